def attn_fwd(
    Q,
    K,
    V,
    Out,
    Lse,
    sm_scale,
    stride_qz,
    stride_qh,
    stride_qm,
    stride_qk,
    stride_kz,
    stride_kh,
    stride_kn,
    stride_kk,
    stride_vz,
    stride_vh,
    stride_vn,
    stride_vk,
    stride_oz,
    stride_oh,
    stride_om,
    stride_ok,
    seqlen_q,
    seqlen_k,
    BLOCK_M: tl.constexpr,
    BLOCK_N: tl.constexpr,
    HEAD_DIM: tl.constexpr,
    CAUSAL: tl.constexpr,
):
    start_m = tl.program_id(0)
    off_hz = tl.program_id(1)
    q_off = off_hz * stride_qh
    k_off = off_hz * stride_kh
    v_off = off_hz * stride_vh
    offs_m = start_m * BLOCK_M + tl.arange(0, BLOCK_M)
    offs_d = tl.arange(0, HEAD_DIM)
    offs_n = tl.arange(0, BLOCK_N)
    q_ptrs = Q + q_off + offs_m[:, None] * stride_qm + offs_d[None, :] * stride_qk
    k_ptrs = K + k_off + offs_d[:, None] * stride_kk + offs_n[None, :] * stride_kn
    v_ptrs = V + v_off + offs_n[:, None] * stride_vn + offs_d[None, :] * stride_vk
    m_i = tl.full([BLOCK_M], float("-inf"), dtype=tl.float32)
    l_i = tl.zeros([BLOCK_M], dtype=tl.float32) + 1.0
    acc = tl.zeros([BLOCK_M, HEAD_DIM], dtype=tl.float32)
    q = tl.load(q_ptrs)
    acc, l_i, m_i = _attn_fwd_inner(
        acc,
        l_i,
        m_i,
        q,
        k_ptrs,
        v_ptrs,
        sm_scale,
        stride_kn,
        stride_vn,
        start_m,
        seqlen_k,
        BLOCK_M,
        BLOCK_N,
        HEAD_DIM,
        CAUSAL,
    )
    acc = acc / l_i[:, None]
    lse = m_i + tl.math.log2(l_i) / 1.4426950408889634
    o_ptrs = (
        Out
        + off_hz * stride_oh
        + offs_m[:, None] * stride_om
        + offs_d[None, :] * stride_ok
    )
    tl.store(o_ptrs, acc.to(Out.dtype.element_ty))
    tl.store(Lse + off_hz * seqlen_q + offs_m, lse)

# config = {"BLOCK_M": 32, "BLOCK_N": 128, "HEAD_DIM": 512, "arch": "sm_80", "causal": true, "dtype": "bf16", "num_stages": 2, "num_warps": 4}
# arch = sm_80


// ===== COMPILED SASS (sm_80) =====

	.target	sm_80

	.elftype	@"ET_EXEC"


//--------------------- .note.nv.tkinfo           --------------------------
	.section	.note.nv.tkinfo,"",@"SHT_NOTE"
	.sectionflags	@"SHF_NOTE_NV_TKINFO"
	.tkinfo
        /*0018*/ 	.word	0x00000002
        /*0030*/ 	.string	""
        /*0030*/ 	.string	"ptxas"
        /*0030*/ 	.string	"Cuda compilation tools, release 13.0, V13.0.88"
        /*0030*/ 	.string	"Build cuda_13.0.r13.0/compiler.36424714_0"
        /*0030*/ 	.string	"-v  -suppress-debug-info  -lineinfo  -arch sm_80 "



//--------------------- .note.nv.cuinfo           --------------------------
	.section	.note.nv.cuinfo,"",@"SHT_NOTE"
	.sectionflags	@"SHF_NOTE_NV_CUINFO"
        /*0018*/ 	.short	0x0002
        /*001a*/ 	.short	0x0050
        /*001c*/ 	.short	0x0082
	.zero		2


//--------------------- .nv.info                  --------------------------
	.section	.nv.info,"",@"SHT_CUDA_INFO"
	.align	4


	//----- nvinfo : EIATTR_REGCOUNT
	.align		4
        /*0000*/ 	.byte	0x04, 0x2f
        /*0002*/ 	.short	(.L_2 - .L_1)
	.align		4
.L_1:
        /*0004*/ 	.word	index@(attn_fwd)
        /*0008*/ 	.word	0x00000020


	//----- nvinfo : EIATTR_FRAME_SIZE
	.align		4
.L_2:
        /*000c*/ 	.byte	0x04, 0x11
        /*000e*/ 	.short	(.L_4 - .L_3)
	.align		4
.L_3:
        /*0010*/ 	.word	index@(attn_fwd)
        /*0014*/ 	.word	0x000040f0


	//----- nvinfo : EIATTR_MIN_STACK_SIZE
	.align		4
.L_4:
        /*0018*/ 	.byte	0x04, 0x12
        /*001a*/ 	.short	(.L_6 - .L_5)
	.align		4
.L_5:
        /*001c*/ 	.word	index@(attn_fwd)
        /*0020*/ 	.word	0x000040f0
.L_6:


//--------------------- .nv.info.attn_fwd         --------------------------
	.section	.nv.info.attn_fwd,"",@"SHT_CUDA_INFO"
	.sectionflags	@""
	.align	4


	//----- nvinfo : EIATTR_CUDA_API_VERSION
	.align		4
        /*0000*/ 	.byte	0x04, 0x37
        /*0002*/ 	.short	(.L_8 - .L_7)
.L_7:
        /*0004*/ 	.word	0x00000082


	//----- nvinfo : EIATTR_SW2861232_WAR
	.align		4
.L_8:
        /*0008*/ 	.byte	0x01, 0x35
	.zero		2


	//----- nvinfo : EIATTR_PARAM_CBANK
	.align		4
        /*000c*/ 	.byte	0x04, 0x0a
        /*000e*/ 	.short	(.L_10 - .L_9)
	.align		4
.L_9:
        /*0010*/ 	.word	index@(.nv.constant0.attn_fwd)
        /*0014*/ 	.short	0x0160
        /*0016*/ 	.short	0x0088


	//----- nvinfo : EIATTR_CBANK_PARAM_SIZE
	.align		4
.L_10:
        /*0018*/ 	.byte	0x03, 0x19
        /*001a*/ 	.short	0x0088


	//----- nvinfo : EIATTR_KPARAM_INFO
	.align		4
        /*001c*/ 	.byte	0x04, 0x17
        /*001e*/ 	.short	(.L_12 - .L_11)
.L_11:
        /*0020*/ 	.word	0x00000000
        /*0024*/ 	.short	0x0019
        /*0026*/ 	.short	0x0080
        /*0028*/ 	.byte	0x00, 0xf4, 0x21, 0x00


	//----- nvinfo : EIATTR_KPARAM_INFO
	.align		4
.L_12:
        /*002c*/ 	.byte	0x04, 0x17
        /*002e*/ 	.short	(.L_14 - .L_13)
.L_13:
        /*0030*/ 	.word	0x00000000
        /*0034*/ 	.short	0x0018
        /*0036*/ 	.short	0x0078
        /*0038*/ 	.byte	0x00, 0xf4, 0x21, 0x00


	//----- nvinfo : EIATTR_KPARAM_INFO
	.align		4
.L_14:
        /*003c*/ 	.byte	0x04, 0x17
        /*003e*/ 	.short	(.L_16 - .L_15)
.L_15:
        /*0040*/ 	.word	0x00000000
        /*0044*/ 	.short	0x0017
        /*0046*/ 	.short	0x0070
        /*0048*/ 	.byte	0x00, 0xf0, 0x11, 0x00


	//----- nvinfo : EIATTR_KPARAM_INFO
	.align		4
.L_16:
        /*004c*/ 	.byte	0x04, 0x17
        /*004e*/ 	.short	(.L_18 - .L_17)
.L_17:
        /*0050*/ 	.word	0x00000000
        /*0054*/ 	.short	0x0016
        /*0056*/ 	.short	0x006c
        /*0058*/ 	.byte	0x00, 0xf0, 0x11, 0x00


	//----- nvinfo : EIATTR_KPARAM_INFO
	.align		4
.L_18:
        /*005c*/ 	.byte	0x04, 0x17
        /*005e*/ 	.short	(.L_20 - .L_19)
.L_19:
        /*0060*/ 	.word	0x00000000
        /*0064*/ 	.short	0x0015
        /*0066*/ 	.short	0x0068
        /*0068*/ 	.byte	0x00, 0xf0, 0x11, 0x00


	//----- nvinfo : EIATTR_KPARAM_INFO
	.align		4
.L_20:
        /*006c*/ 	.byte	0x04, 0x17
        /*006e*/ 	.short	(.L_22 - .L_21)
.L_21:
        /*0070*/ 	.word	0x00000000
        /*0074*/ 	.short	0x0014
        /*0076*/ 	.short	0x0064
        /*0078*/ 	.byte	0x00, 0xf0, 0x11, 0x00


	//----- nvinfo : EIATTR_KPARAM_INFO
	.align		4
.L_22:
        /*007c*/ 	.byte	0x04, 0x17
        /*007e*/ 	.short	(.L_24 - .L_23)
.L_23:
        /*0080*/ 	.word	0x00000000
        /*0084*/ 	.short	0x0013
        /*0086*/ 	.short	0x0060
        /*0088*/ 	.byte	0x00, 0xf0, 0x11, 0x00


	//----- nvinfo : EIATTR_KPARAM_INFO
	.align		4
.L_24:
        /*008c*/ 	.byte	0x04, 0x17
        /*008e*/ 	.short	(.L_26 - .L_25)
.L_25:
        /*0090*/ 	.word	0x00000000
        /*0094*/ 	.short	0x0012
        /*0096*/ 	.short	0x005c
        /*0098*/ 	.byte	0x00, 0xf0, 0x11, 0x00


	//----- nvinfo : EIATTR_KPARAM_INFO
	.align		4
.L_26:
        /*009c*/ 	.byte	0x04, 0x17
        /*009e*/ 	.short	(.L_28 - .L_27)
.L_27:
        /*00a0*/ 	.word	0x00000000
        /*00a4*/ 	.short	0x0011
        /*00a6*/ 	.short	0x0058
        /*00a8*/ 	.byte	0x00, 0xf0, 0x11, 0x00


	//----- nvinfo : EIATTR_KPARAM_INFO
	.align		4
.L_28:
        /*00ac*/ 	.byte	0x04, 0x17
        /*00ae*/ 	.short	(.L_30 - .L_29)
.L_29:
        /*00b0*/ 	.word	0x00000000
        /*00b4*/ 	.short	0x0010
        /*00b6*/ 	.short	0x0054
        /*00b8*/ 	.byte	0x00, 0xf0, 0x11, 0x00


	//----- nvinfo : EIATTR_KPARAM_INFO
	.align		4
.L_30:
        /*00bc*/ 	.byte	0x04, 0x17
        /*00be*/ 	.short	(.L_32 - .L_31)
.L_31:
        /*00c0*/ 	.word	0x00000000
        /*00c4*/ 	.short	0x000f
        /*00c6*/ 	.short	0x0050
        /*00c8*/ 	.byte	0x00, 0xf0, 0x11, 0x00


	//----- nvinfo : EIATTR_KPARAM_INFO
	.align		4
.L_32:
        /*00cc*/ 	.byte	0x04, 0x17
        /*00ce*/ 	.short	(.L_34 - .L_33)
.L_33:
        /*00d0*/ 	.word	0x00000000
        /*00d4*/ 	.short	0x000e
        /*00d6*/ 	.short	0x004c
        /*00d8*/ 	.byte	0x00, 0xf0, 0x11, 0x00


	//----- nvinfo : EIATTR_KPARAM_INFO
	.align		4
.L_34:
        /*00dc*/ 	.byte	0x04, 0x17
        /*00de*/ 	.short	(.L_36 - .L_35)
.L_35:
        /*00e0*/ 	.word	0x00000000
        /*00e4*/ 	.short	0x000d
        /*00e6*/ 	.short	0x0048
        /*00e8*/ 	.byte	0x00, 0xf0, 0x11, 0x00


	//----- nvinfo : EIATTR_KPARAM_INFO
	.align		4
.L_36:
        /*00ec*/ 	.byte	0x04, 0x17
        /*00ee*/ 	.short	(.L_38 - .L_37)
.L_37:
        /*00f0*/ 	.word	0x00000000
        /*00f4*/ 	.short	0x000c
        /*00f6*/ 	.short	0x0044
        /*00f8*/ 	.byte	0x00, 0xf0, 0x11, 0x00


	//----- nvinfo : EIATTR_KPARAM_INFO
	.align		4
.L_38:
        /*00fc*/ 	.byte	0x04, 0x17
        /*00fe*/ 	.short	(.L_40 - .L_39)
.L_39:
        /*0100*/ 	.word	0x00000000
        /*0104*/ 	.short	0x000b
        /*0106*/ 	.short	0x0040
        /*0108*/ 	.byte	0x00, 0xf0, 0x11, 0x00


	//----- nvinfo : EIATTR_KPARAM_INFO
	.align		4
.L_40:
        /*010c*/ 	.byte	0x04, 0x17
        /*010e*/ 	.short	(.L_42 - .L_41)
.L_41:
        /*0110*/ 	.word	0x00000000
        /*0114*/ 	.short	0x000a
        /*0116*/ 	.short	0x003c
        /*0118*/ 	.byte	0x00, 0xf0, 0x11, 0x00


	//----- nvinfo : EIATTR_KPARAM_INFO
	.align		4
.L_42:
        /*011c*/ 	.byte	0x04, 0x17
        /*011e*/ 	.short	(.L_44 - .L_43)
.L_43:
        /*0120*/ 	.word	0x00000000
        /*0124*/ 	.short	0x0009
        /*0126*/ 	.short	0x0038
        /*0128*/ 	.byte	0x00, 0xf0, 0x11, 0x00


	//----- nvinfo : EIATTR_KPARAM_INFO
	.align		4
.L_44:
        /*012c*/ 	.byte	0x04, 0x17
        /*012e*/ 	.short	(.L_46 - .L_45)
.L_45:
        /*0130*/ 	.word	0x00000000
        /*0134*/ 	.short	0x0008
        /*0136*/ 	.short	0x0034
        /*0138*/ 	.byte	0x00, 0xf0, 0x11, 0x00


	//----- nvinfo : EIATTR_KPARAM_INFO
	.align		4
.L_46:
        /*013c*/ 	.byte	0x04, 0x17
        /*013e*/ 	.short	(.L_48 - .L_47)
.L_47:
        /*0140*/ 	.word	0x00000000
        /*0144*/ 	.short	0x0007
        /*0146*/ 	.short	0x0030
        /*0148*/ 	.byte	0x00, 0xf0, 0x11, 0x00


	//----- nvinfo : EIATTR_KPARAM_INFO
	.align		4
.L_48:
        /*014c*/ 	.byte	0x04, 0x17
        /*014e*/ 	.short	(.L_50 - .L_49)
.L_49:
        /*0150*/ 	.word	0x00000000
        /*0154*/ 	.short	0x0006
        /*0156*/ 	.short	0x002c
        /*0158*/ 	.byte	0x00, 0xf0, 0x11, 0x00


	//----- nvinfo : EIATTR_KPARAM_INFO
	.align		4
.L_50:
        /*015c*/ 	.byte	0x04, 0x17
        /*015e*/ 	.short	(.L_52 - .L_51)
.L_51:
        /*0160*/ 	.word	0x00000000
        /*0164*/ 	.short	0x0005
        /*0166*/ 	.short	0x0028
        /*0168*/ 	.byte	0x00, 0xf0, 0x11, 0x00


	//----- nvinfo : EIATTR_KPARAM_INFO
	.align		4
.L_52:
        /*016c*/ 	.byte	0x04, 0x17
        /*016e*/ 	.short	(.L_54 - .L_53)
.L_53:
        /*0170*/ 	.word	0x00000000
        /*0174*/ 	.short	0x0004
        /*0176*/ 	.short	0x0020
        /*0178*/ 	.byte	0x00, 0xf4, 0x21, 0x00


	//----- nvinfo : EIATTR_KPARAM_INFO
	.align		4
.L_54:
        /*017c*/ 	.byte	0x04, 0x17
        /*017e*/ 	.short	(.L_56 - .L_55)
.L_55:
        /*0180*/ 	.word	0x00000000
        /*0184*/ 	.short	0x0003
        /*0186*/ 	.short	0x0018
        /*0188*/ 	.byte	0x00, 0xf4, 0x21, 0x00


	//----- nvinfo : EIATTR_KPARAM_INFO
	.align		4
.L_56:
        /*018c*/ 	.byte	0x04, 0x17
        /*018e*/ 	.short	(.L_58 - .L_57)
.L_57:
        /*0190*/ 	.word	0x00000000
        /*0194*/ 	.short	0x0002
        /*0196*/ 	.short	0x0010
        /*0198*/ 	.byte	0x00, 0xf4, 0x21, 0x00


	//----- nvinfo : EIATTR_KPARAM_INFO
	.align		4
.L_58:
        /*019c*/ 	.byte	0x04, 0x17
        /*019e*/ 	.short	(.L_60 - .L_59)
.L_59:
        /*01a0*/ 	.word	0x00000000
        /*01a4*/ 	.short	0x0001
        /*01a6*/ 	.short	0x0008
        /*01a8*/ 	.byte	0x00, 0xf4, 0x21, 0x00


	//----- nvinfo : EIATTR_KPARAM_INFO
	.align		4
.L_60:
        /*01ac*/ 	.byte	0x04, 0x17
        /*01ae*/ 	.short	(.L_62 - .L_61)
.L_61:
        /*01b0*/ 	.word	0x00000000
        /*01b4*/ 	.short	0x0000
        /*01b6*/ 	.short	0x0000
        /*01b8*/ 	.byte	0x00, 0xf4, 0x21, 0x00


	//----- nvinfo : EIATTR_MAXREG_COUNT
	.align		4
.L_62:
        /*01bc*/ 	.byte	0x03, 0x1b
        /*01be*/ 	.short	0x00ff


	//----- nvinfo : EIATTR_NUM_BARRIERS
	.align		4
        /*01c0*/ 	.byte	0x02, 0x4c
        /*01c2*/ 	.byte	0x01
	.zero		1


	//----- nvinfo : EIATTR_ANNOTATIONS
	.align		4
        /*01c4*/ 	.byte	0x04, 0x55
        /*01c6*/ 	.short	(.L_64 - .L_63)


	//   ....[0]....
.L_63:
        /*01c8*/ 	.word	0x00000001
        /*01cc*/ 	.byte	0xd0, 0x03, 0x00, 0x00, 0x01, 0x00, 0x00, 0x00, 0xf0, 0x03, 0x00, 0x00, 0x01, 0x00, 0x00, 0x00
        /* <DEDUP_REMOVED lines=1761> */
        /*6fec*/ 	.byte	0xa0, 0x2b, 0x02, 0x00


	//----- nvinfo : EIATTR_MERCURY_ISA_VERSION
	.align		4
.L_64:
        /*6ff0*/ 	.byte	0x03, 0x5f
        /*6ff2*/ 	.short	0x0000


	//----- nvinfo : EIATTR_COOP_GROUP_MASK_REGIDS
	.align		4
        /*6ff4*/ 	.byte	0x04, 0x29
        /*6ff6*/ 	.short	(.L_66 - .L_65)


	//   ....[0]....
.L_65:
        /*6ff8*/ 	.word	0xffffffff


	//   ....[1]....
        /*6ffc*/ 	.word	0xffffffff


	//   ....[2]....
        /*7000*/ 	.word	0xffffffff


	//   ....[3]....
        /*7004*/ 	.word	0xffffffff


	//   ....[4]....
        /*7008*/ 	.word	0xffffffff


	//   ....[5]....
        /*700c*/ 	.word	0xffffffff


	//   ....[6]....
        /*7010*/ 	.word	0xffffffff


	//   ....[7]....
        /*7014*/ 	.word	0xffffffff


	//   ....[8]....
        /*7018*/ 	.word	0xffffffff


	//   ....[9]....
        /*701c*/ 	.word	0xffffffff


	//   ....[10]....
        /*7020*/ 	.word	0xffffffff


	//   ....[11]....
        /*7024*/ 	.word	0xffffffff


	//   ....[12]....
        /*7028*/ 	.word	0xffffffff


	//   ....[13]....
        /*702c*/ 	.word	0xffffffff


	//   ....[14]....
        /*7030*/ 	.word	0xffffffff


	//   ....[15]....
        /*7034*/ 	.word	0xffffffff


	//   ....[16]....
        /*7038*/ 	.word	0xffffffff


	//   ....[17]....
        /*703c*/ 	.word	0xffffffff


	//   ....[18]....
        /*7040*/ 	.word	0xffffffff


	//   ....[19]....
        /*7044*/ 	.word	0xffffffff


	//----- nvinfo : EIATTR_COOP_GROUP_INSTR_OFFSETS
	.align		4
.L_66:
        /*7048*/ 	.byte	0x04, 0x28
        /*704a*/ 	.short	(.L_68 - .L_67)


	//   ....[0]....
.L_67:
        /*704c*/ 	.word	0x00032570


	//   ....[1]....
        /*7050*/ 	.word	0x000325a0


	//   ....[2]....
        /*7054*/ 	.word	0x000325b0


	//   ....[3]....
        /*7058*/ 	.word	0x000325f0


	//   ....[4]....
        /*705c*/ 	.word	0x00032600


	//   ....[5]....
        /*7060*/ 	.word	0x00032650


	//   ....[6]....
        /*7064*/ 	.word	0x00032670


	//   ....[7]....
        /*7068*/ 	.word	0x00032690


	//   ....[8]....
        /*706c*/ 	.word	0x00032800


	//   ....[9]....
        /*7070*/ 	.word	0x00032820


	//   ....[10]....
        /*7074*/ 	.word	0x000333b0


	//   ....[11]....
        /*7078*/ 	.word	0x00033420


	//   ....[12]....
        /*707c*/ 	.word	0x00033440


	//   ....[13]....
        /*7080*/ 	.word	0x00033450


	//   ....[14]....
        /*7084*/ 	.word	0x00033480


	//   ....[15]....
        /*7088*/ 	.word	0x000334c0


	//   ....[16]....
        /*708c*/ 	.word	0x000334d0


	//   ....[17]....
        /*7090*/ 	.word	0x00033500


	//   ....[18]....
        /*7094*/ 	.word	0x00033900


	//   ....[19]....
        /*7098*/ 	.word	0x00033920


	//----- nvinfo : EIATTR_EXIT_INSTR_OFFSETS
	.align		4
.L_68:
        /*709c*/ 	.byte	0x04, 0x1c
        /*709e*/ 	.short	(.L_70 - .L_69)


	//   ....[0]....
.L_69:
        /*70a0*/ 	.word	0x0005c410


	//   ....[1]....
        /*70a4*/ 	.word	0x0005c550


	//----- nvinfo : EIATTR_REQNTID
	.align		4
.L_70:
        /*70a8*/ 	.byte	0x04, 0x10
        /*70aa*/ 	.short	(.L_72 - .L_71)
.L_71:
        /*70ac*/ 	.word	0x00000080
        /*70b0*/ 	.word	0x00000001
        /*70b4*/ 	.word	0x00000001
.L_72:


//--------------------- .nv.callgraph             --------------------------
	.section	.nv.callgraph,"",@"SHT_CUDA_CALLGRAPH"
	.align	4
	.sectionentsize	8
	.align		4
        /*0000*/ 	.word	0x00000000
	.align		4
        /*0004*/ 	.word	0xffffffff
	.align		4
        /*0008*/ 	.word	0x00000000
	.align		4
        /*000c*/ 	.word	0xfffffffe
	.align		4
        /*0010*/ 	.word	0x00000000
	.align		4
        /*0014*/ 	.word	0xfffffffd
	.align		4
        /*0018*/ 	.word	0x00000000
	.align		4
        /*001c*/ 	.word	0xfffffffc


//--------------------- .nv.rel.action            --------------------------
	.section	.nv.rel.action,"",@"SHT_CUDA_RELOCINFO"
	.align	8
	.sectionentsize	8
        /*0000*/ 	.byte	0x73, 0x00, 0x00, 0x00, 0x00, 0x00, 0x00, 0x00, 0x00, 0x00, 0x00, 0x11, 0x25, 0x00, 0x05, 0x36


//--------------------- .nv.constant4             --------------------------
	.section	.nv.constant4,"a",@progbits
	.align	8
	.align		8
.nv.constant4:
        /*0000*/ 	.dword	_$_str


//--------------------- .nv.constant0.attn_fwd    --------------------------
	.section	.nv.constant0.attn_fwd,"a",@progbits
	.sectionflags	@""
	.align	4
.nv.constant0.attn_fwd:
	.zero		488


//--------------------- .text.attn_fwd            --------------------------
	.section	.text.attn_fwd,"ax",@progbits
	.sectioninfo	@"SHI_REGISTERS=32"
	.align	128
        .global         attn_fwd
        .type           attn_fwd,@function
        .size           attn_fwd,(.L_x_3 - attn_fwd)
        .other          attn_fwd,@"STO_CUDA_ENTRY STV_DEFAULT"
attn_fwd:
.text.attn_fwd:
[----:B------:R-:W-:Y:S02]  /*0000*/  MOV R1, c[0x0][0x28] ;  /* 0x00000a0000017a02 */ /* 0x000fe40000000f00 */
[----:B------:R-:W0:Y:S01]  /*0010*/  S2R R0, SR_CTAID.X ;  /* 0x0000000000007919 */ /* 0x000e220000002500 */
[----:B------:R-:W-:Y:S01]  /*0020*/  ULDC.64 UR6, c[0x0][0x118] ;  /* 0x0000460000067ab9 */ /* 0x000fe20000000a00 */
[----:B------:R-:W-:Y:S02]  /*0030*/  IADD3 R1, R1, -0x40f0, RZ ;  /* 0xffffbf1001017810 */ /* 0x000fe40007ffe0ff */
[----:B------:R-:W1:Y:S04]  /*0040*/  S2R R3, SR_TID.X ;  /* 0x0000000000037919 */ /* 0x000e680000002100 */
[----:B------:R-:W2:Y:S01]  /*0050*/  S2R R4, SR_CTAID.Y ;  /* 0x0000000000047919 */ /* 0x000ea20000002600 */
[----:B0-----:R-:W-:Y:S02]  /*0060*/  SHF.L.U32 R2, R0, 0x5, RZ ;  /* 0x0000000500027819 */ /* 0x001fe400000006ff */
[----:B-1----:R-:W-:-:S02]  /*0070*/  SHF.R.U32.HI R0, RZ, 0x5, R3 ;  /* 0x00000005ff007819 */ /* 0x002fc40000011603 */
[----:B------:R-:W-:Y:S02]  /*0080*/  LOP3.LUT R3, R2, 0x1f, R3, 0xf8, !PT ;  /* 0x0000001f02037812 */ /* 0x000fe400078ef803 */
[----:B------:R-:W-:Y:S01]  /*0090*/  SGXT.U32 R2, R0, 0x2 ;  /* 0x000000020002781a */ /* 0x000fe20000000000 */
[----:B--2---:R-:W-:Y:S02]  /*00a0*/  IMAD R0, R4, c[0x0][0x190], RZ ;  /* 0x0000640004007a24 */ /* 0x004fe400078e02ff */
[----:B------:R-:W-:Y:S02]  /*00b0*/  IMAD R4, R3, c[0x0][0x194], RZ ;  /* 0x0000650003047a24 */ /* 0x000fe400078e02ff */
[----:B------:R-:W-:Y:S02]  /*00c0*/  IMAD.MOV.U32 R3, RZ, RZ, c[0x0][0x198] ;  /* 0x00006600ff037624 */ /* 0x000fe400078e00ff */
[----:B------:R-:W-:Y:S01]  /*00d0*/  IMAD R9, R2, c[0x0][0x198], RZ ;  /* 0x0000660002097a24 */ /* 0x000fe200078e02ff */
[C---:B------:R-:W-:Y:S01]  /*00e0*/  SHF.L.U32 R2, R0.reuse, 0x1, RZ ;  /* 0x0000000100027819 */ /* 0x040fe200000006ff */
[----:B------:R-:W-:Y:S01]  /*00f0*/  IMAD.HI R0, R0, 0x2, RZ ;  /* 0x0000000200007827 */ /* 0x000fe200078e02ff */
[----:B------:R-:W-:-:S03]  /*0100*/  SHF.L.U32 R5, R4, 0x1, RZ ;  /* 0x0000000104057819 */ /* 0x000fc600000006ff */
[----:B------:R-:W-:Y:S01]  /*0110*/  IMAD R11, R3, 0x4, R9 ;  /* 0x00000004030b7824 */ /* 0x000fe200078e0209 */
[----:B------:R-:W-:Y:S01]  /*0120*/  IADD3 R2, P0, P1, R5, c[0x0][0x160], R2 ;  /* 0x0000580005027a10 */ /* 0x000fe2000791e002 */
[----:B------:R-:W-:-:S03]  /*0130*/  IMAD.HI R7, R4, 0x2, RZ ;  /* 0x0000000204077827 */ /* 0x000fc600078e02ff */
[----:B------:R-:W-:Y:S02]  /*0140*/  LEA R5, R3, R11, 0x2 ;  /* 0x0000000b03057211 */ /* 0x000fe400078e10ff */
[----:B------:R-:W-:Y:S02]  /*0150*/  IADD3.X R0, R7, c[0x0][0x164], R0, P0, P1 ;  /* 0x0000590007007a10 */ /* 0x000fe400007e2400 */
[-C--:B------:R-:W-:Y:S02]  /*0160*/  LEA R14, P0, R9, R2.reuse, 0x1 ;  /* 0x00000002090e7211 */ /* 0x080fe400078008ff */
[----:B------:R-:W-:Y:S02]  /*0170*/  LEA R6, P1, R5, R2, 0x1 ;  /* 0x0000000205067211 */ /* 0x000fe400078208ff */
[-C--:B------:R-:W-:Y:S02]  /*0180*/  LEA.HI.X.SX32 R15, R9, R0.reuse, 0x1, P0 ;  /* 0x00000000090f7211 */ /* 0x080fe400000f0eff */
[----:B------:R-:W-:-:S02]  /*0190*/  LEA.HI.X.SX32 R7, R5, R0, 0x1, P1 ;  /* 0x0000000005077211 */ /* 0x000fc400008f0eff */
[----:B------:R-:W-:Y:S01]  /*01a0*/  LEA R9, R3, R5, 0x2 ;  /* 0x0000000503097211 */ /* 0x000fe200078e10ff */
[----:B------:R0:W2:Y:S01]  /*01b0*/  LDG.E.U16 R19, [R14.64] ;  /* 0x000000060e137981 */ /* 0x0000a2000c1e1500 */
[----:B------:R-:W-:-:S03]  /*01c0*/  LEA R12, P0, R11, R2, 0x1 ;  /* 0x000000020b0c7211 */ /* 0x000fc600078008ff */
[----:B------:R-:W-:Y:S01]  /*01d0*/  IMAD R5, R3, 0x4, R9 ;  /* 0x0000000403057824 */ /* 0x000fe200078e0209 */
[----:B0-----:R0:W3:Y:S01]  /*01e0*/  LDG.E.U16 R14, [R6.64] ;  /* 0x00000006060e7981 */ /* 0x0010e2000c1e1500 */
[----:B------:R-:W-:Y:S02]  /*01f0*/  LEA.HI.X.SX32 R13, R11, R0, 0x1, P0 ;  /* 0x000000000b0d7211 */ /* 0x000fe400000f0eff */
[-C--:B------:R-:W-:Y:S02]  /*0200*/  LEA R10, P0, R9, R2.reuse, 0x1 ;  /* 0x00000002090a7211 */ /* 0x080fe400078008ff */
[----:B------:R-:W-:Y:S01]  /*0210*/  LEA R8, P1, R5, R2, 0x1 ;  /* 0x0000000205087211 */ /* 0x000fe200078208ff */
[----:B------:R1:W4:Y:S01]  /*0220*/  LDG.E.U16 R18, [R12.64] ;  /* 0x000000060c127981 */ /* 0x000322000c1e1500 */
[-C--:B------:R-:W-:Y:S02]  /*0230*/  LEA.HI.X.SX32 R11, R9, R0.reuse, 0x1, P0 ;  /* 0x00000000090b7211 */ /* 0x080fe400000f0eff */
[----:B------:R-:W-:-:S03]  /*0240*/  LEA.HI.X.SX32 R9, R5, R0, 0x1, P1 ;  /* 0x0000000005097211 */ /* 0x000fc600008f0eff */
[----:B------:R5:W4:Y:S04]  /*0250*/  LDG.E.U16 R22, [R10.64] ;  /* 0x000000060a167981 */ /* 0x000b28000c1e1500 */
[----:B------:R0:W4:Y:S01]  /*0260*/  LDG.E.U16 R16, [R8.64] ;  /* 0x0000000608107981 */ /* 0x000122000c1e1500 */
[----:B------:R-:W-:-:S04]  /*0270*/  LEA R17, R3, R5, 0x2 ;  /* 0x0000000503117211 */ /* 0x000fc800078e10ff */
[----:B------:R-:W-:Y:S02]  /*0280*/  LEA R4, P0, R17, R2, 0x1 ;  /* 0x0000000211047211 */ /* 0x000fe400078008ff */
[----:B------:R-:W-:Y:S02]  /*0290*/  LEA R15, R3, R17, 0x2 ;  /* 0x00000011030f7211 */ /* 0x000fe400078e10ff */
[----:B------:R-:W-:Y:S02]  /*02a0*/  LEA.HI.X.SX32 R5, R17, R0, 0x1, P0 ;  /* 0x0000000011057211 */ /* 0x000fe400000f0eff */
[----:B0-----:R-:W-:Y:S01]  /*02b0*/  LEA R6, P0, R15, R2, 0x1 ;  /* 0x000000020f067211 */ /* 0x001fe200078008ff */
[----:B------:R-:W-:Y:S02]  /*02c0*/  IMAD R17, R3, 0x4, R15 ;  /* 0x0000000403117824 */ /* 0x000fe400078e020f */
[----:B------:R0:W4:Y:S01]  /*02d0*/  LDG.E.U16 R21, [R4.64] ;  /* 0x0000000604157981 */ /* 0x000122000c1e1500 */
[----:B------:R-:W-:-:S02]  /*02e0*/  LEA.HI.X.SX32 R7, R15, R0, 0x1, P0 ;  /* 0x000000000f077211 */ /* 0x000fc400000f0eff */
[----:B------:R-:W-:-:S03]  /*02f0*/  LEA R15, R3, R17, 0x2 ;  /* 0x00000011030f7211 */ /* 0x000fc600078e10ff */
[----:B------:R5:W4:Y:S01]  /*0300*/  LDG.E.U16 R20, [R6.64] ;  /* 0x0000000606147981 */ /* 0x000b22000c1e1500 */
[----:B-1----:R-:W-:Y:S02]  /*0310*/  LEA R13, R3, R15, 0x2 ;  /* 0x0000000f030d7211 */ /* 0x002fe400078e10ff */
[-C--:B0-----:R-:W-:Y:S02]  /*0320*/  LEA R4, P0, R17, R2.reuse, 0x1 ;  /* 0x0000000211047211 */ /* 0x081fe400078008ff */
[----:B------:R-:W-:Y:S02]  /*0330*/  LEA R8, P1, R15, R2, 0x1 ;  /* 0x000000020f087211 */ /* 0x000fe400078208ff */
[----:B------:R-:W-:Y:S02]  /*0340*/  LEA.HI.X.SX32 R5, R17, R0, 0x1, P0 ;  /* 0x0000000011057211 */ /* 0x000fe400000f0eff */
[----:B-----5:R-:W-:Y:S02]  /*0350*/  LEA R6, P0, R13, R2, 0x1 ;  /* 0x000000020d067211 */ /* 0x020fe400078008ff */
[-C--:B------:R-:W-:Y:S01]  /*0360*/  LEA.HI.X.SX32 R9, R15, R0.reuse, 0x1, P1 ;  /* 0x000000000f097211 */ /* 0x080fe200008f0eff */
[----:B------:R0:W5:Y:S01]  /*0370*/  LDG.E.U16 R12, [R4.64] ;  /* 0x00000006040c7981 */ /* 0x000162000c1e1500 */
[----:B------:R-:W-:Y:S01]  /*0380*/  LEA.HI.X.SX32 R7, R13, R0, 0x1, P0 ;  /* 0x000000000d077211 */ /* 0x000fe200000f0eff */
[----:B------:R-:W-:-:S05]  /*0390*/  IMAD R11, R3, 0x4, R13 ;  /* 0x00000004030b7824 */ /* 0x000fca00078e020d */
[----:B------:R-:W-:Y:S02]  /*03a0*/  LEA R10, R3, R11, 0x2 ;  /* 0x0000000b030a7211 */ /* 0x000fe400078e10ff */
[----:B0-----:R-:W-:-:S04]  /*03b0*/  LEA R4, P0, R11, R2, 0x1 ;  /* 0x000000020b047211 */ /* 0x001fc800078008ff */
[----:B------:R-:W-:Y:S01]  /*03c0*/  LEA.HI.X.SX32 R5, R11, R0, 0x1, P0 ;  /* 0x000000000b057211 */ /* 0x000fe200000f0eff */
[----:B--2---:R0:W-:Y:S04]  /*03d0*/  STL [R1+0x194], R19 ;  /* 0x0001941301007387 */ /* 0x0041e80000100800 */
[----:B0-----:R0:W2:Y:S04]  /*03e0*/  LDG.E.U16 R19, [R8.64] ;  /* 0x0000000608137981 */ /* 0x0010a8000c1e1500 */
[----:B---3--:R1:W-:Y:S04]  /*03f0*/  STL [R1+0x190], R14 ;  /* 0x0001900e01007387 */ /* 0x0083e80000100800 */
[----:B-1----:R1:W3:Y:S01]  /*0400*/  LDG.E.U16 R14, [R6.64] ;  /* 0x00000006060e7981 */ /* 0x0022e2000c1e1500 */
[----:B0-----:R-:W-:-:S04]  /*0410*/  LEA R9, R3, R10, 0x2 ;  /* 0x0000000a03097211 */ /* 0x001fc800078e10ff */
[-C--:B------:R-:W-:Y:S01]  /*0420*/  LEA R8, P1, R9, R2.reuse, 0x1 ;  /* 0x0000000209087211 */ /* 0x080fe200078208ff */
[----:B------:R-:W-:Y:S01]  /*0430*/  IMAD R11, R3, 0x4, R9 ;  /* 0x00000004030b7824 */ /* 0x000fe200078e0209 */
[C---:B-1----:R-:W-:Y:S01]  /*0440*/  LEA R6, P0, R10.reuse, R2, 0x1 ;  /* 0x000000020a067211 */ /* 0x042fe200078008ff */
[----:B----4-:R0:W-:Y:S01]  /*0450*/  STL [R1+0x1b8], R18 ;  /* 0x0001b81201007387 */ /* 0x0101e20000100800 */
[-C--:B------:R-:W-:Y:S02]  /*0460*/  LEA.HI.X.SX32 R9, R9, R0.reuse, 0x1, P1 ;  /* 0x0000000009097211 */ /* 0x080fe400008f0eff */
[----:B------:R-:W-:Y:S01]  /*0470*/  LEA.HI.X.SX32 R7, R10, R0, 0x1, P0 ;  /* 0x000000000a077211 */ /* 0x000fe200000f0eff */
[----:B------:R-:W-:Y:S04]  /*0480*/  STL [R1+0x1b4], R22 ;  /* 0x0001b41601007387 */ /* 0x000fe80000100800 */
[----:B------:R1:W4:Y:S04]  /*0490*/  LDG.E.U16 R17, [R6.64] ;  /* 0x0000000606117981 */ /* 0x000328000c1e1500 */
[----:B0-----:R0:W4:Y:S04]  /*04a0*/  LDG.E.U16 R18, [R4.64] ;  /* 0x0000000604127981 */ /* 0x001128000c1e1500 */
[----:B------:R1:W-:Y:S01]  /*04b0*/  STL [R1+0x184], R16 ;  /* 0x0001841001007387 */ /* 0x0003e20000100800 */
[----:B0-----:R-:W-:-:S03]  /*04c0*/  LEA R4, P0, R11, R2, 0x1 ;  /* 0x000000020b047211 */ /* 0x001fc600078008ff */
[----:B-1----:R0:W4:Y:S01]  /*04d0*/  LDG.E.U16 R16, [R8.64] ;  /* 0x0000000608107981 */ /* 0x002122000c1e1500 */
[----:B------:R-:W-:-:S05]  /*04e0*/  LEA.HI.X.SX32 R5, R11, R0, 0x1, P0 ;  /* 0x000000000b057211 */ /* 0x000fca00000f0eff */
[----:B------:R1:W4:Y:S01]  /*04f0*/  LDG.E.U16 R15, [R4.64] ;  /* 0x00000006040f7981 */ /* 0x000322000c1e1500 */
[----:B------:R-:W-:-:S04]  /*0500*/  LEA R10, R3, R11, 0x2 ;  /* 0x0000000b030a7211 */ /* 0x000fc800078e10ff */
[C---:B------:R-:W-:Y:S02]  /*0510*/  LEA R6, P0, R10.reuse, R2, 0x1 ;  /* 0x000000020a067211 */ /* 0x040fe400078008ff */
[----:B------:R-:W-:Y:S02]  /*0520*/  LEA R11, R3, R10, 0x2 ;  /* 0x0000000a030b7211 */ /* 0x000fe400078e10ff */
[----:B------:R-:W-:-:S03]  /*0530*/  LEA.HI.X.SX32 R7, R10, R0, 0x1, P0 ;  /* 0x000000000a077211 */ /* 0x000fc600000f0eff */
[----:B0-----:R-:W-:Y:S01]  /*0540*/  IMAD R9, R3, 0x4, R11 ;  /* 0x0000000403097824 */ /* 0x001fe200078e020b */
[-C--:B-1----:R-:W-:Y:S01]  /*0550*/  LEA R4, P0, R11, R2.reuse, 0x1 ;  /* 0x000000020b047211 */ /* 0x082fe200078008ff */
[----:B------:R0:W4:Y:S03]  /*0560*/  LDG.E.U16 R13, [R6.64] ;  /* 0x00000006060d7981 */ /* 0x000126000c1e1500 */
[----:B------:R-:W-:Y:S02]  /*0570*/  LEA R10, R3, R9, 0x2 ;  /* 0x00000009030a7211 */ /* 0x000fe400078e10ff */
[----:B------:R-:W-:Y:S02]  /*0580*/  LEA R8, P1, R9, R2, 0x1 ;  /* 0x0000000209087211 */ /* 0x000fe400078208ff */
[----:B------:R-:W-:Y:S01]  /*0590*/  LEA.HI.X.SX32 R5, R11, R0, 0x1, P0 ;  /* 0x000000000b057211 */ /* 0x000fe200000f0eff */
[----:B------:R-:W-:Y:S01]  /*05a0*/  STL [R1+0x1b0], R21 ;  /* 0x0001b01501007387 */ /* 0x000fe20000100800 */
[----:B0-----:R-:W-:-:S03]  /*05b0*/  LEA R6, P0, R10, R2, 0x1 ;  /* 0x000000020a067211 */ /* 0x001fc600078008ff */
[----:B------:R-:W-:Y:S01]  /*05c0*/  STL [R1+0x180], R20 ;  /* 0x0001801401007387 */ /* 0x000fe20000100800 */
[-C--:B------:R-:W-:Y:S02]  /*05d0*/  LEA.HI.X.SX32 R9, R9, R0.reuse, 0x1, P1 ;  /* 0x0000000009097211 */ /* 0x080fe400008f0eff */
[----:B------:R-:W-:Y:S01]  /*05e0*/  LEA.HI.X.SX32 R7, R10, R0, 0x1, P0 ;  /* 0x000000000a077211 */ /* 0x000fe200000f0eff */
[----:B-----5:R0:W-:Y:S01]  /*05f0*/  STL [R1+0x1ac], R12 ;  /* 0x0001ac0c01007387 */ /* 0x0201e20000100800 */
[----:B------:R-:W-:-:S03]  /*0600*/  LEA R11, R3, R10, 0x2 ;  /* 0x0000000a030b7211 */ /* 0x000fc600078e10ff */
[----:B0-----:R0:W5:Y:S02]  /*0610*/  LDG.E.U16 R12, [R4.64] ;  /* 0x00000006040c7981 */ /* 0x001164000c1e1500 */
[----:B------:R-:W-:Y:S01]  /*0620*/  IMAD R10, R3, 0x4, R11 ;  /* 0x00000004030a7824 */ /* 0x000fe200078e020b */
[----:B0-----:R-:W-:-:S04]  /*0630*/  LEA R4, P0, R11, R2, 0x1 ;  /* 0x000000020b047211 */ /* 0x001fc800078008ff */
[----:B------:R-:W-:Y:S01]  /*0640*/  LEA.HI.X.SX32 R5, R11, R0, 0x1, P0 ;  /* 0x000000000b057211 */ /* 0x000fe200000f0eff */
[----:B--2---:R0:W-:Y:S04]  /*0650*/  STL [R1+0x174], R19 ;  /* 0x0001741301007387 */ /* 0x0041e80000100800 */
[----:B0-----:R0:W2:Y:S04]  /*0660*/  LDG.E.U16 R19, [R8.64] ;  /* 0x0000000608137981 */ /* 0x0010a8000c1e1500 */
[----:B---3--:R1:W-:Y:S04]  /*0670*/  STL [R1+0x1a8], R14 ;  /* 0x0001a80e01007387 */ /* 0x0083e80000100800 */
[----:B-1----:R1:W3:Y:S01]  /*0680*/  LDG.E.U16 R14, [R6.64] ;  /* 0x00000006060e7981 */ /* 0x0022e2000c1e1500 */
[----:B0-----:R-:W-:-:S04]  /*0690*/  LEA R9, R3, R10, 0x2 ;  /* 0x0000000a03097211 */ /* 0x001fc800078e10ff */
[-C--:B------:R-:W-:Y:S02]  /*06a0*/  LEA R8, P1, R9, R2.reuse, 0x1 ;  /* 0x0000000209087211 */ /* 0x080fe400078208ff */
[C---:B-1----:R-:W-:Y:S02]  /*06b0*/  LEA R6, P0, R10.reuse, R2, 0x1 ;  /* 0x000000020a067211 */ /* 0x042fe400078008ff */
[----:B------:R-:W-:Y:S01]  /*06c0*/  LEA R11, R3, R9, 0x2 ;  /* 0x00000009030b7211 */ /* 0x000fe200078e10ff */
[----:B----4-:R0:W-:Y:S01]  /*06d0*/  STL [R1+0x170], R18 ;  /* 0x0001701201007387 */ /* 0x0101e20000100800 */
[-C--:B------:R-:W-:Y:S02]  /*06e0*/  LEA.HI.X.SX32 R7, R10, R0.reuse, 0x1, P0 ;  /* 0x000000000a077211 */ /* 0x080fe400000f0eff */
[----:B------:R-:W-:Y:S01]  /*06f0*/  LEA.HI.X.SX32 R9, R9, R0, 0x1, P1 ;  /* 0x0000000009097211 */ /* 0x000fe200008f0eff */
[----:B------:R1:W-:Y:S04]  /*0700*/  STL [R1+0x1a4], R17 ;  /* 0x0001a41101007387 */ /* 0x0003e80000100800 */
[----:B0-----:R0:W4:Y:S04]  /*0710*/  LDG.E.U16 R18, [R4.64] ;  /* 0x0000000604127981 */ /* 0x001128000c1e1500 */
[----:B-1----:R1:W4:Y:S04]  /*0720*/  LDG.E.U16 R17, [R6.64] ;  /* 0x0000000606117981 */ /* 0x002328000c1e1500 */
[----:B------:R1:W-:Y:S01]  /*0730*/  STL [R1+0x164], R16 ;  /* 0x0001641001007387 */ /* 0x0003e20000100800 */
[----:B0-----:R-:W-:-:S03]  /*0740*/  LEA R4, P0, R11, R2, 0x1 ;  /* 0x000000020b047211 */ /* 0x001fc600078008ff */
[----:B-1----:R0:W4:Y:S01]  /*0750*/  LDG.E.U16 R16, [R8.64] ;  /* 0x0000000608107981 */ /* 0x002122000c1e1500 */
[----:B------:R-:W-:-:S03]  /*0760*/  LEA.HI.X.SX32 R5, R11, R0, 0x1, P0 ;  /* 0x000000000b057211 */ /* 0x000fc600000f0eff */
[----:B------:R1:W-:Y:S04]  /*0770*/  STL [R1+0x1a0], R15 ;  /* 0x0001a00f01007387 */ /* 0x0003e80000100800 */
[----:B-1----:R1:W4:Y:S01]  /*0780*/  LDG.E.U16 R15, [R4.64] ;  /* 0x00000006040f7981 */ /* 0x002322000c1e1500 */
[----:B------:R-:W-:-:S05]  /*0790*/  IMAD R10, R3, 0x4, R11 ;  /* 0x00000004030a7824 */ /* 0x000fca00078e020b */
[C---:B------:R-:W-:Y:S02]  /*07a0*/  LEA R6, P0, R10.reuse, R2, 0x1 ;  /* 0x000000020a067211 */ /* 0x040fe400078008ff */
[C---:B------:R-:W-:Y:S02]  /*07b0*/  LEA R11, R3.reuse, R10, 0x2 ;  /* 0x0000000a030b7211 */ /* 0x040fe400078e10ff */
[----:B------:R-:W-:Y:S02]  /*07c0*/  LEA.HI.X.SX32 R7, R10, R0, 0x1, P0 ;  /* 0x000000000a077211 */ /* 0x000fe400000f0eff */
[----:B0-----:R-:W-:Y:S01]  /*07d0*/  LEA R9, R3, R11, 0x2 ;  /* 0x0000000b03097211 */ /* 0x001fe200078e10ff */
[----:B------:R0:W-:Y:S01]  /*07e0*/  STL [R1+0x160], R13 ;  /* 0x0001600d01007387 */ /* 0x0001e20000100800 */
[----:B-1----:R-:W-:-:S03]  /*07f0*/  LEA R4, P0, R11, R2, 0x1 ;  /* 0x000000020b047211 */ /* 0x002fc600078008ff */
[----:B------:R-:W-:Y:S01]  /*0800*/  IMAD R10, R3, 0x4, R9 ;  /* 0x00000004030a7824 */ /* 0x000fe200078e0209 */
[----:B------:R-:W-:Y:S01]  /*0810*/  LEA R8, P1, R9, R2, 0x1 ;  /* 0x0000000209087211 */ /* 0x000fe200078208ff */
[----:B0-----:R0:W4:Y:S01]  /*0820*/  LDG.E.U16 R13, [R6.64] ;  /* 0x00000006060d7981 */ /* 0x001122000c1e1500 */
[-C--:B------:R-:W-:Y:S02]  /*0830*/  LEA.HI.X.SX32 R5, R11, R0.reuse, 0x1, P0 ;  /* 0x000000000b057211 */ /* 0x080fe400000f0eff */
[----:B------:R-:W-:Y:S01]  /*0840*/  LEA.HI.X.SX32 R9, R9, R0, 0x1, P1 ;  /* 0x0000000009097211 */ /* 0x000fe200008f0eff */
[----:B-----5:R1:W-:Y:S01]  /*0850*/  STL [R1+0x19c], R12 ;  /* 0x00019c0c01007387 */ /* 0x0203e20000100800 */
[----:B------:R-:W-:Y:S02]  /*0860*/  LEA R11, R3, R10, 0x2 ;  /* 0x0000000a030b7211 */ /* 0x000fe400078e10ff */
[C---:B0-----:R-:W-:Y:S01]  /*0870*/  LEA R6, P0, R10.reuse, R2, 0x1 ;  /* 0x000000020a067211 */ /* 0x041fe200078008ff */
[----:B-1----:R0:W5:Y:S03]  /*0880*/  LDG.E.U16 R12, [R4.64] ;  /* 0x00000006040c7981 */ /* 0x002166000c1e1500 */
[----:B------:R-:W-:-:S02]  /*0890*/  LEA.HI.X.SX32 R7, R10, R0, 0x1, P0 ;  /* 0x000000000a077211 */ /* 0x000fc400000f0eff */
[----:B------:R-:W-:Y:S02]  /*08a0*/  LEA R10, R3, R11, 0x2 ;  /* 0x0000000b030a7211 */ /* 0x000fe400078e10ff */
[----:B0-----:R-:W-:-:S04]  /*08b0*/  LEA R4, P0, R11, R2, 0x1 ;  /* 0x000000020b047211 */ /* 0x001fc800078008ff */
[----:B------:R-:W-:Y:S01]  /*08c0*/  LEA.HI.X.SX32 R5, R11, R0, 0x1, P0 ;  /* 0x000000000b057211 */ /* 0x000fe200000f0eff */
[----:B--2---:R0:W-:Y:S04]  /*08d0*/  STL [R1+0x154], R19 ;  /* 0x0001541301007387 */ /* 0x0041e80000100800 */
[----:B0-----:R0:W2:Y:S04]  /*08e0*/  LDG.E.U16 R19, [R8.64] ;  /* 0x0000000608137981 */ /* 0x0010a8000c1e1500 */
[----:B---3--:R1:W-:Y:S04]  /*08f0*/  STL [R1+0x198], R14 ;  /* 0x0001980e01007387 */ /* 0x0083e80000100800 */
[----:B-1----:R1:W3:Y:S01]  /*0900*/  LDG.E.U16 R14, [R6.64] ;  /* 0x00000006060e7981 */ /* 0x0022e2000c1e1500 */
[----:B0-----:R-:W-:-:S05]  /*0910*/  IMAD R9, R3, 0x4, R10 ;  /* 0x0000000403097824 */ /* 0x001fca00078e020a */
        /* <DEDUP_REMOVED lines=15> */
[----:B------:R-:W-:-:S04]  /*0a10*/  LEA R10, R3, R11, 0x2 ;  /* 0x0000000b030a7211 */ /* 0x000fc800078e10ff */
[----:B------:R-:W-:Y:S01]  /*0a20*/  LEA R6, P0, R10, R2, 0x1 ;  /* 0x000000020a067211 */ /* 0x000fe200078008ff */
[----:B------:R-:W-:-:S03]  /*0a30*/  IMAD R11, R3, 0x4, R10 ;  /* 0x00000004030b7824 */ /* 0x000fc600078e020a */
[----:B------:R-:W-:Y:S02]  /*0a40*/  LEA.HI.X.SX32 R7, R10, R0, 0x1, P0 ;  /* 0x000000000a077211 */ /* 0x000fe400000f0eff */
[----:B0-----:R-:W-:Y:S01]  /*0a50*/  LEA R9, R3, R11, 0x2 ;  /* 0x0000000b03097211 */ /* 0x001fe200078e10ff */
[----:B------:R0:W-:Y:S01]  /*0a60*/  STL [R1+0x140], R13 ;  /* 0x0001400d01007387 */ /* 0x0001e20000100800 */
[-C--:B-1----:R-:W-:Y:S02]  /*0a70*/  LEA R4, P0, R11, R2.reuse, 0x1 ;  /* 0x000000020b047211 */ /* 0x082fe400078008ff */
[----:B------:R-:W-:Y:S02]  /*0a80*/  LEA R10, R3, R9, 0x2 ;  /* 0x00000009030a7211 */ /* 0x000fe400078e10ff */
[----:B------:R-:W-:Y:S01]  /*0a90*/  LEA R8, P1, R9, R2, 0x1 ;  /* 0x0000000209087211 */ /* 0x000fe200078208ff */
[----:B0-----:R0:W4:Y:S01]  /*0aa0*/  LDG.E.U16 R13, [R6.64] ;  /* 0x00000006060d7981 */ /* 0x001122000c1e1500 */
[----:B------:R-:W-:-:S02]  /*0ab0*/  LEA.HI.X.SX32 R5, R11, R0, 0x1, P0 ;  /* 0x000000000b057211 */ /* 0x000fc400000f0eff */
[----:B------:R-:W-:Y:S01]  /*0ac0*/  LEA.HI.X.SX32 R9, R9, R0, 0x1, P1 ;  /* 0x0000000009097211 */ /* 0x000fe200008f0eff */
[----:B-----5:R1:W-:Y:S01]  /*0ad0*/  STL [R1+0x17c], R12 ;  /* 0x00017c0c01007387 */ /* 0x0203e20000100800 */
[C---:B0-----:R-:W-:Y:S01]  /*0ae0*/  LEA R6, P0, R10.reuse, R2, 0x1 ;  /* 0x000000020a067211 */ /* 0x041fe200078008ff */
[C---:B------:R-:W-:Y:S02]  /*0af0*/  IMAD R11, R3.reuse, 0x4, R10 ;  /* 0x00000004030b7824 */ /* 0x040fe400078e020a */
[----:B-1----:R0:W5:Y:S01]  /*0b00*/  LDG.E.U16 R12, [R4.64] ;  /* 0x00000006040c7981 */ /* 0x002162000c1e1500 */
[----:B------:R-:W-:Y:S02]  /*0b10*/  LEA.HI.X.SX32 R7, R10, R0, 0x1, P0 ;  /* 0x000000000a077211 */ /* 0x000fe400000f0eff */
        /* <DEDUP_REMOVED lines=10> */
[C---:B-1----:R-:W-:Y:S02]  /*0bc0*/  LEA R6, P0, R10.reuse, R2, 0x1 ;  /* 0x000000020a067211 */ /* 0x042fe400078008ff */
[-C--:B------:R-:W-:Y:S01]  /*0bd0*/  LEA.HI.X.SX32 R9, R9, R0.reuse, 0x1, P1 ;  /* 0x0000000009097211 */ /* 0x080fe200008f0eff */
[----:B----4-:R0:W-:Y:S01]  /*0be0*/  STL [R1+0x130], R18 ;  /* 0x0001301201007387 */ /* 0x0101e20000100800 */
[----:B------:R-:W-:-:S03]  /*0bf0*/  LEA.HI.X.SX32 R7, R10, R0, 0x1, P0 ;  /* 0x000000000a077211 */ /* 0x000fc600000f0eff */
        /* <DEDUP_REMOVED lines=10> */
[C---:B------:R-:W-:Y:S02]  /*0ca0*/  LEA R6, P0, R10.reuse, R2, 0x1 ;  /* 0x000000020a067211 */ /* 0x040fe400078008ff */
[----:B------:R-:W-:Y:S02]  /*0cb0*/  LEA R11, R3, R10, 0x2 ;  /* 0x0000000a030b7211 */ /* 0x000fe400078e10ff */
[----:B------:R-:W-:-:S03]  /*0cc0*/  LEA.HI.X.SX32 R7, R10, R0, 0x1, P0 ;  /* 0x000000000a077211 */ /* 0x000fc600000f0eff */
[----:B0-----:R-:W-:Y:S01]  /*0cd0*/  IMAD R9, R3, 0x4, R11 ;  /* 0x0000000403097824 */ /* 0x001fe200078e020b */
[----:B------:R0:W-:Y:S01]  /*0ce0*/  STL [R1+0x120], R13 ;  /* 0x0001200d01007387 */ /* 0x0001e20000100800 */
[----:B-1----:R-:W-:-:S03]  /*0cf0*/  LEA R4, P0, R11, R2, 0x1 ;  /* 0x000000020b047211 */ /* 0x002fc600078008ff */
[----:B------:R-:W-:Y:S02]  /*0d00*/  LEA R10, R3, R9, 0x2 ;  /* 0x00000009030a7211 */ /* 0x000fe400078e10ff */
[----:B------:R-:W-:Y:S01]  /*0d10*/  LEA R8, P1, R9, R2, 0x1 ;  /* 0x0000000209087211 */ /* 0x000fe200078208ff */
[----:B0-----:R0:W4:Y:S01]  /*0d20*/  LDG.E.U16 R13, [R6.64] ;  /* 0x00000006060d7981 */ /* 0x001122000c1e1500 */
[-C--:B------:R-:W-:Y:S02]  /*0d30*/  LEA.HI.X.SX32 R5, R11, R0.reuse, 0x1, P0 ;  /* 0x000000000b057211 */ /* 0x080fe400000f0eff */
[----:B------:R-:W-:Y:S01]  /*0d40*/  LEA.HI.X.SX32 R9, R9, R0, 0x1, P1 ;  /* 0x0000000009097211 */ /* 0x000fe200008f0eff */
[----:B-----5:R1:W-:Y:S01]  /*0d50*/  STL [R1+0x15c], R12 ;  /* 0x00015c0c01007387 */ /* 0x0203e20000100800 */
[C---:B------:R-:W-:Y:S02]  /*0d60*/  LEA R11, R3.reuse, R10, 0x2 ;  /* 0x0000000a030b7211 */ /* 0x040fe400078e10ff */
[C---:B0-----:R-:W-:Y:S01]  /*0d70*/  LEA R6, P0, R10.reuse, R2, 0x1 ;  /* 0x000000020a067211 */ /* 0x041fe200078008ff */
[----:B-1----:R0:W5:Y:S03]  /*0d80*/  LDG.E.U16 R12, [R4.64] ;  /* 0x00000006040c7981 */ /* 0x002166000c1e1500 */
[----:B------:R-:W-:Y:S01]  /*0d90*/  LEA.HI.X.SX32 R7, R10, R0, 0x1, P0 ;  /* 0x000000000a077211 */ /* 0x000fe200000f0eff */
        /* <DEDUP_REMOVED lines=63> */
[----:B------:R-:W-:-:S05]  /*1190*/  LEA R10, R3, R11, 0x2 ;  /* 0x0000000b030a7211 */ /* 0x000fca00078e10ff */
[----:B------:R-:W-:Y:S01]  /*11a0*/  IMAD R11, R3, 0x4, R10 ;  /* 0x00000004030b7824 */ /* 0x000fe200078e020a */
[----:B------:R-:W-:-:S04]  /*11b0*/  LEA R6, P0, R10, R2, 0x1 ;  /* 0x000000020a067211 */ /* 0x000fc800078008ff */
[----:B0-----:R-:W-:Y:S02]  /*11c0*/  LEA R9, R3, R11, 0x2 ;  /* 0x0000000b03097211 */ /* 0x001fe400078e10ff */
[----:B------:R-:W-:Y:S02]  /*11d0*/  LEA.HI.X.SX32 R7, R10, R0, 0x1, P0 ;  /* 0x000000000a077211 */ /* 0x000fe400000f0eff */
[-C--:B-1----:R-:W-:Y:S02]  /*11e0*/  LEA R4, P0, R11, R2.reuse, 0x1 ;  /* 0x000000020b047211 */ /* 0x082fe400078008ff */
[----:B------:R-:W-:Y:S01]  /*11f0*/  LEA R10, R3, R9, 0x2 ;  /* 0x00000009030a7211 */ /* 0x000fe200078e10ff */
[----:B------:R0:W-:Y:S01]  /*1200*/  STL [R1+0xe0], R13 ;  /* 0x0000e00d01007387 */ /* 0x0001e20000100800 */
[----:B------:R-:W-:Y:S02]  /*1210*/  LEA R8, P1, R9, R2, 0x1 ;  /* 0x0000000209087211 */ /* 0x000fe400078208ff */
[-C--:B------:R-:W-:Y:S01]  /*1220*/  LEA.HI.X.SX32 R5, R11, R0.reuse, 0x1, P0 ;  /* 0x000000000b057211 */ /* 0x080fe200000f0eff */
[----:B------:R-:W-:Y:S01]  /*1230*/  IMAD R11, R3, 0x4, R10 ;  /* 0x00000004030b7824 */ /* 0x000fe200078e020a */
[----:B------:R-:W-:Y:S01]  /*1240*/  LEA.HI.X.SX32 R9, R9, R0, 0x1, P1 ;  /* 0x0000000009097211 */ /* 0x000fe200008f0eff */
[----:B0-----:R0:W4:Y:S04]  /*1250*/  LDG.E.U16 R13, [R6.64] ;  /* 0x00000006060d7981 */ /* 0x001128000c1e1500 */
[----:B-----5:R1:W-:Y:S04]  /*1260*/  STL [R1+0x11c], R12 ;  /* 0x00011c0c01007387 */ /* 0x0203e80000100800 */
[----:B------:R5:W4:Y:S01]  /*1270*/  LDG.E.U16 R20, [R8.64] ;  /* 0x0000000608147981 */ /* 0x000b22000c1e1500 */
[----:B0-----:R-:W-:-:S04]  /*1280*/  LEA R6, P0, R10, R2, 0x1 ;  /* 0x000000020a067211 */ /* 0x001fc800078008ff */
[----:B------:R-:W-:Y:S01]  /*1290*/  LEA.HI.X.SX32 R7, R10, R0, 0x1, P0 ;  /* 0x000000000a077211 */ /* 0x000fe200000f0eff */
[----:B-1----:R0:W4:Y:S01]  /*12a0*/  LDG.E.U16 R12, [R4.64] ;  /* 0x00000006040c7981 */ /* 0x002122000c1e1500 */
[----:B------:R-:W-:-:S04]  /*12b0*/  LEA R10, R3, R11, 0x2 ;  /* 0x0000000b030a7211 */ /* 0x000fc800078e10ff */
[----:B-----5:R-:W-:Y:S02]  /*12c0*/  LEA R9, R3, R10, 0x2 ;  /* 0x0000000a03097211 */ /* 0x020fe400078e10ff */
[----:B0-----:R-:W-:-:S04]  /*12d0*/  LEA R4, P0, R11, R2, 0x1 ;  /* 0x000000020b047211 */ /* 0x001fc800078008ff */
[----:B------:R-:W-:Y:S01]  /*12e0*/  LEA.HI.X.SX32 R5, R11, R0, 0x1, P0 ;  /* 0x000000000b057211 */ /* 0x000fe200000f0eff */
[----:B------:R-:W-:Y:S01]  /*12f0*/  IMAD R11, R3, 0x4, R9 ;  /* 0x00000004030b7824 */ /* 0x000fe200078e0209 */
[----:B------:R-:W-:-:S03]  /*1300*/  LEA R8, P1, R9, R2, 0x1 ;  /* 0x0000000209087211 */ /* 0x000fc600078208ff */
[----:B------:R0:W5:Y:S01]  /*1310*/  LDG.E.U16 R22, [R4.64] ;  /* 0x0000000604167981 */ /* 0x000162000c1e1500 */
[----:B------:R-:W-:-:S03]  /*1320*/  LEA.HI.X.SX32 R9, R9, R0, 0x1, P1 ;  /* 0x0000000009097211 */ /* 0x000fc600008f0eff */
[----:B--2---:R-:W-:Y:S04]  /*1330*/  STL [R1+0xdc], R19 ;  /* 0x0000dc1301007387 */ /* 0x004fe80000100800 */
[----:B---3--:R1:W-:Y:S04]  /*1340*/  STL [R1+0x118], R14 ;  /* 0x0001180e01007387 */ /* 0x0083e80000100800 */
[----:B-1----:R1:W2:Y:S02]  /*1350*/  LDG.E.U16 R14, [R6.64] ;  /* 0x00000006060e7981 */ /* 0x0022a4000c1e1500 */
[----:B-1----:R-:W-:-:S04]  /*1360*/  LEA R6, P0, R10, R2, 0x1 ;  /* 0x000000020a067211 */ /* 0x002fc800078008ff */
[----:B------:R-:W-:Y:S02]  /*1370*/  LEA.HI.X.SX32 R7, R10, R0, 0x1, P0 ;  /* 0x000000000a077211 */ /* 0x000fe400000f0eff */
[----:B0-----:R-:W-:Y:S02]  /*1380*/  LEA R4, P0, R11, R2, 0x1 ;  /* 0x000000020b047211 */ /* 0x001fe400078008ff */
[----:B------:R-:W-:Y:S01]  /*1390*/  LEA R10, R3, R11, 0x2 ;  /* 0x0000000b030a7211 */ /* 0x000fe200078e10ff */
[----:B----4-:R0:W-:Y:S01]  /*13a0*/  STL [R1+0xd0], R18 ;  /* 0x0000d01201007387 */ /* 0x0101e20000100800 */
[----:B------:R-:W-:Y:S02]  /*13b0*/  LEA.HI.X.SX32 R5, R11, R0, 0x1, P0 ;  /* 0x000000000b057211 */ /* 0x000fe400000f0eff */
[----:B------:R-:W-:Y:S01]  /*13c0*/  LEA R11, R3, R10, 0x2 ;  /* 0x0000000a030b7211 */ /* 0x000fe200078e10ff */
[----:B------:R1:W3:Y:S04]  /*13d0*/  LDG.E.U16 R19, [R6.64] ;  /* 0x0000000606137981 */ /* 0x0002e8000c1e1500 */
[----:B------:R4:W-:Y:S04]  /*13e0*/  STL [R1+0x10c], R17 ;  /* 0x00010c1101007387 */ /* 0x0009e80000100800 */
[----:B0-----:R0:W3:Y:S01]  /*13f0*/  LDG.E.U16 R18, [R8.64] ;  /* 0x0000000608127981 */ /* 0x0010e2000c1e1500 */
[----:B-1----:R-:W-:-:S03]  /*1400*/  LEA R6, P0, R10, R2, 0x1 ;  /* 0x000000020a067211 */ /* 0x002fc600078008ff */
[----:B------:R1:W-:Y:S01]  /*1410*/  STL [R1+0xcc], R16 ;  /* 0x0000cc1001007387 */ /* 0x0003e20000100800 */
[----:B------:R-:W-:Y:S01]  /*1420*/  LEA.HI.X.SX32 R7, R10, R0, 0x1, P0 ;  /* 0x000000000a077211 */ /* 0x000fe200000f0eff */
[----:B0-----:R-:W-:-:S04]  /*1430*/  IMAD R9, R3, 0x4, R11 ;  /* 0x0000000403097824 */ /* 0x001fc800078e020b */
[----:B----4-:R0:W4:Y:S04]  /*1440*/  LDG.E.U16 R17, [R6.64] ;  /* 0x0000000606117981 */ /* 0x010128000c1e1500 */
[----:B-1----:R1:W4:Y:S01]  /*1450*/  LDG.E.U16 R16, [R4.64] ;  /* 0x0000000604107981 */ /* 0x002322000c1e1500 */
[----:B------:R-:W-:Y:S02]  /*1460*/  LEA R8, P1, R9, R2, 0x1 ;  /* 0x0000000209087211 */ /* 0x000fe400078208ff */
[----:B------:R-:W-:Y:S02]  /*1470*/  LEA R10, R3, R9, 0x2 ;  /* 0x00000009030a7211 */ /* 0x000fe400078e10ff */
[----:B------:R-:W-:Y:S02]  /*1480*/  LEA.HI.X.SX32 R9, R9, R0, 0x1, P1 ;  /* 0x0000000009097211 */ /* 0x000fe400008f0eff */
[C---:B-1----:R-:W-:Y:S01]  /*1490*/  LEA R4, P0, R11.reuse, R2, 0x1 ;  /* 0x000000020b047211 */ /* 0x042fe200078008ff */
[----:B------:R1:W-:Y:S03]  /*14a0*/  STL [R1+0x108], R15 ;  /* 0x0001080f01007387 */ /* 0x0003e60000100800 */
[----:B------:R-:W-:Y:S01]  /*14b0*/  LEA.HI.X.SX32 R5, R11, R0, 0x1, P0 ;  /* 0x000000000b057211 */ /* 0x000fe200000f0eff */
[----:B------:R5:W4:Y:S04]  /*14c0*/  LDG.E.U16 R21, [R8.64] ;  /* 0x0000000608157981 */ /* 0x000b28000c1e1500 */
[----:B-1----:R1:W4:Y:S01]  /*14d0*/  LDG.E.U16 R15, [R4.64] ;  /* 0x00000006040f7981 */ /* 0x002322000c1e1500 */
[----:B0-----:R-:W-:-:S03]  /*14e0*/  LEA R6, P0, R10, R2, 0x1 ;  /* 0x000000020a067211 */ /* 0x001fc600078008ff */
[----:B------:R0:W-:Y:S01]  /*14f0*/  STL [R1+0xc8], R13 ;  /* 0x0000c80d01007387 */ /* 0x0001e20000100800 */
[----:B------:R-:W-:Y:S02]  /*1500*/  LEA.HI.X.SX32 R7, R10, R0, 0x1, P0 ;  /* 0x000000000a077211 */ /* 0x000fe400000f0eff */
[----:B0-----:R-:W-:Y:S01]  /*1510*/  LEA R13, R3, R10, 0x2 ;  /* 0x0000000a030d7211 */ /* 0x001fe200078e10ff */
[----:B------:R0:W-:Y:S03]  /*1520*/  STL [R1+0xfc], R12 ;  /* 0x0000fc0c01007387 */ /* 0x0001e60000100800 */
[----:B-1----:R-:W-:Y:S01]  /*1530*/  LEA R4, P0, R13, R2, 0x1 ;  /* 0x000000020d047211 */ /* 0x002fe200078008ff */
[----:B0-----:R-:W-:Y:S01]  /*1540*/  IMAD R12, R3, 0x4, R13 ;  /* 0x00000004030c7824 */ /* 0x001fe200078e020d */
[----:B------:R0:W-:Y:S02]  /*1550*/  STL [R1+0xbc], R20 ;  /* 0x0000bc1401007387 */ /* 0x0001e40000100800 */
[----:B------:R-:W-:-:S02]  /*1560*/  LEA.HI.X.SX32 R5, R13, R0, 0x1, P0 ;  /* 0x000000000d057211 */ /* 0x000fc400000f0eff */
[----:B------:R-:W-:-:S03]  /*1570*/  LEA R10, R3, R12, 0x2 ;  /* 0x0000000c030a7211 */ /* 0x000fc600078e10ff */
[----:B------:R1:W4:Y:S01]  /*1580*/  LDG.E.U16 R24, [R4.64] ;  /* 0x0000000604187981 */ /* 0x000322000c1e1500 */
[----:B------:R-:W-:-:S03]  /*1590*/  LEA R11, R3, R10, 0x2 ;  /* 0x0000000a030b7211 */ /* 0x000fc600078e10ff */
[----:B0-----:R0:W4:Y:S01]  /*15a0*/  LDG.E.U16 R20, [R6.64] ;  /* 0x0000000606147981 */ /* 0x001122000c1e1500 */
[-C--:B-----5:R-:W-:Y:S02]  /*15b0*/  LEA R8, P1, R10, R2.reuse, 0x1 ;  /* 0x000000020a087211 */ /* 0x0a0fe400078208ff */
[----:B0-----:R-:W-:-:S04]  /*15c0*/  LEA R6, P0, R12, R2, 0x1 ;  /* 0x000000020c067211 */ /* 0x001fc800078008ff */
[----:B------:R-:W-:Y:S02]  /*15d0*/  LEA.HI.X.SX32 R7, R12, R0, 0x1, P0 ;  /* 0x000000000c077211 */ /* 0x000fe400000f0eff */
[C---:B-1----:R-:W-:Y:S02]  /*15e0*/  LEA R4, P0, R11.reuse, R2, 0x1 ;  /* 0x000000020b047211 */ /* 0x042fe400078008ff */
[-C--:B------:R-:W-:Y:S01]  /*15f0*/  LEA.HI.X.SX32 R9, R10, R0.reuse, 0x1, P1 ;  /* 0x000000000a097211 */ /* 0x080fe200008f0eff */
[----:B------:R0:W5:Y:S01]  /*1600*/  LDG.E.U16 R23, [R6.64] ;  /* 0x0000000606177981 */ /* 0x000162000c1e1500 */
[----:B------:R-:W-:-:S03]  /*1610*/  LEA.HI.X.SX32 R5, R11, R0, 0x1, P0 ;  /* 0x000000000b057211 */ /* 0x000fc600000f0eff */
[----:B--2---:R1:W-:Y:S04]  /*1620*/  STL [R1+0xf8], R14 ;  /* 0x0000f80e01007387 */ /* 0x0043e80000100800 */
[----:B------:R-:W-:Y:S01]  /*1630*/  STL [R1+0xb8], R22 ;  /* 0x0000b81601007387 */ /* 0x000fe20000100800 */
[----:B-1----:R-:W-:-:S05]  /*1640*/  IMAD R14, R3, 0x4, R11 ;  /* 0x00000004030e7824 */ /* 0x002fca00078e020b */
[C---:B0-----:R-:W-:Y:S02]  /*1650*/  LEA R6, P0, R14.reuse, R2, 0x1 ;  /* 0x000000020e067211 */ /* 0x041fe400078008ff */
[C---:B------:R-:W-:Y:S02]  /*1660*/  LEA R13, R3.reuse, R14, 0x2 ;  /* 0x0000000e030d7211 */ /* 0x040fe400078e10ff */
[----:B------:R-:W-:Y:S01]  /*1670*/  LEA.HI.X.SX32 R7, R14, R0, 0x1, P0 ;  /* 0x000000000e077211 */ /* 0x000fe200000f0eff */
[----:B---3--:R0:W-:Y:S01]  /*1680*/  STL [R1+0xec], R19 ;  /* 0x0000ec1301007387 */ /* 0x0081e20000100800 */
[----:B------:R-:W-:-:S03]  /*1690*/  LEA R10, R3, R13, 0x2 ;  /* 0x0000000d030a7211 */ /* 0x000fc600078e10ff */
[----:B------:R1:W-:Y:S04]  /*16a0*/  STL [R1+0xb4], R18 ;  /* 0x0000b41201007387 */ /* 0x0003e80000100800 */
[----:B0-----:R0:W2:Y:S04]  /*16b0*/  LDG.E.U16 R19, [R8.64] ;  /* 0x0000000608137981 */ /* 0x0010a8000c1e1500 */
[----:B-1----:R1:W3:Y:S01]  /*16c0*/  LDG.E.U16 R18, [R4.64] ;  /* 0x0000000604127981 */ /* 0x0022e2000c1e1500 */
[----:B0-----:R-:W-:-:S03]  /*16d0*/  LEA R8, P1, R10, R2, 0x1 ;  /* 0x000000020a087211 */ /* 0x001fc600078208ff */
[----:B----4-:R-:W-:Y:S01]  /*16e0*/  STL [R1+0xe8], R16 ;  /* 0x0000e81001007387 */ /* 0x010fe20000100800 */
[----:B-1----:R-:W-:-:S03]  /*16f0*/  LEA R4, P0, R13, R2, 0x1 ;  /* 0x000000020d047211 */ /* 0x002fc600078008ff */
[----:B------:R0:W-:Y:S01]  /*1700*/  STL [R1+0xb0], R17 ;  /* 0x0000b01101007387 */ /* 0x0001e20000100800 */
[-C--:B------:R-:W-:Y:S02]  /*1710*/  LEA.HI.X.SX32 R5, R13, R0.reuse, 0x1, P0 ;  /* 0x000000000d057211 */ /* 0x080fe400000f0eff */
[----:B------:R-:W-:Y:S01]  /*1720*/  LEA.HI.X.SX32 R9, R10, R0, 0x1, P1 ;  /* 0x000000000a097211 */ /* 0x000fe200008f0eff */
[----:B0-----:R0:W4:Y:S04]  /*1730*/  LDG.E.U16 R17, [R6.64] ;  /* 0x0000000606117981 */ /* 0x001128000c1e1500 */
[----:B------:R1:W4:Y:S04]  /*1740*/  LDG.E.U16 R22, [R8.64] ;  /* 0x0000000608167981 */ /* 0x000328000c1e1500 */
[----:B------:R-:W-:Y:S04]  /*1750*/  STL [R1+0xd8], R15 ;  /* 0x0000d80f01007387 */ /* 0x000fe80000100800 */
[----:B------:R0:W-:Y:S04]  /*1760*/  STL [R1+0xa4], R21 ;  /* 0x0000a41501007387 */ /* 0x0001e80000100800 */
[----:B0-----:R0:W4:Y:S01]  /*1770*/  LDG.E.U16 R21, [R4.64] ;  /* 0x0000000604157981 */ /* 0x001122000c1e1500 */
[----:B------:R-:W-:-:S05]  /*1780*/  IMAD R12, R3, 0x4, R10 ;  /* 0x00000004030c7824 */ /* 0x000fca00078e020a */
[----:B------:R-:W-:-:S04]  /*1790*/  LEA R11, R3, R12, 0x2 ;  /* 0x0000000c030b7211 */ /* 0x000fc800078e10ff */
[----:B------:R-:W-:Y:S02]  /*17a0*/  LEA R16, R3, R11, 0x2 ;  /* 0x0000000b03107211 */ /* 0x000fe400078e10ff */
[----:B------:R-:W-:-:S03]  /*17b0*/  LEA R6, P0, R12, R2, 0x1 ;  /* 0x000000020c067211 */ /* 0x000fc600078008ff */
[----:B------:R-:W-:Y:S01]  /*17c0*/  IMAD R14, R3, 0x4, R16 ;  /* 0x00000004030e7824 */ /* 0x000fe200078e0210 */
[----:B------:R-:W-:Y:S02]  /*17d0*/  LEA.HI.X.SX32 R7, R12, R0, 0x1, P0 ;  /* 0x000000000c077211 */ /* 0x000fe400000f0eff */
[----:B0-----:R-:W-:Y:S02]  /*17e0*/  LEA R4, P0, R11, R2, 0x1 ;  /* 0x000000020b047211 */ /* 0x001fe400078008ff */
[----:B------:R-:W-:Y:S02]  /*17f0*/  LEA R15, R3, R14, 0x2 ;  /* 0x0000000e030f7211 */ /* 0x000fe400078e10ff */
[----:B------:R-:W-:Y:S01]  /*1800*/  LEA.HI.X.SX32 R5, R11, R0, 0x1, P0 ;  /* 0x000000000b057211 */ /* 0x000fe200000f0eff */
[----:B------:R0:W-:Y:S01]  /*1810*/  STL [R1+0xd4], R20 ;  /* 0x0000d41401007387 */ /* 0x0001e20000100800 */
[----:B------:R-:W-:-:S03]  /*1820*/  LEA R10, R3, R15, 0x2 ;  /* 0x0000000f030a7211 */ /* 0x000fc600078e10ff */
[----:B------:R1:W4:Y:S04]  /*1830*/  LDG.E.U16 R27, [R4.64] ;  /* 0x00000006041b7981 */ /* 0x000328000c1e1500 */
[----:B0-----:R0:W4:Y:S01]  /*1840*/  LDG.E.U16 R20, [R6.64] ;  /* 0x0000000606147981 */ /* 0x001122000c1e1500 */
[----:B------:R-:W-:Y:S01]  /*1850*/  IMAD R12, R3, 0x4, R10 ;  /* 0x00000004030c7824 */ /* 0x000fe200078e020a */
[----:B0-----:R-:W-:-:S04]  /*1860*/  LEA R6, P0, R16, R2, 0x1 ;  /* 0x0000000210067211 */ /* 0x001fc800078008ff */
[----:B------:R-:W-:Y:S02]  /*1870*/  LEA.HI.X.SX32 R7, R16, R0, 0x1, P0 ;  /* 0x0000000010077211 */ /* 0x000fe400000f0eff */
[CC--:B-1----:R-:W-:Y:S01]  /*1880*/  LEA R4, P0, R15.reuse, R2.reuse, 0x1 ;  /* 0x000000020f047211 */ /* 0x0c2fe200078008ff */
[----:B------:R-:W-:Y:S01]  /*1890*/  STL [R1+0xa0], R24 ;  /* 0x0000a01801007387 */ /* 0x000fe20000100800 */
[----:B------:R-:W-:Y:S02]  /*18a0*/  LEA R8, P1, R14, R2, 0x1 ;  /* 0x000000020e087211 */ /* 0x000fe400078208ff */
[----:B------:R-:W-:Y:S01]  /*18b0*/  LEA.HI.X.SX32 R5, R15, R0, 0x1, P0 ;  /* 0x000000000f057211 */ /* 0x000fe200000f0eff */
[----:B------:R0:W4:Y:S01]  /*18c0*/  LDG.E.U16 R25, [R6.64] ;  /* 0x0000000606197981 */ /* 0x000122000c1e1500 */
[----:B------:R-:W-:-:S03]  /*18d0*/  LEA R11, R3, R12, 0x2 ;  /* 0x0000000c030b7211 */ /* 0x000fc600078e10ff */
[----:B-----5:R1:W-:Y:S01]  /*18e0*/  STL [R1+0xc4], R23 ;  /* 0x0000c41701007387 */ /* 0x0203e20000100800 */
[----:B------:R-:W-:Y:S02]  /*18f0*/  LEA.HI.X.SX32 R9, R14, R0, 0x1, P1 ;  /* 0x000000000e097211 */ /* 0x000fe400008f0eff */
[C---:B0-----:R-:W-:Y:S02]  /*1900*/  LEA R6, P0, R10.reuse, R2, 0x1 ;  /* 0x000000020a067211 */ /* 0x041fe400078008ff */
[C---:B------:R-:W-:Y:S02]  /*1910*/  LEA R13, R3.reuse, R11, 0x2 ;  /* 0x0000000b030d7211 */ /* 0x040fe400078e10ff */
[----:B------:R-:W-:Y:S01]  /*1920*/  LEA.HI.X.SX32 R7, R10, R0, 0x1, P0 ;  /* 0x000000000a077211 */ /* 0x000fe200000f0eff */
[----:B-1----:R0:W4:Y:S02]  /*1930*/  LDG.E.U16 R23, [R8.64] ;  /* 0x0000000608177981 */ /* 0x002124000c1e1500 */
[----:B------:R-:W-:-:S02]  /*1940*/  IMAD R16, R3, 0x4, R13 ;  /* 0x0000000403107824 */ /* 0x000fc400078e020d */
[----:B------:R1:W4:Y:S03]  /*1950*/  LDG.E.U16 R26, [R6.64] ;  /* 0x00000006061a7981 */ /* 0x000326000c1e1500 */
[----:B------:R-:W-:Y:S02]  /*1960*/  LEA R14, R3, R16, 0x2 ;  /* 0x00000010030e7211 */ /* 0x000fe400078e10ff */
[----:B0-----:R-:W-:-:S04]  /*1970*/  LEA R8, P1, R11, R2, 0x1 ;  /* 0x000000020b087211 */ /* 0x001fc800078208ff */
[----:B------:R-:W-:-:S05]  /*1980*/  LEA.HI.X.SX32 R9, R11, R0, 0x1, P1 ;  /* 0x000000000b097211 */ /* 0x000fca00008f0eff */
[----:B------:R0:W4:Y:S04]  /*1990*/  LDG.E.U16 R24, [R8.64] ;  /* 0x0000000608187981 */ /* 0x000128000c1e1500 */
[----:B--2---:R2:W-:Y:S04]  /*19a0*/  STL [R1+0x9c], R19 ;  /* 0x00009c1301007387 */ /* 0x0045e80000100800 */
[----:B--2---:R2:W5:Y:S04]  /*19b0*/  LDG.E.U16 R19, [R4.64] ;  /* 0x0000000604137981 */ /* 0x004568000c1e1500 */
[----:B---3--:R-:W-:Y:S01]  /*19c0*/  STL [R1+0xc0], R18 ;  /* 0x0000c01201007387 */ /* 0x008fe20000100800 */
[----:B--2---:R-:W-:-:S04]  /*19d0*/  LEA R4, P0, R12, R2, 0x1 ;  /* 0x000000020c047211 */ /* 0x004fc800078008ff */
[----:B------:R-:W-:Y:S02]  /*19e0*/  LEA.HI.X.SX32 R5, R12, R0, 0x1, P0 ;  /* 0x000000000c057211 */ /* 0x000fe400000f0eff */
[C---:B-1----:R-:W-:Y:S01]  /*19f0*/  LEA R6, P0, R13.reuse, R2, 0x1 ;  /* 0x000000020d067211 */ /* 0x042fe200078008ff */
[----:B----4-:R-:W-:Y:S03]  /*1a00*/  STL [R1+0x90], R17 ;  /* 0x0000901101007387 */ /* 0x010fe60000100800 */
[----:B------:R-:W-:Y:S01]  /*1a10*/  LEA.HI.X.SX32 R7, R13, R0, 0x1, P0 ;  /* 0x000000000d077211 */ /* 0x000fe200000f0eff */
[----:B------:R1:W-:Y:S04]  /*1a20*/  STL [R1+0xac], R21 ;  /* 0x0000ac1501007387 */ /* 0x0003e80000100800 */
[----:B------:R2:W-:Y:S04]  /*1a30*/  STL [R1+0x8c], R22 ;  /* 0x00008c1601007387 */ /* 0x0005e80000100800 */
[----:B-1----:R1:W3:Y:S04]  /*1a40*/  LDG.E.U16 R21, [R4.64] ;  /* 0x0000000604157981 */ /* 0x0022e8000c1e1500 */
[----:B--2---:R2:W4:Y:S01]  /*1a50*/  LDG.E.U16 R22, [R6.64] ;  /* 0x0000000606167981 */ /* 0x004522000c1e1500 */
[----:B-1----:R-:W-:-:S04]  /*1a60*/  LEA R4, P0, R16, R2, 0x1 ;  /* 0x0000000210047211 */ /* 0x002fc800078008ff */
[----:B------:R-:W-:Y:S02]  /*1a70*/  LEA.HI.X.SX32 R5, R16, R0, 0x1, P0 ;  /* 0x0000000010057211 */ /* 0x000fe400000f0eff */
[----:B--2---:R-:W-:-:S03]  /*1a80*/  LEA R6, P0, R14, R2, 0x1 ;  /* 0x000000020e067211 */ /* 0x004fc600078008ff */
[----:B------:R1:W2:Y:S01]  /*1a90*/  LDG.E.U16 R28, [R4.64] ;  /* 0x00000006041c7981 */ /* 0x0002a2000c1e1500 */
[----:B------:R-:W-:-:S05]  /*1aa0*/  LEA.HI.X.SX32 R7, R14, R0, 0x1, P0 ;  /* 0x000000000e077211 */ /* 0x000fca00000f0eff */
[----:B------:R1:W2:Y:S01]  /*1ab0*/  LDG.E.U16 R29, [R6.64] ;  /* 0x00000006061d7981 */ /* 0x0002a2000c1e1500 */
[----:B------:R-:W-:-:S05]  /*1ac0*/  LEA R15, R3, R14, 0x2 ;  /* 0x0000000e030f7211 */ /* 0x000fca00078e10ff */
[----:B------:R-:W-:Y:S01]  /*1ad0*/  IMAD R18, R3, 0x4, R15 ;  /* 0x0000000403127824 */ /* 0x000fe200078e020f */
[----:B0-----:R-:W-:-:S04]  /*1ae0*/  LEA R8, P1, R15, R2, 0x1 ;  /* 0x000000020f087211 */ /* 0x001fc800078208ff */
[C---:B------:R-:W-:Y:S02]  /*1af0*/  LEA R10, R3.reuse, R18, 0x2 ;  /* 0x00000012030a7211 */ /* 0x040fe400078e10ff */
[C---:B-1----:R-:W-:Y:S02]  /*1b00*/  LEA R4, P0, R18.reuse, R2, 0x1 ;  /* 0x0000000212047211 */ /* 0x042fe400078008ff */
[----:B------:R-:W-:Y:S01]  /*1b10*/  LEA R17, R3, R10, 0x2 ;  /* 0x0000000a03117211 */ /* 0x000fe200078e10ff */
[----:B------:R-:W-:Y:S01]  /*1b20*/  STL [R1+0xa8], R20 ;  /* 0x0000a81401007387 */ /* 0x000fe20000100800 */
[-C--:B------:R-:W-:Y:S02]  /*1b30*/  LEA.HI.X.SX32 R9, R15, R0.reuse, 0x1, P1 ;  /* 0x000000000f097211 */ /* 0x080fe400008f0eff */
[----:B------:R-:W-:Y:S01]  /*1b40*/  LEA.HI.X.SX32 R5, R18, R0, 0x1, P0 ;  /* 0x0000000012057211 */ /* 0x000fe200000f0eff */
[----:B------:R-:W-:Y:S01]  /*1b50*/  IMAD R11, R3, 0x4, R17 ;  /* 0x00000004030b7824 */ /* 0x000fe200078e0211 */
[C---:B------:R-:W-:Y:S01]  /*1b60*/  LEA R6, P0, R10.reuse, R2, 0x1 ;  /* 0x000000020a067211 */ /* 0x040fe200078008ff */
[----:B------:R-:W-:Y:S04]  /*1b70*/  STL [R1+0x88], R27 ;  /* 0x0000881b01007387 */ /* 0x000fe80000100800 */
[----:B------:R0:W-:Y:S01]  /*1b80*/  STL [R1+0x98], R25 ;  /* 0x0000981901007387 */ /* 0x0001e20000100800 */
[----:B------:R-:W-:-:S02]  /*1b90*/  LEA.HI.X.SX32 R7, R10, R0, 0x1, P0 ;  /* 0x000000000a077211 */ /* 0x000fc400000f0eff */
[C---:B------:R-:W-:Y:S01]  /*1ba0*/  LEA R12, R3.reuse, R11, 0x2 ;  /* 0x0000000b030c7211 */ /* 0x040fe200078e10ff */
[----:B------:R1:W-:Y:S03]  /*1bb0*/  STL [R1+0x7c], R23 ;  /* 0x00007c1701007387 */ /* 0x0003e60000100800 */
[----:B------:R-:W-:Y:S01]  /*1bc0*/  LEA R13, R3, R12, 0x2 ;  /* 0x0000000c030d7211 */ /* 0x000fe200078e10ff */
[----:B0-----:R-:W2:Y:S04]  /*1bd0*/  LDG.E.U16 R25, [R4.64] ;  /* 0x0000000604197981 */ /* 0x001ea8000c1e1500 */
[----:B-1----:R0:W2:Y:S01]  /*1be0*/  LDG.E.U16 R23, [R8.64] ;  /* 0x0000000608177981 */ /* 0x0020a2000c1e1500 */
[----:B------:R-:W-:-:S02]  /*1bf0*/  LEA R10, P1, R11, R2, 0x1 ;  /* 0x000000020b0a7211 */ /* 0x000fc400078208ff */
[----:B0-----:R-:W-:-:S04]  /*1c00*/  LEA R8, P0, R17, R2, 0x1 ;  /* 0x0000000211087211 */ /* 0x001fc800078008ff */
[-C--:B------:R-:W-:Y:S02]  /*1c10*/  LEA.HI.X.SX32 R9, R17, R0.reuse, 0x1, P0 ;  /* 0x0000000011097211 */ /* 0x080fe400000f0eff */
[----:B------:R-:W-:-:S03]  /*1c20*/  LEA.HI.X.SX32 R11, R11, R0, 0x1, P1 ;  /* 0x000000000b0b7211 */ /* 0x000fc600008f0eff */
[----:B------:R0:W2:Y:S04]  /*1c30*/  LDG.E.U16 R27, [R8.64] ;  /* 0x00000006081b7981 */ /* 0x0000a8000c1e1500 */
[----:B-----5:R-:W-:Y:S04]  /*1c40*/  STL [R1+0x94], R19 ;  /* 0x0000941301007387 */ /* 0x020fe80000100800 */
[----:B------:R1:W-:Y:S04]  /*1c50*/  STL [R1+0x78], R26 ;  /* 0x0000781a01007387 */ /* 0x0003e80000100800 */
[----:B-1----:R1:W5:Y:S04]  /*1c60*/  LDG.E.U16 R26, [R10.64] ;  /* 0x000000060a1a7981 */ /* 0x002368000c1e1500 */
[----:B---3--:R3:W-:Y:S04]  /*1c70*/  STL [R1+0x84], R21 ;  /* 0x0000841501007387 */ /* 0x0087e80000100800 */
[----:B---3--:R3:W5:Y:S02]  /*1c80*/  LDG.E.U16 R21, [R6.64] ;  /* 0x0000000606157981 */ /* 0x008764000c1e1500 */
[----:B---3--:R-:W-:-:S04]  /*1c90*/  LEA R6, P0, R12, R2, 0x1 ;  /* 0x000000020c067211 */ /* 0x008fc800078008ff */
[----:B------:R-:W-:Y:S02]  /*1ca0*/  LEA.HI.X.SX32 R7, R12, R0, 0x1, P0 ;  /* 0x000000000c077211 */ /* 0x000fe400000f0eff */
[C---:B0-----:R-:W-:Y:S01]  /*1cb0*/  LEA R8, P0, R13.reuse, R2, 0x1 ;  /* 0x000000020d087211 */ /* 0x041fe200078008ff */
[----:B------:R0:W-:Y:S03]  /*1cc0*/  STL [R1+0x74], R24 ;  /* 0x0000741801007387 */ /* 0x0001e60000100800 */
[----:B------:R-:W-:Y:S01]  /*1cd0*/  LEA.HI.X.SX32 R9, R13, R0, 0x1, P0 ;  /* 0x000000000d097211 */ /* 0x000fe200000f0eff */
[----:B----4-:R-:W-:Y:S04]  /*1ce0*/  STL [R1+0x80], R22 ;  /* 0x0000801601007387 */ /* 0x010fe80000100800 */
[----:B--2---:R-:W-:Y:S04]  /*1cf0*/  STL [R1+0x70], R28 ;  /* 0x0000701c01007387 */ /* 0x004fe80000100800 */
[----:B0-----:R0:W2:Y:S04]  /*1d00*/  LDG.E.U16 R24, [R6.64] ;  /* 0x0000000606187981 */ /* 0x0010a8000c1e1500 */
[----:B------:R3:W-:Y:S04]  /*1d10*/  STL [R1+0x6c], R29 ;  /* 0x00006c1d01007387 */ /* 0x0007e80000100800 */
[----:B---3--:R3:W4:Y:S01]  /*1d20*/  LDG.E.U16 R29, [R8.64] ;  /* 0x00000006081d7981 */ /* 0x008722000c1e1500 */
[----:B------:R-:W-:-:S05]  /*1d30*/  IMAD R20, R3, 0x4, R13 ;  /* 0x0000000403147824 */ /* 0x000fca00078e020d */
[----:B------:R-:W-:-:S04]  /*1d40*/  LEA R16, R3, R20, 0x2 ;  /* 0x0000001403107211 */ /* 0x000fc800078e10ff */
[----:B------:R-:W-:Y:S02]  /*1d50*/  LEA R14, R3, R16, 0x2 ;  /* 0x00000010030e7211 */ /* 0x000fe400078e10ff */
[----:B0-----:R-:W-:-:S03]  /*1d60*/  LEA R6, P0, R20, R2, 0x1 ;  /* 0x0000000214067211 */ /* 0x001fc600078008ff */
[C---:B------:R-:W-:Y:S01]  /*1d70*/  IMAD R15, R3.reuse, 0x4, R14 ;  /* 0x00000004030f7824 */ /* 0x040fe200078e020e */
[----:B------:R-:W-:Y:S02]  /*1d80*/  LEA.HI.X.SX32 R7, R20, R0, 0x1, P0 ;  /* 0x0000000014077211 */ /* 0x000fe400000f0eff */
[-C--:B-1----:R-:W-:Y:S02]  /*1d90*/  LEA R10, P1, R16, R2.reuse, 0x1 ;  /* 0x00000002100a7211 */ /* 0x082fe400078208ff */
[----:B---3--:R-:W-:Y:S01]  /*1da0*/  LEA R8, P0, R14, R2, 0x1 ;  /* 0x000000020e087211 */ /* 0x008fe200078008ff */
[----:B------:R0:W-:Y:S01]  /*1db0*/  STL [R1+0x68], R23 ;  /* 0x0000681701007387 */ /* 0x0001e20000100800 */
[C---:B------:R-:W-:Y:S02]  /*1dc0*/  LEA R18, R3.reuse, R15, 0x2 ;  /* 0x0000000f03127211 */ /* 0x040fe400078e10ff */
[-C--:B------:R-:W-:Y:S02]  /*1dd0*/  LEA.HI.X.SX32 R11, R16, R0.reuse, 0x1, P1 ;  /* 0x00000000100b7211 */ /* 0x080fe400008f0eff */
[----:B------:R-:W-:Y:S01]  /*1de0*/  LEA.HI.X.SX32 R9, R14, R0, 0x1, P0 ;  /* 0x000000000e097211 */ /* 0x000fe200000f0eff */
[----:B------:R-:W-:Y:S01]  /*1df0*/  STL [R1+0x64], R25 ;  /* 0x0000641901007387 */ /* 0x000fe20000100800 */
[----:B------:R-:W-:-:S03]  /*1e00*/  LEA R19, R3, R18, 0x2 ;  /* 0x0000001203137211 */ /* 0x000fc600078e10ff */
[----:B0-----:R0:W3:Y:S02]  /*1e10*/  LDG.E.U16 R23, [R6.64] ;  /* 0x0000000606177981 */ /* 0x0010e4000c1e1500 */
[----:B0-----:R-:W-:-:S04]  /*1e20*/  LEA R6, P0, R15, R2, 0x1 ;  /* 0x000000020f067211 */ /* 0x001fc800078008ff */
[----:B------:R-:W-:-:S05]  /*1e30*/  LEA.HI.X.SX32 R7, R15, R0, 0x1, P0 ;  /* 0x000000000f077211 */ /* 0x000fca00000f0eff */
[----:B------:R0:W3:Y:S04]  /*1e40*/  LDG.E.U16 R20, [R6.64] ;  /* 0x0000000606147981 */ /* 0x0000e8000c1e1500 */
[----:B-----5:R1:W-:Y:S04]  /*1e50*/  STL [R1+0x60], R21 ;  /* 0x0000601501007387 */ /* 0x0203e80000100800 */
[----:B------:R-:W-:Y:S04]  /*1e60*/  STL [R1+0x5c], R27 ;  /* 0x00005c1b01007387 */ /* 0x000fe80000100800 */
[----:B-1----:R1:W5:Y:S04]  /*1e70*/  LDG.E.U16 R21, [R10.64] ;  /* 0x000000060a157981 */ /* 0x002368000c1e1500 */
[----:B------:R0:W-:Y:S01]  /*1e80*/  STL [R1+0x58], R26 ;  /* 0x0000581a01007387 */ /* 0x0001e20000100800 */
[----:B-1----:R-:W-:-:S04]  /*1e90*/  LEA R10, P0, R19, R2, 0x1 ;  /* 0x00000002130a7211 */ /* 0x002fc800078008ff */
[----:B------:R-:W-:Y:S01]  /*1ea0*/  LEA.HI.X.SX32 R11, R19, R0, 0x1, P0 ;  /* 0x00000000130b7211 */ /* 0x000fe200000f0eff */
[----:B0-----:R0:W5:Y:S04]  /*1eb0*/  LDG.E.U16 R26, [R8.64] ;  /* 0x00000006081a7981 */ /* 0x001168000c1e1500 */
[----:B--2---:R-:W-:Y:S04]  /*1ec0*/  STL [R1+0x54], R24 ;  /* 0x0000541801007387 */ /* 0x004fe80000100800 */
[----:B----4-:R1:W-:Y:S04]  /*1ed0*/  STL [R1+0x50], R29 ;  /* 0x0000501d01007387 */ /* 0x0103e80000100800 */
[----:B-1----:R-:W2:Y:S01]  /*1ee0*/  LDG.E.U16 R29, [R10.64] ;  /* 0x000000060a1d7981 */ /* 0x002ea2000c1e1500 */
[----:B------:R-:W-:-:S05]  /*1ef0*/  IMAD R4, R3, 0x4, R19 ;  /* 0x0000000403047824 */ /* 0x000fca00078e0213 */
[----:B------:R-:W-:-:S04]  /*1f00*/  LEA R17, R3, R4, 0x2 ;  /* 0x0000000403117211 */ /* 0x000fc800078e10ff */
[----:B------:R-:W-:-:S05]  /*1f10*/  LEA R5, R3, R17, 0x2 ;  /* 0x0000001103057211 */ /* 0x000fca00078e10ff */
[----:B------:R-:W-:-:S05]  /*1f20*/  IMAD R12, R3, 0x4, R5 ;  /* 0x00000004030c7824 */ /* 0x000fca00078e0205 */
[C---:B------:R-:W-:Y:S02]  /*1f30*/  LEA R22, R3.reuse, R12, 0x2 ;  /* 0x0000000c03167211 */ /* 0x040fe400078e10ff */
[C---:B------:R-:W-:Y:S02]  /*1f40*/  LEA R6, P0, R12.reuse, R2, 0x1 ;  /* 0x000000020c067211 */ /* 0x040fe400078008ff */
[----:B------:R-:W-:Y:S02]  /*1f50*/  LEA R13, R3, R22, 0x2 ;  /* 0x00000016030d7211 */ /* 0x000fe400078e10ff */
[----:B0-----:R-:W-:Y:S02]  /*1f60*/  LEA R8, P1, R17, R2, 0x1 ;  /* 0x0000000211087211 */ /* 0x001fe400078208ff */
[----:B------:R-:W-:Y:S02]  /*1f70*/  LEA.HI.X.SX32 R7, R12, R0, 0x1, P0 ;  /* 0x000000000c077211 */ /* 0x000fe400000f0eff */
[----:B------:R-:W-:Y:S01]  /*1f80*/  LEA R12, P0, R13, R2, 0x1 ;  /* 0x000000020d0c7211 */ /* 0x000fe200078008ff */
[----:B------:R-:W-:Y:S01]  /*1f90*/  IMAD R28, R3, 0x4, R13 ;  /* 0x00000004031c7824 */ /* 0x000fe200078e020d */
[-C--:B------:R-:W-:Y:S01]  /*1fa0*/  LEA.HI.X.SX32 R9, R17, R0.reuse, 0x1, P1 ;  /* 0x0000000011097211 */ /* 0x080fe200008f0eff */
[----:B---3--:R-:W-:Y:S01]  /*1fb0*/  STL [R1+0x4c], R23 ;  /* 0x00004c1701007387 */ /* 0x008fe20000100800 */
[----:B------:R-:W-:-:S03]  /*1fc0*/  LEA.HI.X.SX32 R13, R13, R0, 0x1, P0 ;  /* 0x000000000d0d7211 */ /* 0x000fc600000f0eff */
[----:B-----5:R0:W-:Y:S04]  /*1fd0*/  STL [R1+0x48], R21 ;  /* 0x0000481501007387 */ /* 0x0201e80000100800 */
[----:B0-----:R0:W3:Y:S04]  /*1fe0*/  LDG.E.U16 R21, [R8.64] ;  /* 0x0000000608157981 */ /* 0x0010e8000c1e1500 */
[----:B------:R1:W-:Y:S04]  /*1ff0*/  STL [R1+0x44], R26 ;  /* 0x0000441a01007387 */ /* 0x0003e80000100800 */
[----:B------:R-:W-:Y:S04]  /*2000*/  STL [R1+0x40], R20 ;  /* 0x0000401401007387 */ /* 0x000fe80000100800 */
[----:B-1----:R-:W4:Y:S04]  /*2010*/  LDG.E.U16 R26, [R6.64] ;  /* 0x00000006061a7981 */ /* 0x002f28000c1e1500 */
[----:B--2---:R1:W-:Y:S04]  /*2020*/  STL [R1+0x3c], R29 ;  /* 0x00003c1d01007387 */ /* 0x0043e80000100800 */
[----:B-1----:R-:W2:Y:S01]  /*2030*/  LDG.E.U16 R29, [R12.64] ;  /* 0x000000060c1d7981 */ /* 0x002ea2000c1e1500 */
[----:B------:R-:W-:-:S04]  /*2040*/  LEA R16, R3, R28, 0x2 ;  /* 0x0000001c03107211 */ /* 0x000fc800078e10ff */
[----:B------:R-:W-:-:S05]  /*2050*/  LEA R25, R3, R16, 0x2 ;  /* 0x0000001003197211 */ /* 0x000fca00078e10ff */
[----:B------:R-:W-:-:S05]  /*2060*/  IMAD R14, R3, 0x4, R25 ;  /* 0x00000004030e7824 */ /* 0x000fca00078e0219 */
[C---:B------:R-:W-:Y:S02]  /*2070*/  LEA R27, R3.reuse, R14, 0x2 ;  /* 0x0000000e031b7211 */ /* 0x040fe400078e10ff */
[-C--:B0-----:R-:W-:Y:S02]  /*2080*/  LEA R8, P0, R14, R2.reuse, 0x1 ;  /* 0x000000020e087211 */ /* 0x081fe400078008ff */
[----:B------:R-:W-:Y:S02]  /*2090*/  LEA R15, R3, R27, 0x2 ;  /* 0x0000001b030f7211 */ /* 0x000fe400078e10ff */
[----:B------:R-:W-:Y:S02]  /*20a0*/  LEA R10, P1, R16, R2, 0x1 ;  /* 0x00000002100a7211 */ /* 0x000fe400078208ff */
[----:B------:R-:W-:Y:S02]  /*20b0*/  LEA.HI.X.SX32 R9, R14, R0, 0x1, P0 ;  /* 0x000000000e097211 */ /* 0x000fe400000f0eff */
[----:B------:R-:W-:Y:S01]  /*20c0*/  LEA R14, P0, R15, R2, 0x1 ;  /* 0x000000020f0e7211 */ /* 0x000fe200078008ff */
[----:B------:R-:W-:Y:S01]  /*20d0*/  IMAD R24, R3, 0x4, R15 ;  /* 0x0000000403187824 */ /* 0x000fe200078e020f */
[----:B------:R-:W-:-:S02]  /*20e0*/  LEA.HI.X.SX32 R11, R16, R0, 0x1, P1 ;  /* 0x00000000100b7211 */ /* 0x000fc400008f0eff */
[----:B------:R-:W-:Y:S01]  /*20f0*/  LEA.HI.X.SX32 R15, R15, R0, 0x1, P0 ;  /* 0x000000000f0f7211 */ /* 0x000fe200000f0eff */
[----:B---3--:R0:W-:Y:S04]  /*2100*/  STL [R1+0x38], R21 ;  /* 0x0000381501007387 */ /* 0x0081e80000100800 */
[----:B0-----:R0:W3:Y:S04]  /*2110*/  LDG.E.U16 R21, [R10.64] ;  /* 0x000000060a157981 */ /* 0x0010e8000c1e1500 */
[----:B----4-:R1:W-:Y:S04]  /*2120*/  STL [R1+0x34], R26 ;  /* 0x0000341a01007387 */ /* 0x0103e80000100800 */
[----:B-1----:R-:W4:Y:S04]  /*2130*/  LDG.E.U16 R26, [R8.64] ;  /* 0x00000006081a7981 */ /* 0x002f28000c1e1500 */
[----:B--2---:R1:W-:Y:S04]  /*2140*/  STL [R1+0x30], R29 ;  /* 0x0000301d01007387 */ /* 0x0043e80000100800 */
[----:B-1----:R1:W2:Y:S01]  /*2150*/  LDG.E.U16 R29, [R14.64] ;  /* 0x000000060e1d7981 */ /* 0x0022a2000c1e1500 */
[----:B------:R-:W-:-:S04]  /*2160*/  LEA R17, R3, R24, 0x2 ;  /* 0x0000001803117211 */ /* 0x000fc800078e10ff */
[----:B------:R-:W-:-:S05]  /*2170*/  LEA R23, R3, R17, 0x2 ;  /* 0x0000001103177211 */ /* 0x000fca00078e10ff */
[----:B------:R-:W-:-:S05]  /*2180*/  IMAD R19, R3, 0x4, R23 ;  /* 0x0000000403137824 */ /* 0x000fca00078e0217 */
[----:B------:R-:W-:Y:S02]  /*2190*/  LEA R6, R3, R19, 0x2 ;  /* 0x0000001303067211 */ /* 0x000fe400078e10ff */
[----:B0-----:R-:W-:Y:S02]  /*21a0*/  LEA R10, P0, R19, R2, 0x1 ;  /* 0x00000002130a7211 */ /* 0x001fe400078008ff */
[----:B------:R-:W-:Y:S02]  /*21b0*/  LEA R20, R3, R6, 0x2 ;  /* 0x0000000603147211 */ /* 0x000fe400078e10ff */
[----:B------:R-:W-:Y:S02]  /*21c0*/  LEA R12, P1, R17, R2, 0x1 ;  /* 0x00000002110c7211 */ /* 0x000fe400078208ff */
[----:B------:R-:W-:Y:S02]  /*21d0*/  LEA.HI.X.SX32 R11, R19, R0, 0x1, P0 ;  /* 0x00000000130b7211 */ /* 0x000fe400000f0eff */
[----:B-1----:R-:W-:-:S02]  /*21e0*/  LEA R14, P0, R20, R2, 0x1 ;  /* 0x00000002140e7211 */ /* 0x002fc400078008ff */
[-C--:B------:R-:W-:Y:S02]  /*21f0*/  LEA.HI.X.SX32 R13, R17, R0.reuse, 0x1, P1 ;  /* 0x00000000110d7211 */ /* 0x080fe400008f0eff */
[----:B------:R-:W-:Y:S01]  /*2200*/  LEA.HI.X.SX32 R15, R20, R0, 0x1, P0 ;  /* 0x00000000140f7211 */ /* 0x000fe200000f0eff */
[----:B---3--:R0:W-:Y:S04]  /*2210*/  STL [R1+0x2c], R21 ;  /* 0x00002c1501007387 */ /* 0x0081e80000100800 */
[----:B0-----:R0:W3:Y:S04]  /*2220*/  LDG.E.U16 R21, [R12.64] ;  /* 0x000000060c157981 */ /* 0x0010e8000c1e1500 */
[----:B----4-:R1:W-:Y:S04]  /*2230*/  STL [R1+0x28], R26 ;  /* 0x0000281a01007387 */ /* 0x0103e80000100800 */
[----:B-1----:R-:W4:Y:S04]  /*2240*/  LDG.E.U16 R26, [R10.64] ;  /* 0x000000060a1a7981 */ /* 0x002f28000c1e1500 */
[----:B--2---:R1:W-:Y:S04]  /*2250*/  STL [R1+0x24], R29 ;  /* 0x0000241d01007387 */ /* 0x0043e80000100800 */
[----:B-1----:R-:W2:Y:S01]  /*2260*/  LDG.E.U16 R29, [R14.64] ;  /* 0x000000060e1d7981 */ /* 0x002ea2000c1e1500 */
[----:B------:R-:W-:-:S05]  /*2270*/  IMAD R7, R3, 0x4, R20 ;  /* 0x0000000403077824 */ /* 0x000fca00078e0214 */
[----:B------:R-:W-:-:S04]  /*2280*/  LEA R16, R3, R7, 0x2 ;  /* 0x0000000703107211 */ /* 0x000fc800078e10ff */
[----:B------:R-:W-:Y:S02]  /*2290*/  LEA R8, R3, R16, 0x2 ;  /* 0x0000001003087211 */ /* 0x000fe400078e10ff */
[----:B0-----:R-:W-:-:S03]  /*22a0*/  LEA R12, P1, R16, R2, 0x1 ;  /* 0x00000002100c7211 */ /* 0x001fc600078208ff */
[----:B------:R-:W-:Y:S01]  /*22b0*/  IMAD R17, R3, 0x4, R8 ;  /* 0x0000000403117824 */ /* 0x000fe200078e0208 */
[----:B------:R-:W-:-:S04]  /*22c0*/  LEA.HI.X.SX32 R13, R16, R0, 0x1, P1 ;  /* 0x00000000100d7211 */ /* 0x000fc800008f0eff */
[----:B------:R-:W-:Y:S02]  /*22d0*/  LEA R16, P0, R17, R2, 0x1 ;  /* 0x0000000211107211 */ /* 0x000fe400078008ff */
[----:B------:R-:W-:Y:S02]  /*22e0*/  LEA R9, R3, R17, 0x2 ;  /* 0x0000001103097211 */ /* 0x000fe400078e10ff */
[----:B------:R-:W-:Y:S01]  /*22f0*/  LEA.HI.X.SX32 R17, R17, R0, 0x1, P0 ;  /* 0x0000000011117211 */ /* 0x000fe200000f0eff */
[----:B---3--:R0:W-:Y:S04]  /*2300*/  STL [R1+0x20], R21 ;  /* 0x0000201501007387 */ /* 0x0081e80000100800 */
[----:B0-----:R0:W3:Y:S04]  /*2310*/  LDG.E.U16 R21, [R12.64] ;  /* 0x000000060c157981 */ /* 0x0010e8000c1e1500 */
[----:B----4-:R-:W-:Y:S04]  /*2320*/  STL [R1+0x1c], R26 ;  /* 0x00001c1a01007387 */ /* 0x010fe80000100800 */
[----:B--2---:R1:W-:Y:S04]  /*2330*/  STL [R1+0x18], R29 ;  /* 0x0000181d01007387 */ /* 0x0043e80000100800 */
[----:B-1----:R-:W2:Y:S01]  /*2340*/  LDG.E.U16 R29, [R16.64] ;  /* 0x00000006101d7981 */ /* 0x002ea2000c1e1500 */
[----:B------:R-:W-:-:S05]  /*2350*/  LEA R19, R3, R9, 0x2 ;  /* 0x0000000903137211 */ /* 0x000fca00078e10ff */
[----:B------:R-:W-:Y:S01]  /*2360*/  IMAD R10, R3, 0x4, R19 ;  /* 0x00000004030a7824 */ /* 0x000fe200078e0213 */
[----:B0-----:R-:W-:-:S04]  /*2370*/  LEA R12, P0, R19, R2, 0x1 ;  /* 0x00000002130c7211 */ /* 0x001fc800078008ff */
[----:B------:R-:W-:-:S04]  /*2380*/  LEA R20, R3, R10, 0x2 ;  /* 0x0000000a03147211 */ /* 0x000fc800078e10ff */
[C---:B------:R-:W-:Y:S02]  /*2390*/  LEA R14, P1, R20.reuse, R2, 0x1 ;  /* 0x00000002140e7211 */ /* 0x040fe400078208ff */
[-C--:B------:R-:W-:Y:S02]  /*23a0*/  LEA.HI.X.SX32 R13, R19, R0.reuse, 0x1, P0 ;  /* 0x00000000130d7211 */ /* 0x080fe400000f0eff */
[----:B------:R-:W-:-:S03]  /*23b0*/  LEA.HI.X.SX32 R15, R20, R0, 0x1, P1 ;  /* 0x00000000140f7211 */ /* 0x000fc600008f0eff */
[----:B------:R-:W4:Y:S04]  /*23c0*/  LDG.E.U16 R19, [R12.64] ;  /* 0x000000060c137981 */ /* 0x000f28000c1e1500 */
[----:B---3--:R-:W-:Y:S04]  /*23d0*/  STL [R1+0x14], R21 ;  /* 0x0000141501007387 */ /* 0x008fe80000100800 */
[----:B--2---:R0:W-:Y:S04]  /*23e0*/  STL [R1+0x10], R29 ;  /* 0x0000101d01007387 */ /* 0x0041e80000100800 */
[----:B0-----:R0:W2:Y:S01]  /*23f0*/  LDG.E.U16 R29, [R14.64] ;  /* 0x000000060e1d7981 */ /* 0x0010a2000c1e1500 */
[----:B------:R-:W-:-:S05]  /*2400*/  LEA R11, R3, R20, 0x2 ;  /* 0x00000014030b7211 */ /* 0x000fca00078e10ff */
[----:B------:R-:W-:-:S05]  /*2410*/  IMAD R26, R3, 0x4, R11 ;  /* 0x00000004031a7824 */ /* 0x000fca00078e020b */
[----:B------:R-:W-:-:S04]  /*2420*/  LEA R16, P0, R26, R2, 0x1 ;  /* 0x000000021a107211 */ /* 0x000fc800078008ff */
[----:B------:R-:W-:Y:S02]  /*2430*/  LEA.HI.X.SX32 R17, R26, R0, 0x1, P0 ;  /* 0x000000001a117211 */ /* 0x000fe400000f0eff */
[C---:B0-----:R-:W-:Y:S01]  /*2440*/  LEA R14, P0, R18.reuse, R2, 0x1 ;  /* 0x00000002120e7211 */ /* 0x041fe200078008ff */
[----:B----4-:R-:W-:Y:S03]  /*2450*/  STL [R1+0xc], R19 ;  /* 0x00000c1301007387 */ /* 0x010fe60000100800 */
[----:B------:R-:W-:Y:S02]  /*2460*/  LEA.HI.X.SX32 R15, R18, R0, 0x1, P0 ;  /* 0x00000000120f7211 */ /* 0x000fe400000f0eff */
[C---:B------:R-:W-:Y:S02]  /*2470*/  LEA R21, R3.reuse, R26, 0x2 ;  /* 0x0000001a03157211 */ /* 0x040fe400078e10ff */
[----:B------:R0:W3:Y:S04]  /*2480*/  LDG.E.U16 R26, [R16.64] ;  /* 0x00000006101a7981 */ /* 0x0000e8000c1e1500 */
[----:B--2---:R1:W-:Y:S04]  /*2490*/  STL [R1+0x8], R29 ;  /* 0x0000081d01007387 */ /* 0x0043e80000100800 */
[----:B-1----:R-:W2:Y:S01]  /*24a0*/  LDG.E.U16 R29, [R14.64] ;  /* 0x000000060e1d7981 */ /* 0x002ea2000c1e1500 */
[----:B------:R-:W-:-:S02]  /*24b0*/  LEA R20, R3, R21, 0x2 ;  /* 0x0000001503147211 */ /* 0x000fc400078e10ff */
[-C--:B0-----:R-:W-:Y:S02]  /*24c0*/  LEA R16, P0, R4, R2.reuse, 0x1 ;  /* 0x0000000204107211 */ /* 0x081fe400078008ff */
[----:B------:R-:W-:Y:S02]  /*24d0*/  LEA R12, P1, R20, R2, 0x1 ;  /* 0x00000002140c7211 */ /* 0x000fe400078208ff */
[-C--:B------:R-:W-:Y:S02]  /*24e0*/  LEA.HI.X.SX32 R17, R4, R0.reuse, 0x1, P0 ;  /* 0x0000000004117211 */ /* 0x080fe400000f0eff */
[----:B------:R-:W-:-:S06]  /*24f0*/  LEA.HI.X.SX32 R13, R20, R0, 0x1, P1 ;  /* 0x00000000140d7211 */ /* 0x000fcc00008f0eff */
[----:B------:R0:W4:Y:S04]  /*2500*/  LDG.E.U16 R13, [R12.64] ;  /* 0x000000060c0d7981 */ /* 0x000128000c1e1500 */
[----:B--2---:R1:W-:Y:S04]  /*2510*/  STL [R1+0x2aa8], R29 ;  /* 0x002aa81d01007387 */ /* 0x0043e80000100800 */
[----:B-1----:R-:W2:Y:S04]  /*2520*/  LDL.LU R29, [R1+0x114] ;  /* 0x00011400011d7983 */ /* 0x002ea80000300800 */
[----:B---3--:R1:W-:Y:S04]  /*2530*/  STL [R1+0x4], R26 ;  /* 0x0000041a01007387 */ /* 0x0083e80000100800 */
[----:B-1----:R1:W3:Y:S01]  /*2540*/  LDG.E.U16 R26, [R16.64] ;  /* 0x00000006101a7981 */ /* 0x0022e2000c1e1500 */
[----:B------:R-:W-:-:S02]  /*2550*/  LEA R18, P1, R5, R2, 0x1 ;  /* 0x0000000205127211 */ /* 0x000fc400078208ff */
[C---:B------:R-:W-:Y:S02]  /*2560*/  LEA R4, P0, R22.reuse, R2, 0x1 ;  /* 0x0000000216047211 */ /* 0x040fe400078008ff */
[-C--:B------:R-:W-:Y:S02]  /*2570*/  LEA.HI.X.SX32 R19, R5, R0.reuse, 0x1, P1 ;  /* 0x0000000005137211 */ /* 0x080fe400008f0eff */
[----:B------:R-:W-:Y:S02]  /*2580*/  LEA.HI.X.SX32 R5, R22, R0, 0x1, P0 ;  /* 0x0000000016057211 */ /* 0x000fe400000f0eff */
[-C--:B0-----:R-:W-:Y:S01]  /*2590*/  LEA R12, P0, R28, R2.reuse, 0x1 ;  /* 0x000000021c0c7211 */ /* 0x081fe200078008ff */
[----:B------:R-:W-:Y:S01]  /*25a0*/  IMAD R20, R3, 0x4, R20 ;  /* 0x0000000403147824 */ /* 0x000fe200078e0214 */
[C---:B------:R-:W-:Y:S01]  /*25b0*/  LEA R14, P1, R25.reuse, R2, 0x1 ;  /* 0x00000002190e7211 */ /* 0x040fe200078208ff */
[----:B------:R0:W5:Y:S03]  /*25c0*/  LDG.E.U16 R3, [R4.64] ;  /* 0x0000000604037981 */ /* 0x000166000c1e1500 */
[----:B------:R-:W-:Y:S01]  /*25d0*/  LEA.HI.X.SX32 R15, R25, R0, 0x1, P1 ;  /* 0x00000000190f7211 */ /* 0x000fe200008f0eff */
[----:B------:R4:W2:Y:S04]  /*25e0*/  LDG.E.U16 R22, [R18.64] ;  /* 0x0000000612167981 */ /* 0x0008a8000c1e1500 */
[----:B-1----:R1:W2:Y:S01]  /*25f0*/  LDG.E.U16 R17, [R14.64] ;  /* 0x000000060e117981 */ /* 0x0022a2000c1e1500 */
[----:B0-----:R-:W-:-:S04]  /*2600*/  LEA R4, P1, R20, R2, 0x1 ;  /* 0x0000000214047211 */ /* 0x001fc800078208ff */
[----:B------:R-:W-:-:S05]  /*2610*/  LEA.HI.X.SX32 R5, R20, R0, 0x1, P1 ;  /* 0x0000000014057211 */ /* 0x000fca00008f0eff */
[----:B----4-:R0:W4:Y:S02]  /*2620*/  LDG.E.U16 R18, [R4.64] ;  /* 0x0000000604127981 */ /* 0x010124000c1e1500 */
[----:B0-----:R-:W-:-:S04]  /*2630*/  LEA R4, P1, R23, R2, 0x1 ;  /* 0x0000000217047211 */ /* 0x001fc800078208ff */
[----:B------:R-:W-:-:S05]  /*2640*/  LEA.HI.X.SX32 R5, R23, R0, 0x1, P1 ;  /* 0x0000000017057211 */ /* 0x000fca00008f0eff */
[----:B------:R0:W2:Y:S04]  /*2650*/  LDG.E.U16 R23, [R4.64] ;  /* 0x0000000604177981 */ /* 0x0000a8000c1e1500 */
[----:B---3--:R3:W-:Y:S04]  /*2660*/  STL [R1+0x2aac], R26 ;  /* 0x002aac1a01007387 */ /* 0x0087e80000100800 */
[----:B---3--:R-:W3:Y:S04]  /*2670*/  LDL.LU R26, [R1+0x194] ;  /* 0x00019400011a7983 */ /* 0x008ee80000300800 */
[----:B------:R0:W-:Y:S02]  /*2680*/  STL [R1], R13 ;  /* 0x0000000d01007387 */ /* 0x0001e40000100800 */
[----:B0-----:R-:W-:-:S05]  /*2690*/  LEA.HI.X.SX32 R13, R28, R0, 0x1, P0 ;  /* 0x000000001c0d7211 */ /* 0x001fca00000f0eff */
[----:B------:R0:W3:Y:S02]  /*26a0*/  LDG.E.U16 R16, [R12.64] ;  /* 0x000000060c107981 */ /* 0x0000e4000c1e1500 */
[----:B0-----:R-:W-:-:S04]  /*26b0*/  LEA R12, P0, R27, R2, 0x1 ;  /* 0x000000021b0c7211 */ /* 0x001fc800078008ff */
[----:B------:R-:W-:Y:S02]  /*26c0*/  LEA.HI.X.SX32 R13, R27, R0, 0x1, P0 ;  /* 0x000000001b0d7211 */ /* 0x000fe400000f0eff */
[----:B-1----:R-:W-:-:S03]  /*26d0*/  LEA R14, P0, R24, R2, 0x1 ;  /* 0x00000002180e7211 */ /* 0x002fc600078008ff */
[----:B------:R0:W4:Y:S01]  /*26e0*/  LDG.E.U16 R19, [R12.64] ;  /* 0x000000060c137981 */ /* 0x000122000c1e1500 */
[----:B------:R-:W-:-:S05]  /*26f0*/  LEA.HI.X.SX32 R15, R24, R0, 0x1, P0 ;  /* 0x00000000180f7211 */ /* 0x000fca00000f0eff */
[----:B------:R1:W4:Y:S01]  /*2700*/  LDG.E.U16 R20, [R14.64] ;  /* 0x000000060e147981 */ /* 0x000322000c1e1500 */
[----:B0-----:R-:W-:-:S04]  /*2710*/  LEA R12, P0, R6, R2, 0x1 ;  /* 0x00000002060c7211 */ /* 0x001fc800078008ff */
[----:B------:R-:W-:Y:S02]  /*2720*/  LEA.HI.X.SX32 R13, R6, R0, 0x1, P0 ;  /* 0x00000000060d7211 */ /* 0x000fe400000f0eff */
[CC--:B-1----:R-:W-:Y:S02]  /*2730*/  LEA R14, P1, R7.reuse, R2.reuse, 0x1 ;  /* 0x00000002070e7211 */ /* 0x0c2fe400078208ff */
[C---:B------:R-:W-:Y:S01]  /*2740*/  LEA R6, P0, R8.reuse, R2, 0x1 ;  /* 0x0000000208067211 */ /* 0x040fe200078008ff */
[----:B------:R0:W4:Y:S01]  /*2750*/  LDG.E.U16 R12, [R12.64] ;  /* 0x000000060c0c7981 */ /* 0x000122000c1e1500 */
[-C--:B------:R-:W-:Y:S02]  /*2760*/  LEA.HI.X.SX32 R15, R7, R0.reuse, 0x1, P1 ;  /* 0x00000000070f7211 */ /* 0x080fe400008f0eff */
[----:B------:R-:W-:Y:S02]  /*2770*/  LEA.HI.X.SX32 R7, R8, R0, 0x1, P0 ;  /* 0x0000000008077211 */ /* 0x000fe400000f0eff */
[-C--:B------:R-:W-:Y:S01]  /*2780*/  LEA R4, P0, R9, R2.reuse, 0x1 ;  /* 0x0000000209047211 */ /* 0x080fe200078008ff */
[----:B------:R1:W4:Y:S01]  /*2790*/  LDG.E.U16 R14, [R14.64] ;  /* 0x000000060e0e7981 */ /* 0x000322000c1e1500 */
[----:B------:R-:W-:-:S02]  /*27a0*/  LEA R8, P1, R10, R2, 0x1 ;  /* 0x000000020a087211 */ /* 0x000fc400078208ff */
[-C--:B------:R-:W-:Y:S01]  /*27b0*/  LEA.HI.X.SX32 R5, R9, R0.reuse, 0x1, P0 ;  /* 0x0000000009057211 */ /* 0x080fe200000f0eff */
[----:B0-----:R0:W4:Y:S01]  /*27c0*/  LDG.E.U16 R13, [R6.64] ;  /* 0x00000006060d7981 */ /* 0x001122000c1e1500 */
[----:B------:R-:W-:Y:S02]  /*27d0*/  LEA.HI.X.SX32 R9, R10, R0, 0x1, P1 ;  /* 0x000000000a097211 */ /* 0x000fe400008f0eff */
[-C--:B------:R-:W-:Y:S01]  /*27e0*/  LEA R10, P1, R21, R2.reuse, 0x1 ;  /* 0x00000002150a7211 */ /* 0x080fe200078208ff */
[----:B------:R1:W4:Y:S04]  /*27f0*/  LDG.E.U16 R4, [R4.64] ;  /* 0x0000000604047981 */ /* 0x000328000c1e1500 */
[----:B------:R-:W4:Y:S01]  /*2800*/  LDG.E.U16 R8, [R8.64] ;  /* 0x0000000608087981 */ /* 0x000f22000c1e1500 */
[----:B0-----:R-:W-:-:S04]  /*2810*/  LEA R6, P0, R11, R2, 0x1 ;  /* 0x000000020b067211 */ /* 0x001fc800078008ff */
[-C--:B------:R-:W-:Y:S02]  /*2820*/  LEA.HI.X.SX32 R7, R11, R0.reuse, 0x1, P0 ;  /* 0x000000000b077211 */ /* 0x080fe400000f0eff */
[----:B------:R-:W-:-:S03]  /*2830*/  LEA.HI.X.SX32 R11, R21, R0, 0x1, P1 ;  /* 0x00000000150b7211 */ /* 0x000fc600008f0eff */
[----:B------:R-:W4:Y:S04]  /*2840*/  LDG.E.U16 R6, [R6.64] ;  /* 0x0000000606067981 */ /* 0x000f28000c1e1500 */
[----:B------:R-:W4:Y:S04]  /*2850*/  LDG.E.U16 R10, [R10.64] ;  /* 0x000000060a0a7981 */ /* 0x000f28000c1e1500 */
[----:B--2---:R-:W-:Y:S04]  /*2860*/  STL [R1+0x2ab0], R22 ;  /* 0x002ab01601007387 */ /* 0x004fe80000100800 */
[----:B------:R-:W0:Y:S04]  /*2870*/  S2R R28, SR_TID.X ;  /* 0x00000000001c7919 */ /* 0x000e280000002100 */
[----:B-----5:R2:W-:Y:S04]  /*2880*/  STL [R1+0x2ab4], R3 ;  /* 0x002ab40301007387 */ /* 0x0205e80000100800 */
[----:B--2---:R-:W2:Y:S01]  /*2890*/  LDL.LU R3, [R1+0x120] ;  /* 0x0001200001037983 */ /* 0x004ea20000300800 */
[----:B0-----:R-:W-:-:S02]  /*28a0*/  SHF.R.S32.HI R2, RZ, 0x6, R28 ;  /* 0x00000006ff027819 */ /* 0x001fc4000001141c */
[----:B------:R-:W-:Y:S02]  /*28b0*/  LOP3.LUT R22, R28, 0x3f, RZ, 0xc0, !PT ;  /* 0x0000003f1c167812 */ /* 0x000fe400078ec0ff */
[----:B------:R-:W-:Y:S02]  /*28c0*/  SGXT R2, R2, 0x1 ;  /* 0x000000010202781a */ /* 0x000fe40000000200 */
[----:B------:R-:W-:-:S04]  /*28d0*/  SHF.L.U32 R0, R22, 0x1, RZ ;  /* 0x0000000116007819 */ /* 0x000fc800000006ff */
[----:B------:R-:W-:-:S05]  /*28e0*/  LOP3.LUT R0, R0, 0x90, R2, 0x78, !PT ;  /* 0x0000009000007812 */ /* 0x000fca00078e7802 */
[----:B------:R-:W-:Y:S04]  /*28f0*/  STS.U16 [R0+0x22000], R29 ;  /* 0x0220001d00007388 */ /* 0x000fe80000000400 */
[----:B---3--:R0:W-:Y:S04]  /*2900*/  STL [R1+0x2ab8], R16 ;  /* 0x002ab81001007387 */ /* 0x0081e80000100800 */
[----:B0-----:R-:W3:Y:S04]  /*2910*/  LDL.LU R16, [R1+0x124] ;  /* 0x0001240001107983 */ /* 0x001ee80000300800 */
[----:B------:R0:W-:Y:S04]  /*2920*/  STL [R1+0x2abc], R17 ;  /* 0x002abc1101007387 */ /* 0x0001e80000100800 */
[----:B0-----:R-:W5:Y:S04]  /*2930*/  LDL.LU R17, [R1+0x130] ;  /* 0x0001300001117983 */ /* 0x001f680000300800 */
[----:B------:R-:W5:Y:S04]  /*2940*/  LDL.LU R27, [R1+0x134] ;  /* 0x00013400011b7983 */ /* 0x000f680000300800 */
[----:B----4-:R0:W-:Y:S04]  /*2950*/  STL [R1+0x2ac4], R18 ;  /* 0x002ac41201007387 */ /* 0x0101e80000100800 */
[----:B0-----:R-:W4:Y:S04]  /*2960*/  LDL.LU R18, [R1+0x140] ;  /* 0x0001400001127983 */ /* 0x001f280000300800 */
[----:B------:R-:W4:Y:S04]  /*2970*/  LDL.LU R24, [R1+0x144] ;  /* 0x0001440001187983 */ /* 0x000f280000300800 */
[----:B------:R0:W-:Y:S04]  /*2980*/  STL [R1+0x2ac0], R19 ;  /* 0x002ac01301007387 */ /* 0x0001e80000100800 */
[----:B0-----:R-:W4:Y:S04]  /*2990*/  LDL.LU R19, [R1+0x150] ;  /* 0x0001500001137983 */ /* 0x001f280000300800 */
[----:B------:R0:W-:Y:S04]  /*29a0*/  STL [R1+0x2ac8], R20 ;  /* 0x002ac81401007387 */ /* 0x0001e80000100800 */
[----:B0-----:R-:W4:Y:S04]  /*29b0*/  LDL.LU R20, [R1+0x154] ;  /* 0x0001540001147983 */ /* 0x001f280000300800 */
[----:B------:R0:W-:Y:S04]  /*29c0*/  STL [R1+0x2acc], R23 ;  /* 0x002acc1701007387 */ /* 0x0001e80000100800 */
[----:B0-----:R-:W4:Y:S04]  /*29d0*/  LDL.LU R23, [R1+0x160] ;  /* 0x0001600001177983 */ /* 0x001f280000300800 */
[----:B------:R0:W-:Y:S04]  /*29e0*/  STL [R1+0x2ad0], R12 ;  /* 0x002ad00c01007387 */ /* 0x0001e80000100800 */
[----:B0-----:R-:W4:Y:S04]  /*29f0*/  LDL.LU R12, [R1+0x164] ;  /* 0x00016400010c7983 */ /* 0x001f280000300800 */
[----:B-1----:R-:W4:Y:S04]  /*2a00*/  LDL.LU R15, [R1+0x170] ;  /* 0x00017000010f7983 */ /* 0x002f280000300800 */
[----:B------:R0:W-:Y:S04]  /*2a10*/  STL [R1+0x2ad4], R14 ;  /* 0x002ad40e01007387 */ /* 0x0001e80000100800 */
[----:B0-----:R-:W4:Y:S04]  /*2a20*/  LDL.LU R14, [R1+0x174] ;  /* 0x00017400010e7983 */ /* 0x001f280000300800 */
[----:B------:R0:W-:Y:S04]  /*2a30*/  STL [R1+0x2ad8], R13 ;  /* 0x002ad80d01007387 */ /* 0x0001e80000100800 */
[----:B0-----:R-:W4:Y:S04]  /*2a40*/  LDL.LU R13, [R1+0x180] ;  /* 0x00018000010d7983 */ /* 0x001f280000300800 */
[----:B------:R-:W4:Y:S04]  /*2a50*/  LDL.LU R5, [R1+0x184] ;  /* 0x0001840001057983 */ /* 0x000f280000300800 */
[----:B------:R0:W-:Y:S04]  /*2a60*/  STL [R1+0x2adc], R4 ;  /* 0x002adc0401007387 */ /* 0x0001e80000100800 */
[----:B0-----:R-:W4:Y:S04]  /*2a70*/  LDL.LU R4, [R1+0x190] ;  /* 0x0001900001047983 */ /* 0x001f280000300800 */
[----:B------:R-:W-:Y:S04]  /*2a80*/  STL [R1+0x2ae0], R8 ;  /* 0x002ae00801007387 */ /* 0x000fe80000100800 */
[----:B------:R-:W-:Y:S04]  /*2a90*/  STL [R1+0x2ae4], R6 ;  /* 0x002ae40601007387 */ /* 0x000fe80000100800 */
[----:B------:R-:W-:Y:S04]  /*2aa0*/  STL [R1+0x2ae8], R10 ;  /* 0x002ae80a01007387 */ /* 0x000fe80000100800 */
[----:B------:R-:W4:Y:S04]  /*2ab0*/  LDL.LU R22, [R1+0x110] ;  /* 0x0001100001167983 */ /* 0x000f280000300800 */
[----:B------:R-:W-:Y:S04]  /*2ac0*/  STL [R1+0x2aec], R28 ;  /* 0x002aec1c01007387 */ /* 0x000fe80000100800 */
[----:B------:R0:W-:Y:S04]  /*2ad0*/  STS.U16 [R0+0x20000], R26 ;  /* 0x0200001a00007388 */ /* 0x0001e80000000400 */
[----:B------:R-:W4:Y:S04]  /*2ae0*/  LDL.LU R25, [R1+0x104] ;  /* 0x0001040001197983 */ /* 0x000f280000300800 */
[----:B0-----:R-:W4:Y:S04]  /*2af0*/  LDL.LU R26, [R1+0x100] ;  /* 0x00010000011a7983 */ /* 0x001f280000300800 */
[----:B------:R-:W4:Y:S04]  /*2b00*/  LDL.LU R2, [R1+0xf4] ;  /* 0x0000f40001027983 */ /* 0x000f280000300800 */
        /* <DEDUP_REMOVED lines=8> */
[----:B--2---:R0:W-:Y:S04]  /*2b90*/  STS.U16 [R0+0x21e00], R3 ;  /* 0x021e000300007388 */ /* 0x0041e80000000400 */
[----:B------:R-:W2:Y:S04]  /*2ba0*/  LDL.LU R21, [R1+0xb8] ;  /* 0x0000b80001157983 */ /* 0x000ea80000300800 */
[----:B0-----:R-:W2:Y:S04]  /*2bb0*/  LDL.LU R3, [R1+0xb4] ;  /* 0x0000b40001037983 */ /* 0x001ea80000300800 */
[----:B---3--:R-:W-:Y:S04]  /*2bc0*/  STS.U16 [R0+0x21c00], R16 ;  /* 0x021c001000007388 */ /* 0x008fe80000000400 */
[----:B-----5:R-:W-:Y:S04]  /*2bd0*/  STS.U16 [R0+0x21a00], R17 ;  /* 0x021a001100007388 */ /* 0x020fe80000000400 */
[----:B------:R-:W-:Y:S04]  /*2be0*/  STS.U16 [R0+0x21800], R27 ;  /* 0x0218001b00007388 */ /* 0x000fe80000000400 */
[----:B----4-:R-:W-:Y:S04]  /*2bf0*/  STS.U16 [R0+0x21600], R18 ;  /* 0x0216001200007388 */ /* 0x010fe80000000400 */
[----:B------:R-:W-:Y:S04]  /*2c00*/  STS.U16 [R0+0x21400], R24 ;  /* 0x0214001800007388 */ /* 0x000fe80000000400 */
        /* <DEDUP_REMOVED lines=9> */
[----:B------:R0:W-:Y:S04]  /*2ca0*/  STS.U16 [R0+0x22200], R22 ;  /* 0x0222001600007388 */ /* 0x0001e80000000400 */
[----:B0-----:R-:W3:Y:S04]  /*2cb0*/  LDL.LU R22, [R1+0xb0] ;  /* 0x0000b00001167983 */ /* 0x001ee80000300800 */
[----:B------:R-:W4:Y:S04]  /*2cc0*/  LDL.LU R4, [R1+0xa4] ;  /* 0x0000a40001047983 */ /* 0x000f280000300800 */
[----:B------:R-:W5:Y:S04]  /*2cd0*/  LDL.LU R5, [R1+0xa0] ;  /* 0x0000a00001057983 */ /* 0x000f680000300800 */
        /* <DEDUP_REMOVED lines=9> */
[----:B------:R-:W5:Y:S04]  /*2d70*/  LDL.LU R27, [R1+0x60] ;  /* 0x00006000011b7983 */ /* 0x000f680000300800 */
[----:B------:R-:W5:Y:S04]  /*2d80*/  LDL.LU R17, [R1+0x58] ;  /* 0x0000580001117983 */ /* 0x000f680000300800 */
[----:B------:R0:W-:Y:S04]  /*2d90*/  STS.U16 [R0+0x22400], R25 ;  /* 0x0224001900007388 */ /* 0x0001e80000000400 */
[----:B------:R-:W5:Y:S04]  /*2da0*/  LDL.LU R16, [R1+0x50] ;  /* 0x0000500001107983 */ /* 0x000f680000300800 */
[----:B------:R1:W-:Y:S04]  /*2db0*/  STS.U16 [R0+0x22600], R26 ;  /* 0x0226001a00007388 */ /* 0x0003e80000000400 */
[----:B0-----:R-:W5:Y:S04]  /*2dc0*/  LDL.LU R25, [R1+0x48] ;  /* 0x0000480001197983 */ /* 0x001f680000300800 */
[----:B------:R0:W-:Y:S04]  /*2dd0*/  STS.U16 [R0+0x23800], R29 ;  /* 0x0238001d00007388 */ /* 0x0001e80000000400 */
[----:B-1----:R-:W5:Y:S04]  /*2de0*/  LDL.LU R26, [R1+0x40] ;  /* 0x00004000011a7983 */ /* 0x002f680000300800 */
[----:B0-----:R-:W5:Y:S04]  /*2df0*/  LDL.LU R29, [R1+0x3c] ;  /* 0x00003c00011d7983 */ /* 0x001f680000300800 */
[----:B--2---:R0:W-:Y:S04]  /*2e00*/  STS.U16 [R0+0x23c00], R3 ;  /* 0x023c000300007388 */ /* 0x0041e80000000400 */
[----:B------:R-:W-:Y:S04]  /*2e10*/  STS.U16 [R0+0x22800], R2 ;  /* 0x0228000200007388 */ /* 0x000fe80000000400 */
[----:B------:R-:W-:Y:S04]  /*2e20*/  STS.U16 [R0+0x22a00], R28 ;  /* 0x022a001c00007388 */ /* 0x000fe80000000400 */
[----:B0-----:R-:W2:Y:S04]  /*2e30*/  LDL.LU R3, [R1+0x38] ;  /* 0x0000380001037983 */ /* 0x001ea80000300800 */
[----:B------:R-:W-:Y:S04]  /*2e40*/  STS.U16 [R0+0x22c00], R10 ;  /* 0x022c000a00007388 */ /* 0x000fe80000000400 */
[----:B------:R-:W-:Y:S04]  /*2e50*/  STS.U16 [R0+0x22e00], R11 ;  /* 0x022e000b00007388 */ /* 0x000fe80000000400 */
[----:B------:R-:W-:Y:S04]  /*2e60*/  STS.U16 [R0+0x23000], R6 ;  /* 0x0230000600007388 */ /* 0x000fe80000000400 */
[----:B------:R-:W-:Y:S04]  /*2e70*/  STS.U16 [R0+0x23200], R7 ;  /* 0x0232000700007388 */ /* 0x000fe80000000400 */
[----:B------:R-:W-:Y:S04]  /*2e80*/  STS.U16 [R0+0x23400], R8 ;  /* 0x0234000800007388 */ /* 0x000fe80000000400 */
[----:B------:R-:W-:Y:S04]  /*2e90*/  STS.U16 [R0+0x23600], R9 ;  /* 0x0236000900007388 */ /* 0x000fe80000000400 */
[----:B------:R-:W-:Y:S04]  /*2ea0*/  STS.U16 [R0+0x23a00], R21 ;  /* 0x023a001500007388 */ /* 0x000fe80000000400 */
[----:B---3--:R0:W-:Y:S04]  /*2eb0*/  STS.U16 [R0+0x23e00], R22 ;  /* 0x023e001600007388 */ /* 0x0081e80000000400 */
[----:B0-----:R-:W3:Y:S04]  /*2ec0*/  LDL.LU R22, [R1+0x34] ;  /* 0x0000340001167983 */ /* 0x001ee80000300800 */
[----:B------:R-:W3:Y:S04]  /*2ed0*/  LDL.LU R2, [R1+0x30] ;  /* 0x0000300001027983 */ /* 0x000ee80000300800 */
[----:B------:R-:W3:Y:S04]  /*2ee0*/  LDL.LU R28, [R1+0x2c] ;  /* 0x00002c00011c7983 */ /* 0x000ee80000300800 */
[----:B------:R-:W3:Y:S04]  /*2ef0*/  LDL.LU R10, [R1+0x28] ;  /* 0x00002800010a7983 */ /* 0x000ee80000300800 */
[----:B------:R-:W3:Y:S04]  /*2f00*/  LDL.LU R11, [R1+0x24] ;  /* 0x00002400010b7983 */ /* 0x000ee80000300800 */
[----:B------:R-:W3:Y:S04]  /*2f10*/  LDL.LU R6, [R1+0x20] ;  /* 0x0000200001067983 */ /* 0x000ee80000300800 */
[----:B------:R-:W3:Y:S04]  /*2f20*/  LDL.LU R7, [R1+0x1c] ;  /* 0x00001c0001077983 */ /* 0x000ee80000300800 */
[----:B------:R-:W3:Y:S04]  /*2f30*/  LDL.LU R8, [R1+0x18] ;  /* 0x0000180001087983 */ /* 0x000ee80000300800 */
[----:B------:R-:W3:Y:S04]  /*2f40*/  LDL.LU R9, [R1+0x14] ;  /* 0x0000140001097983 */ /* 0x000ee80000300800 */
[----:B----4-:R0:W-:Y:S04]  /*2f50*/  STS.U16 [R0+0x24000], R4 ;  /* 0x0240000400007388 */ /* 0x0101e80000000400 */
[----:B------:R-:W4:Y:S04]  /*2f60*/  LDL.LU R21, [R1+0x10] ;  /* 0x0000100001157983 */ /* 0x000f280000300800 */
[----:B0-----:R-:W4:Y:S04]  /*2f70*/  LDL.LU R4, [R1+0xc] ;  /* 0x00000c0001047983 */ /* 0x001f280000300800 */
[----:B-----5:R0:W-:Y:S04]  /*2f80*/  STS.U16 [R0+0x25e00], R26 ;  /* 0x025e001a00007388 */ /* 0x0201e80000000400 */
[----:B------:R1:W-:Y:S04]  /*2f90*/  STS.U16 [R0+0x26000], R29 ;  /* 0x0260001d00007388 */ /* 0x0003e80000000400 */
[----:B0-----:R-:W5:Y:S04]  /*2fa0*/  LDL.LU R26, [R1+0x8] ;  /* 0x00000800011a7983 */ /* 0x001f680000300800 */
[----:B-1----:R-:W4:Y:S04]  /*2fb0*/  LDL.LU R29, [R1] ;  /* 0x00000000011d7983 */ /* 0x002f280000300800 */
[----:B------:R0:W-:Y:S04]  /*2fc0*/  STS.U16 [R0+0x24200], R5 ;  /* 0x0242000500007388 */ /* 0x0001e80000000400 */
[----:B------:R1:W-:Y:S04]  /*2fd0*/  STS.U16 [R0+0x24400], R13 ;  /* 0x0244000d00007388 */ /* 0x0003e80000000400 */
[----:B------:R2:W-:Y:S04]  /*2fe0*/  STS.U16 [R0+0x24600], R14 ;  /* 0x0246000e00007388 */ /* 0x0005e80000000400 */
[----:B0-----:R-:W4:Y:S04]  /*2ff0*/  LDL.LU R5, [R1+0x4] ;  /* 0x0000040001057983 */ /* 0x001f280000300800 */
[----:B-1----:R-:W4:Y:S04]  /*3000*/  LDL.LU R13, [R1+0x1b8] ;  /* 0x0001b800010d7983 */ /* 0x002f280000300800 */
[----:B------:R0:W-:Y:S04]  /*3010*/  STS.U16 [R0+0x24800], R15 ;  /* 0x0248000f00007388 */ /* 0x0001e80000000400 */
[----:B--2---:R-:W2:Y:S04]  /*3020*/  LDL.LU R14, [R1+0x1b4] ;  /* 0x0001b400010e7983 */ /* 0x004ea80000300800 */
[----:B------:R1:W-:Y:S04]  /*3030*/  STS.U16 [R0+0x24a00], R12 ;  /* 0x024a000c00007388 */ /* 0x0003e80000000400 */
[----:B0-----:R-:W2:Y:S04]  /*3040*/  LDL.LU R15, [R1+0x1b0] ;  /* 0x0001b000010f7983 */ /* 0x001ea80000300800 */
[----:B------:R0:W-:Y:S04]  /*3050*/  STS.U16 [R0+0x24c00], R23 ;  /* 0x024c001700007388 */ /* 0x0001e80000000400 */
[----:B-1----:R-:W2:Y:S04]  /*3060*/  LDL.LU R12, [R1+0x1ac] ;  /* 0x0001ac00010c7983 */ /* 0x002ea80000300800 */
        /* <DEDUP_REMOVED lines=18> */
[----:B-1----:R-:W2:Y:S04]  /*3190*/  LDL.LU R3, [R1+0x16c] ;  /* 0x00016c0001037983 */ /* 0x002ea80000300800 */
[----:B---3--:R0:W-:Y:S04]  /*31a0*/  STS.U16 [R0+0x26400], R22 ;  /* 0x0264001600007388 */ /* 0x0081e80000000400 */
[----:B------:R-:W-:Y:S04]  /*31b0*/  STS.U16 [R0+0x26800], R28 ;  /* 0x0268001c00007388 */ /* 0x000fe80000000400 */
[----:B0-----:R-:W3:Y:S04]  /*31c0*/  LDL.LU R22, [R1+0x168] ;  /* 0x0001680001167983 */ /* 0x001ee80000300800 */
[----:B-----5:R0:W-:Y:S04]  /*31d0*/  STS.U16 [R0+0x27a00], R26 ;  /* 0x027a001a00007388 */ /* 0x0201e80000000400 */
[----:B----4-:R1:W-:Y:S04]  /*31e0*/  STS.U16 [R0+0x27e00], R29 ;  /* 0x027e001d00007388 */ /* 0x0103e80000000400 */
[----:B0-----:R-:W4:Y:S04]  /*31f0*/  LDL.LU R26, [R1+0x15c] ;  /* 0x00015c00011a7983 */ /* 0x001f280000300800 */
[----:B-1----:R-:W5:Y:S04]  /*3200*/  LDL.LU R29, [R1+0x158] ;  /* 0x00015800011d7983 */ /* 0x002f680000300800 */
[----:B------:R-:W2:Y:S04]  /*3210*/  LDL.LU R28, [R1+0x148] ;  /* 0x00014800011c7983 */ /* 0x000ea80000300800 */
[----:B------:R0:W-:Y:S04]  /*3220*/  STS.U16 [R0+0x26600], R2 ;  /* 0x0266000200007388 */ /* 0x0001e80000000400 */
[----:B------:R-:W-:Y:S04]  /*3230*/  STS.U16 [R0+0x26a00], R10 ;  /* 0x026a000a00007388 */ /* 0x000fe80000000400 */
[----:B------:R-:W-:Y:S01]  /*3240*/  STS.U16 [R0+0x26e00], R6 ;  /* 0x026e000600007388 */ /* 0x000fe20000000400 */
[----:B0-----:R-:W-:-:S03]  /*3250*/  LOP3.LUT R2, R0, 0x20, RZ, 0x3c, !PT ;  /* 0x0000002000027812 */ /* 0x001fc600078e3cff */
[----:B------:R-:W-:Y:S04]  /*3260*/  STS.U16 [R0+0x27200], R8 ;  /* 0x0272000800007388 */ /* 0x000fe80000000400 */
[----:B------:R-:W-:Y:S04]  /*3270*/  STS.U16 [R0+0x26c00], R11 ;  /* 0x026c000b00007388 */ /* 0x000fe80000000400 */
[----:B--2---:R0:W-:Y:S04]  /*3280*/  STL [R1+0x2af0], R28 ;  /* 0x002af01c01007387 */ /* 0x0041e80000100800 */
[----:B0-----:R-:W2:Y:S04]  /*3290*/  LDL.LU R28, [R1+0x14c] ;  /* 0x00014c00011c7983 */ /* 0x001ea80000300800 */
[----:B------:R-:W2:Y:S04]  /*32a0*/  LDL.LU R10, [R1+0x13c] ;  /* 0x00013c00010a7983 */ /* 0x000ea80000300800 */
[----:B------:R-:W2:Y:S04]  /*32b0*/  LDL.LU R6, [R1+0x138] ;  /* 0x0001380001067983 */ /* 0x000ea80000300800 */
[----:B------:R-:W-:Y:S04]  /*32c0*/  STS.U16 [R0+0x27000], R7 ;  /* 0x0270000700007388 */ /* 0x000fe80000000400 */
[----:B------:R-:W-:Y:S04]  /*32d0*/  STS.U16 [R0+0x27400], R9 ;  /* 0x0274000900007388 */ /* 0x000fe80000000400 */
[----:B------:R-:W-:Y:S04]  /*32e0*/  STS.U16 [R0+0x27600], R21 ;  /* 0x0276001500007388 */ /* 0x000fe80000000400 */
[----:B------:R0:W-:Y:S04]  /*32f0*/  STS.U16 [R0+0x27800], R4 ;  /* 0x0278000400007388 */ /* 0x0001e80000000400 */
[----:B------:R-:W-:Y:S04]  /*3300*/  STS.U16 [R0+0x27c00], R5 ;  /* 0x027c000500007388 */ /* 0x000fe80000000400 */
[----:B------:R-:W2:Y:S04]  /*3310*/  LDL.LU R8, [R1+0x12c] ;  /* 0x00012c0001087983 */ /* 0x000ea80000300800 */
        /* <DEDUP_REMOVED lines=20> */
[----:B---3--:R1:W-:Y:S04]  /*3460*/  STS.U16 [R2+0x21d00], R22 ;  /* 0x021d001602007388 */ /* 0x0083e80000000400 */
[----:B0-----:R-:W3:Y:S04]  /*3470*/  LDL.LU R3, [R1+0xd4] ;  /* 0x0000d40001037983 */ /* 0x001ee80000300800 */
[----:B----4-:R0:W-:Y:S04]  /*3480*/  STS.U16 [R2+0x21f00], R26 ;  /* 0x021f001a02007388 */ /* 0x0101e80000000400 */
[----:B-1----:R-:W4:Y:S04]  /*3490*/  LDL.LU R22, [R1+0xc4] ;  /* 0x0000c40001167983 */ /* 0x002f280000300800 */
[----:B-----5:R1:W-:Y:S04]  /*34a0*/  STS.U16 [R2+0x22100], R29 ;  /* 0x0221001d02007388 */ /* 0x0203e80000000400 */
[----:B0-----:R-:W5:Y:S04]  /*34b0*/  LDL.LU R26, [R1+0xc0] ;  /* 0x0000c000011a7983 */ /* 0x001f680000300800 */
[----:B-1----:R-:W3:Y:S04]  /*34c0*/  LDL.LU R29, [R1+0xac] ;  /* 0x0000ac00011d7983 */ /* 0x002ee80000300800 */
[----:B------:R-:W3:Y:S04]  /*34d0*/  LDL.LU R0, [R1+0x98] ;  /* 0x0000980001007983 */ /* 0x000ee80000300800 */
[----:B------:R-:W3:Y:S04]  /*34e0*/  LDL.LU R11, [R1+0x94] ;  /* 0x00009400010b7983 */ /* 0x000ee80000300800 */
[----:B------:R-:W3:Y:S04]  /*34f0*/  LDL.LU R7, [R1+0x84] ;  /* 0x0000840001077983 */ /* 0x000ee80000300800 */
[----:B------:R-:W3:Y:S04]  /*3500*/  LDL.LU R9, [R1+0x80] ;  /* 0x0000800001097983 */ /* 0x000ee80000300800 */
[----:B------:R-:W3:Y:S04]  /*3510*/  LDL.LU R21, [R1+0x6c] ;  /* 0x00006c0001157983 */ /* 0x000ee80000300800 */
[----:B------:R0:W-:Y:S04]  /*3520*/  STS.U16 [R2+0x20500], R15 ;  /* 0x0205000f02007388 */ /* 0x0001e80000000400 */
[----:B------:R-:W3:Y:S04]  /*3530*/  LDL.LU R5, [R1+0x64] ;  /* 0x0000640001057983 */ /* 0x000ee80000300800 */
[----:B------:R1:W-:Y:S04]  /*3540*/  STS.U16 [R2+0x20f00], R24 ;  /* 0x020f001802007388 */ /* 0x0003e80000000400 */
[----:B0-----:R-:W3:Y:S04]  /*3550*/  LDL.LU R15, [R1+0x5c] ;  /* 0x00005c00010f7983 */ /* 0x001ee80000300800 */
[----:B------:R0:W-:Y:S04]  /*3560*/  STS.U16 [R2+0x21300], R27 ;  /* 0x0213001b02007388 */ /* 0x0001e80000000400 */
[----:B-1----:R-:W3:Y:S04]  /*3570*/  LDL.LU R24, [R1+0x54] ;  /* 0x0000540001187983 */ /* 0x002ee80000300800 */
[----:B------:R1:W-:Y:S04]  /*3580*/  STS.U16 [R2+0x21900], R25 ;  /* 0x0219001902007388 */ /* 0x0003e80000000400 */
[----:B0-----:R-:W3:Y:S04]  /*3590*/  LDL.LU R27, [R1+0x4c] ;  /* 0x00004c00011b7983 */ /* 0x001ee80000300800 */
[----:B-1----:R-:W3:Y:S04]  /*35a0*/  LDL.LU R25, [R1+0x44] ;  /* 0x0000440001197983 */ /* 0x002ee80000300800 */
[----:B--2---:R0:W-:Y:S04]  /*35b0*/  STS.U16 [R2+0x22300], R28 ;  /* 0x0223001c02007388 */ /* 0x0041e80000000400 */
        /* <DEDUP_REMOVED lines=11> */
[----:B--2---:R0:W-:Y:S04]  /*3670*/  STS.U16 [R2+0x22500], R28 ;  /* 0x0225001c02007388 */ /* 0x0041e80000000400 */
[----:B0-----:R-:W2:Y:S04]  /*3680*/  LDL.LU R28, [R1+0x2aec] ;  /* 0x002aec00011c7983 */ /* 0x001ea80000300800 */
[----:B------:R-:W2:Y:S04]  /*3690*/  LDL.LU R10, [R1+0x2ae8] ;  /* 0x002ae800010a7983 */ /* 0x000ea80000300800 */
        /* <DEDUP_REMOVED lines=9> */
[----:B------:R-:W-:Y:S04]  /*3730*/  STS.U16 [R2+0x23b00], R19 ;  /* 0x023b001302007388 */ /* 0x000fe80000000400 */
[----:B------:R-:W-:Y:S04]  /*3740*/  STS.U16 [R2+0x23d00], R17 ;  /* 0x023d001102007388 */ /* 0x000fe80000000400 */
[----:B------:R-:W-:Y:S04]  /*3750*/  STS.U16 [R2+0x23f00], R16 ;  /* 0x023f001002007388 */ /* 0x000fe80000000400 */
[----:B---3--:R-:W-:Y:S04]  /*3760*/  STS.U16 [R2+0x24100], R3 ;  /* 0x0241000302007388 */ /* 0x008fe80000000400 */
[----:B----4-:R-:W-:Y:S04]  /*3770*/  STS.U16 [R2+0x24300], R22 ;  /* 0x0243001602007388 */ /* 0x010fe80000000400 */
[----:B-----5:R-:W-:Y:S04]  /*3780*/  STS.U16 [R2+0x24500], R26 ;  /* 0x0245001a02007388 */ /* 0x020fe80000000400 */
[----:B------:R-:W-:Y:S04]  /*3790*/  STS.U16 [R2+0x24700], R29 ;  /* 0x0247001d02007388 */ /* 0x000fe80000000400 */
[----:B--2---:R0:W-:Y:S04]  /*37a0*/  STS.U16 [R2+0x27f00], R18 ;  /* 0x027f001202007388 */ /* 0x0041e80000000400 */
[----:B0-----:R-:W2:Y:S04]  /*37b0*/  LDL.LU R18, [R1+0xa8] ;  /* 0x0000a80001127983 */ /* 0x001ea80000300800 */
[----:B------:R-:W3:Y:S04]  /*37c0*/  LDL.LU R19, [R1+0x2ac0] ;  /* 0x002ac00001137983 */ /* 0x000ee80000300800 */
[----:B------:R-:W4:Y:S04]  /*37d0*/  LDL.LU R17, [R1+0x2abc] ;  /* 0x002abc0001117983 */ /* 0x000f280000300800 */
[----:B------:R-:W5:Y:S04]  /*37e0*/  LDL.LU R16, [R1+0x2ab8] ;  /* 0x002ab80001107983 */ /* 0x000f680000300800 */
[----:B------:R-:W5:Y:S04]  /*37f0*/  LDL.LU R3, [R1+0x2ab4] ;  /* 0x002ab40001037983 */ /* 0x000f680000300800 */
[----:B------:R-:W5:Y:S04]  /*3800*/  LDL.LU R22, [R1+0x2ab0] ;  /* 0x002ab00001167983 */ /* 0x000f680000300800 */
[----:B------:R-:W5:Y:S04]  /*3810*/  LDL.LU R26, [R1+0x2aac] ;  /* 0x002aac00011a7983 */ /* 0x000f680000300800 */
[----:B------:R-:W5:Y:S04]  /*3820*/  LDL.LU R29, [R1+0x2aa8] ;  /* 0x002aa800011d7983 */ /* 0x000f680000300800 */
[----:B------:R0:W-:Y:S04]  /*3830*/  STS.U16 [R2+0x24b00], R0 ;  /* 0x024b000002007388 */ /* 0x0001e80000000400 */
[----:B------:R-:W-:Y:S04]  /*3840*/  STS.U16 [R2+0x24d00], R11 ;  /* 0x024d000b02007388 */ /* 0x000fe80000000400 */
[----:B------:R-:W-:Y:S01]  /*3850*/  STS.U16 [R2+0x24f00], R7 ;  /* 0x024f000702007388 */ /* 0x000fe20000000400 */
[----:B0-----:R-:W-:-:S03]  /*3860*/  IMAD.MOV.U32 R0, RZ, RZ, 0x3f800000 ;  /* 0x3f800000ff007424 */ /* 0x001fc600078e00ff */
[----:B------:R-:W-:Y:S04]  /*3870*/  STS.U16 [R2+0x25100], R9 ;  /* 0x0251000902007388 */ /* 0x000fe80000000400 */
[----:B------:R-:W-:Y:S04]  /*3880*/  STS.U16 [R2+0x25300], R21 ;  /* 0x0253001502007388 */ /* 0x000fe80000000400 */
[----:B------:R-:W-:Y:S04]  /*3890*/  STS.U16 [R2+0x25500], R5 ;  /* 0x0255000502007388 */ /* 0x000fe80000000400 */
[----:B------:R-:W-:Y:S04]  /*38a0*/  STS.U16 [R2+0x25700], R15 ;  /* 0x0257000f02007388 */ /* 0x000fe80000000400 */
[----:B------:R-:W-:Y:S04]  /*38b0*/  STS.U16 [R2+0x25900], R24 ;  /* 0x0259001802007388 */ /* 0x000fe80000000400 */
[----:B------:R-:W-:Y:S04]  /*38c0*/  STS.U16 [R2+0x25b00], R27 ;  /* 0x025b001b02007388 */ /* 0x000fe80000000400 */
[----:B------:R0:W-:Y:S04]  /*38d0*/  STS.U16 [R2+0x25d00], R25 ;  /* 0x025d001902007388 */ /* 0x0001e80000000400 */
[----:B------:R-:W-:Y:S04]  /*38e0*/  STS.U16 [R2+0x26d00], R20 ;  /* 0x026d001402007388 */ /* 0x000fe80000000400 */
[----:B------:R-:W-:Y:S04]  /*38f0*/  STS.U16 [R2+0x26f00], R23 ;  /* 0x026f001702007388 */ /* 0x000fe80000000400 */
[----:B------:R1:W-:Y:S04]  /*3900*/  STS.U16 [R2+0x27100], R12 ;  /* 0x0271000c02007388 */ /* 0x0003e80000000400 */
[----:B------:R-:W-:Y:S04]  /*3910*/  STS.U16 [R2+0x27300], R14 ;  /* 0x0273000e02007388 */ /* 0x000fe80000000400 */
[----:B------:R-:W-:Y:S04]  /*3920*/  STS.U16 [R2+0x27500], R13 ;  /* 0x0275000d02007388 */ /* 0x000fe80000000400 */
[----:B------:R-:W-:Y:S04]  /*3930*/  STS.U16 [R2+0x27700], R4 ;  /* 0x0277000402007388 */ /* 0x000fe80000000400 */
[----:B------:R-:W-:Y:S04]  /*3940*/  STS.U16 [R2+0x27900], R8 ;  /* 0x0279000802007388 */ /* 0x000fe80000000400 */
[----:B------:R-:W-:Y:S04]  /*3950*/  STS.U16 [R2+0x27b00], R6 ;  /* 0x027b000602007388 */ /* 0x000fe80000000400 */
[----:B------:R-:W-:Y:S04]  /*3960*/  STS.U16 [R2+0x27d00], R10 ;  /* 0x027d000a02007388 */ /* 0x000fe80000000400 */
[----:B0-----:R-:W0:Y:S02]  /*3970*/  S2R R25, SR_CTAID.X ;  /* 0x0000000000197919 */ /* 0x001e240000002500 */
[----:B0-----:R-:W-:Y:S01]  /*3980*/  IMAD.SHL.U32 R25, R25, 0x20, RZ ;  /* 0x0000002019197824 */ /* 0x001fe200078e00ff */
[----:B-1----:R-:W-:Y:S01]  /*3990*/  LOP3.LUT R12, R28, 0x1c, RZ, 0xc0, !PT ;  /* 0x0000001c1c0c7812 */ /* 0x002fe200078ec0ff */
[----:B--2---:R-:W-:Y:S04]  /*39a0*/  STS.U16 [R2+0x24900], R18 ;  /* 0x0249001202007388 */ /* 0x004fe80000000400 */
[----:B---3--:R-:W-:Y:S04]  /*39b0*/  STS.U16 [R2+0x26b00], R19 ;  /* 0x026b001302007388 */ /* 0x008fe80000000400 */
[----:B----4-:R-:W-:Y:S04]  /*39c0*/  STS.U16 [R2+0x26900], R17 ;  /* 0x0269001102007388 */ /* 0x010fe80000000400 */
[----:B-----5:R-:W-:Y:S04]  /*39d0*/  STS.U16 [R2+0x26700], R16 ;  /* 0x0267001002007388 */ /* 0x020fe80000000400 */
[----:B------:R0:W-:Y:S04]  /*39e0*/  STS.U16 [R2+0x26500], R3 ;  /* 0x0265000302007388 */ /* 0x0001e80000000400 */
[----:B------:R-:W-:Y:S04]  /*39f0*/  STS.U16 [R2+0x26300], R22 ;  /* 0x0263001602007388 */ /* 0x000fe80000000400 */
[----:B------:R-:W-:Y:S04]  /*3a00*/  STS.U16 [R2+0x26100], R26 ;  /* 0x0261001a02007388 */ /* 0x000fe80000000400 */
[----:B------:R1:W-:Y:S01]  /*3a10*/  STS.U16 [R2+0x25f00], R29 ;  /* 0x025f001d02007388 */ /* 0x0003e20000000400 */
[----:B0-----:R-:W-:-:S02]  /*3a20*/  MOV R3, 0xff800000 ;  /* 0xff80000000037802 */ /* 0x001fc40000000f00 */
[----:B-1----:R-:W-:-:S05]  /*3a30*/  MOV R2, 0xff800000 ;  /* 0xff80000000027802 */ /* 0x002fca0000000f00 */
[----:B------:R-:W-:Y:S04]  /*3a40*/  STL [R1+0x474], R2 ;  /* 0x0004740201007387 */ /* 0x000fe80000100800 */
[----:B------:R0:W-:Y:S04]  /*3a50*/  STL [R1+0xa7c], R0 ;  /* 0x000a7c0001007387 */ /* 0x0001e80000100800 */
[----:B------:R1:W-:Y:S01]  /*3a60*/  STL [R1+0x470], R3 ;  /* 0x0004700301007387 */ /* 0x0003e20000100800 */
[----:B0-----:R-:W-:-:S03]  /*3a70*/  MOV R0, 0xff800000 ;  /* 0xff80000000007802 */ /* 0x001fc60000000f00 */
[----:B------:R0:W-:Y:S01]  /*3a80*/  STL [R1+0x46c], R2 ;  /* 0x00046c0201007387 */ /* 0x0001e20000100800 */
[----:B-1----:R-:W-:-:S03]  /*3a90*/  IMAD.MOV.U32 R3, RZ, RZ, 0x3f800000 ;  /* 0x3f800000ff037424 */ /* 0x002fc600078e00ff */
[----:B------:R1:W-:Y:S01]  /*3aa0*/  STL [R1+0x468], R0 ;  /* 0x0004680001007387 */ /* 0x0003e20000100800 */
[----:B0-----:R-:W-:-:S03]  /*3ab0*/  MOV R2, 0x3f800000 ;  /* 0x3f80000000027802 */ /* 0x001fc60000000f00 */
[----:B------:R-:W-:Y:S01]  /*3ac0*/  STL [R1+0xa80], R3 ;  /* 0x000a800301007387 */ /* 0x000fe20000100800 */
[----:B-1----:R-:W-:-:S03]  /*3ad0*/  MOV R0, 0x3f800000 ;  /* 0x3f80000000007802 */ /* 0x002fc60000000f00 */
[----:B------:R-:W-:Y:S04]  /*3ae0*/  STL [R1+0xa84], R2 ;  /* 0x000a840201007387 */ /* 0x000fe80000100800 */
[----:B------:R-:W-:Y:S04]  /*3af0*/  STL [R1+0x5a0], RZ ;  /* 0x0005a0ff01007387 */ /* 0x000fe80000100800 */
[----:B------:R0:W-:Y:S04]  /*3b00*/  STL [R1+0xa88], R0 ;  /* 0x000a880001007387 */ /* 0x0001e80000100800 */
[----:B------:R1:W-:Y:S04]  /*3b10*/  STL [R1+0x5a4], RZ ;  /* 0x0005a4ff01007387 */ /* 0x0003e80000100800 */
        /* <DEDUP_REMOVED lines=122> */
[----:B------:R1:W-:Y:S01]  /*42c0*/  STL [R1+0x790], RZ ;  /* 0x000790ff01007387 */ /* 0x0003e20000100800 */
[----:B0-----:R-:W-:-:S03]  /*42d0*/  IADD3 R0, R25, 0x20, RZ ;  /* 0x0000002019007810 */ /* 0x001fc60007ffe0ff */
[----:B------:R1:W-:Y:S04]  /*42e0*/  STL [R1+0x794], RZ ;  /* 0x000794ff01007387 */ /* 0x0003e80000100800 */
[----:B------:R1:W-:Y:S04]  /*42f0*/  STL [R1+0x798], RZ ;  /* 0x000798ff01007387 */ /* 0x0003e80000100800 */
[----:B------:R1:W-:Y:S01]  /*4300*/  STL [R1+0x79c], RZ ;  /* 0x00079cff01007387 */ /* 0x0003e20000100800 */
[----:B------:R-:W-:Y:S02]  /*4310*/  ISETP.GE.AND P0, PT, R0, 0x1, PT ;  /* 0x000000010000780c */ /* 0x000fe40003f06270 */
[----:B------:R-:W-:-:S11]  /*4320*/  LOP3.LUT R13, R28, 0x7f, RZ, 0xc0, !PT ;  /* 0x0000007f1c0d7812 */ /* 0x000fd600078ec0ff */
[----:B------:R-:W-:Y:S05]  /*4330*/  @!P0 BRA `(.L_x_0) ;  /* 0x0004d67000008947 */ /* 0x000fea0003800000 */
[----:B-1----:R-:W0:Y:S01]  /*4340*/  S2R R25, SR_CTAID.Y ;  /* 0x0000000000197919 */ /* 0x002e220000002600 */
[----:B------:R-:W-:Y:S01]  /*4350*/  IMAD R4, R13, c[0x0][0x1b4], RZ ;  /* 0x00006d000d047a24 */ /* 0x000fe200078e02ff */
[C---:B------:R-:W-:Y:S01]  /*4360*/  LOP3.LUT R7, R28.reuse, 0x7, RZ, 0xc0, !PT ;  /* 0x000000071c077812 */ /* 0x040fe200078ec0ff */
[C---:B------:R-:W-:Y:S01]  /*4370*/  IMAD.SHL.U32 R6, R28.reuse, 0x8, RZ ;  /* 0x000000081c067824 */ /* 0x040fe200078e00ff */
[----:B------:R-:W-:Y:S02]  /*4380*/  LOP3.LUT R2, R28, 0x60, RZ, 0xc0, !PT ;  /* 0x000000601c027812 */ /* 0x000fe400078ec0ff */
[C---:B------:R-:W-:Y:S01]  /*4390*/  SHF.L.U32 R5, R4.reuse, 0x1, RZ ;  /* 0x0000000104057819 */ /* 0x040fe200000006ff */
[----:B------:R-:W-:Y:S01]  /*43a0*/  IMAD.HI R4, R4, 0x2, RZ ;  /* 0x0000000204047827 */ /* 0x000fe200078e02ff */
[C---:B------:R-:W-:Y:S02]  /*43b0*/  SHF.L.U32 R9, R7.reuse, 0x4, RZ ;  /* 0x0000000407097819 */ /* 0x040fe400000006ff */
[----:B------:R-:W-:Y:S01]  /*43c0*/  LOP3.LUT R6, R6, 0x30, RZ, 0xc0, !PT ;  /* 0x0000003006067812 */ /* 0x000fe200078ec0ff */
[----:B------:R-:W-:Y:S01]  /*43d0*/  IMAD R10, R7, 0x4, R2 ;  /* 0x00000004070a7824 */ /* 0x000fe200078e0202 */
[----:B------:R-:W-:-:S02]  /*43e0*/  SHF.L.U32 R8, R28, 0x8, RZ ;  /* 0x000000081c087819 */ /* 0x000fc400000006ff */
[----:B------:R-:W-:Y:S01]  /*43f0*/  LEA R7, R7, R6, 0x6 ;  /* 0x0000000607077211 */ /* 0x000fe200078e30ff */
[----:B0-----:R-:W-:-:S05]  /*4400*/  IMAD R3, R25, c[0x0][0x1b0], RZ ;  /* 0x00006c0019037a24 */ /* 0x001fca00078e02ff */
[C---:B------:R-:W-:Y:S01]  /*4410*/  SHF.L.U32 R0, R3.reuse, 0x1, RZ ;  /* 0x0000000103007819 */ /* 0x040fe200000006ff */
[----:B------:R-:W-:-:S03]  /*4420*/  IMAD.HI R3, R3, 0x2, RZ ;  /* 0x0000000203037827 */ /* 0x000fc600078e02ff */
[----:B------:R-:W-:Y:S02]  /*4430*/  IADD3 R14, P0, P1, R5, c[0x0][0x170], R0 ;  /* 0x00005c00050e7a10 */ /* 0x000fe4000791e000 */
[----:B------:R-:W-:Y:S02]  /*4440*/  SHF.L.U32 R0, R28, 0x1, RZ ;  /* 0x000000011c007819 */ /* 0x000fe400000006ff */
[----:B------:R-:W-:Y:S01]  /*4450*/  IADD3.X R15, R4, c[0x0][0x174], R3, P0, P1 ;  /* 0x00005d00040f7a10 */ /* 0x000fe200007e2403 */
[----:B------:R-:W-:Y:S01]  /*4460*/  IMAD R4, R25, c[0x0][0x1a0], RZ ;  /* 0x0000680019047a24 */ /* 0x000fe200078e02ff */
[--C-:B------:R-:W-:Y:S02]  /*4470*/  LOP3.LUT R5, R9, 0x30, R0.reuse, 0x78, !PT ;  /* 0x0000003009057812 */ /* 0x100fe400078e7800 */
[----:B------:R-:W-:Y:S01]  /*4480*/  LOP3.LUT R7, R7, 0x10, R0, 0x78, !PT ;  /* 0x0000001007077812 */ /* 0x000fe200078e7800 */
[----:B------:R-:W-:Y:S01]  /*4490*/  STL.64 [R1+0x328], R14 ;  /* 0x0003280e01007387 */ /* 0x000fe20000100a00 */
[----:B------:R-:W-:-:S02]  /*44a0*/  LEA R3, R10, R5, 0x8 ;  /* 0x000000050a037211 */ /* 0x000fc400078e40ff */
[----:B------:R-:W-:Y:S02]  /*44b0*/  LEA R5, R10, R5, 0x6 ;  /* 0x000000050a057211 */ /* 0x000fe400078e30ff */
[----:B------:R-:W-:Y:S01]  /*44c0*/  LOP3.LUT R11, R0, 0x6, RZ, 0xc0, !PT ;  /* 0x00000006000b7812 */ /* 0x000fe200078ec0ff */
[----:B------:R0:W-:Y:S01]  /*44d0*/  STL [R1+0x460], R3 ;  /* 0x0004600301007387 */ /* 0x0001e20000100800 */
[----:B------:R-:W-:Y:S01]  /*44e0*/  IMAD R0, R13, c[0x0][0x1a8], RZ ;  /* 0x00006a000d007a24 */ /* 0x000fe200078e02ff */
[----:B------:R-:W-:Y:S02]  /*44f0*/  SHF.R.U32.HI R10, RZ, 0x1, R2 ;  /* 0x00000001ff0a7819 */ /* 0x000fe40000011602 */
[----:B------:R1:W-:Y:S01]  /*4500*/  STL [R1+0x324], R5 ;  /* 0x0003240501007387 */ /* 0x0003e20000100800 */
[----:B------:R-:W-:Y:S02]  /*4510*/  LEA.HI R6, R2, R11, RZ, 0x1e ;  /* 0x0000000b02067211 */ /* 0x000fe400078ff0ff */
[----:B------:R-:W-:-:S02]  /*4520*/  LEA R6, P0, R4, c[0x0][0x168], 0x1 ;  /* 0x00005a0004067a11 */ /* 0x000fc400078008ff */
[----:B------:R-:W-:Y:S02]  /*4530*/  LOP3.LUT R9, R9, 0xf00, R8, 0xf8, !PT ;  /* 0x00000f0009097812 */ /* 0x000fe400078ef808 */
[C---:B0-----:R-:W-:Y:S02]  /*4540*/  LOP3.LUT R3, R28.reuse, 0x1f, RZ, 0xc0, !PT ;  /* 0x0000001f1c037812 */ /* 0x041fe400078ec0ff */
[----:B------:R-:W-:Y:S01]  /*4550*/  LOP3.LUT R8, R28, 0x10, RZ, 0xc0, !PT ;  /* 0x000000101c087812 */ /* 0x000fe200078ec0ff */
[----:B-1----:R-:W-:Y:S01]  /*4560*/  IMAD.MOV.U32 R5, RZ, RZ, c[0x0][0x1a8] ;  /* 0x00006a00ff057624 */ /* 0x002fe200078e00ff */
[----:B------:R-:W-:Y:S02]  /*4570*/  LEA R3, R12, R3, 0x4 ;  /* 0x000000030c037211 */ /* 0x000fe400078e20ff */
[----:B------:R-:W-:Y:S02]  /*4580*/  LEA.HI.X.SX32 R4, R4, c[0x0][0x16c], 0x1, P0 ;  /* 0x00005b0004047a11 */ /* 0x000fe400000f0eff */
[----:B------:R-:W-:-:S02]  /*4590*/  LEA R2, R5, R0, 0x7 ;  /* 0x0000000005027211 */ /* 0x000fc400078e38ff */
[----:B------:R-:W-:Y:S02]  /*45a0*/  SHF.L.U32 R11, R3, 0x2, RZ ;  /* 0x00000002030b7819 */ /* 0x000fe400000006ff */
[----:B------:R-:W-:Y:S01]  /*45b0*/  LEA R16, P0, R0, R6, 0x1 ;  /* 0x0000000600107211 */ /* 0x000fe200078008ff */
[----:B------:R-:W-:Y:S01]  /*45c0*/  IMAD R3, R5, 0x80, R2 ;  /* 0x0000008005037824 */ /* 0x000fe200078e0202 */
[----:B------:R-:W-:Y:S02]  /*45d0*/  LOP3.LUT R10, R11, R10, RZ, 0x3c, !PT ;  /* 0x0000000a0b0a7212 */ /* 0x000fe400078e3cff */
[-C--:B------:R-:W-:Y:S02]  /*45e0*/  LEA R14, P1, R2, R6.reuse, 0x1 ;  /* 0x00000006020e7211 */ /* 0x080fe400078208ff */
[----:B------:R-:W-:Y:S01]  /*45f0*/  LEA R5, R5, R3, 0x7 ;  /* 0x0000000305057211 */ /* 0x000fe200078e38ff */
[----:B------:R0:W-:Y:S01]  /*4600*/  STL [R1+0x594], R10 ;  /* 0x0005940a01007387 */ /* 0x0001e20000100800 */
[----:B------:R-:W-:-:S02]  /*4610*/  LEA R12, P2, R3, R6, 0x1 ;  /* 0x00000006030c7211 */ /* 0x000fc400078408ff */
[----:B------:R-:W-:Y:S01]  /*4620*/  LEA R7, R8, R7, 0x5 ;  /* 0x0000000708077211 */ /* 0x000fe200078e28ff */
[----:B------:R-:W-:Y:S01]  /*4630*/  IMAD.MOV.U32 R8, RZ, RZ, c[0x0][0x1a4] ;  /* 0x00006900ff087624 */ /* 0x000fe200078e00ff */
[-C--:B------:R-:W-:Y:S02]  /*4640*/  LEA.HI.X.SX32 R17, R0, R4.reuse, 0x1, P0 ;  /* 0x0000000400117211 */ /* 0x080fe400000f0eff */
[-C--:B------:R-:W-:Y:S01]  /*4650*/  LEA.HI.X.SX32 R15, R2, R4.reuse, 0x1, P1 ;  /* 0x00000004020f7211 */ /* 0x080fe200008f0eff */
[----:B------:R1:W-:Y:S01]  /*4660*/  STL [R1+0x464], R7 ;  /* 0x0004640701007387 */ /* 0x0003e20000100800 */
[----:B------:R-:W-:Y:S02]  /*4670*/  LEA.HI.X.SX32 R13, R3, R4, 0x1, P2 ;  /* 0x00000004030d7211 */ /* 0x000fe400010f0eff */
[----:B0-----:R-:W-:Y:S01]  /*4680*/  LEA R10, P3, R5, R6, 0x1 ;  /* 0x00000006050a7211 */ /* 0x001fe200078608ff */
[----:B------:R-:W-:Y:S01]  /*4690*/  STL.64 [R1+0x458], R16 ;  /* 0x0004581001007387 */ /* 0x000fe20000100a00 */
[----:B------:R-:W-:-:S02]  /*46a0*/  MOV R2, 0x3f800000 ;  /* 0x3f80000000027802 */ /* 0x000fc40000000f00 */
[----:B------:R-:W-:Y:S01]  /*46b0*/  LEA.HI.X.SX32 R11, R5, R4, 0x1, P3 ;  /* 0x00000004050b7211 */ /* 0x000fe200018f0eff */
[----:B------:R0:W-:Y:S01]  /*46c0*/  STL.64 [R1+0x450], R14 ;  /* 0x0004500e01007387 */ /* 0x0001e20000100a00 */
[----:B------:R-:W-:Y:S02]  /*46d0*/  MOV R6, 0xff800000 ;  /* 0xff80000000067802 */ /* 0x000fe40000000f00 */
[----:B------:R-:W-:Y:S01]  /*46e0*/  MOV R3, c[0x0][0x1b8] ;  /* 0x00006e0000037a02 */ /* 0x000fe20000000f00 */
[----:B------:R2:W-:Y:S01]  /*46f0*/  STL.64 [R1+0x448], R12 ;  /* 0x0004480c01007387 */ /* 0x0005e20000100a00 */
[----:B-1----:R-:W-:Y:S02]  /*4700*/  LOP3.LUT R7, R28, 0x7f, RZ, 0xc0, !PT ;  /* 0x0000007f1c077812 */ /* 0x002fe400078ec0ff */
[----:B------:R-:W-:Y:S01]  /*4710*/  SHF.R.U32.HI R5, RZ, 0x2, R28 ;  /* 0x00000002ff057819 */ /* 0x000fe2000001161c */
[----:B------:R1:W-:Y:S01]  /*4720*/  STL.64 [R1+0x440], R10 ;  /* 0x0004400a01007387 */ /* 0x0003e20000100a00 */
[C---:B------:R-:W-:Y:S01]  /*4730*/  IMAD R19, R3.reuse, 0xea, RZ ;  /* 0x000000ea03137824 */ /* 0x040fe200078e02ff */
[----:B------:R-:W-:Y:S01]  /*4740*/  SHF.R.U32.HI R4, RZ, 0x3, R7 ;  /* 0x00000003ff047819 */ /* 0x000fe20000011607 */
[C---:B------:R-:W-:Y:S01]  /*4750*/  IMAD R18, R3.reuse, 0x1d4, RZ ;  /* 0x000001d403127824 */ /* 0x040fe200078e02ff */
[----:B------:R-:W-:Y:S01]  /*4760*/  STL [R1+0xa7c], R2 ;  /* 0x000a7c0201007387 */ /* 0x000fe20000100800 */
[----:B0-----:R-:W-:Y:S01]  /*4770*/  IMAD R14, R3, 0x74, RZ ;  /* 0x00000074030e7824 */ /* 0x001fe200078e02ff */
[----:B------:R-:W-:Y:S01]  /*4780*/  SGXT.U32 R5, R5, 0x3 ;  /* 0x000000030505781a */ /* 0x000fe20000000000 */
[C---:B------:R-:W-:Y:S01]  /*4790*/  IMAD R15, R3.reuse, 0x1d0, RZ ;  /* 0x000001d0030f7824 */ /* 0x040fe200078e02ff */
[----:B------:R-:W-:Y:S01]  /*47a0*/  STL [R1+0xa48], R6 ;  /* 0x000a480601007387 */ /* 0x000fe20000100800 */
[C---:B--2---:R-:W-:Y:S01]  /*47b0*/  IMAD R12, R3.reuse, 0x1ce, RZ ;  /* 0x000001ce030c7824 */ /* 0x044fe200078e02ff */
[----:B------:R-:W-:Y:S01]  /*47c0*/  LOP3.LUT R4, R4, 0xc, RZ, 0xc0, !PT ;  /* 0x0000000c04047812 */ /* 0x000fe200078ec0ff */
[C---:B------:R-:W-:Y:S01]  /*47d0*/  IMAD R13, R3.reuse, 0x3a, RZ ;  /* 0x0000003a030d7824 */ /* 0x040fe200078e02ff */
[----:B-1----:R-:W-:Y:S01]  /*47e0*/  MOV R11, 0xff800000 ;  /* 0xff800000000b7802 */ /* 0x002fe20000000f00 */
[C---:B------:R-:W-:Y:S01]  /*47f0*/  IMAD R20, R3.reuse, 0x1d6, RZ ;  /* 0x000001d603147824 */ /* 0x040fe200078e02ff */
[----:B------:R-:W-:Y:S01]  /*4800*/  MOV R10, 0xff800000 ;  /* 0xff800000000a7802 */ /* 0x000fe20000000f00 */
[C---:B------:R-:W-:Y:S01]  /*4810*/  IMAD R21, R3.reuse, 0x76, RZ ;  /* 0x0000007603157824 */ /* 0x040fe200078e02ff */
[----:B------:R-:W-:Y:S01]  /*4820*/  LOP3.LUT P0, RZ, R28, 0x3, RZ, 0xc0, !PT ;  /* 0x000000031cff7812 */ /* 0x000fe2000780c0ff */
[----:B------:R0:W-:Y:S01]  /*4830*/  STL [R1+0xa70], R11 ;  /* 0x000a700b01007387 */ /* 0x0001e20000100800 */
[C---:B------:R-:W-:Y:S01]  /*4840*/  IMAD R23, R3.reuse, 0xec, RZ ;  /* 0x000000ec03177824 */ /* 0x040fe200078e02ff */
[----:B------:R-:W-:Y:S01]  /*4850*/  MOV R0, RZ ;  /* 0x000000ff00007202 */ /* 0x000fe20000000f00 */
[C---:B------:R-:W-:Y:S01]  /*4860*/  IMAD R22, R3.reuse, 0x1d8, RZ ;  /* 0x000001d803167824 */ /* 0x040fe200078e02ff */
[----:B------:R1:W-:Y:S01]  /*4870*/  STL [R1+0xa74], R10 ;  /* 0x000a740a01007387 */ /* 0x0003e20000100800 */
[----:B------:R-:W-:-:S02]  /*4880*/  IMAD R24, R3, 0x1da, RZ ;  /* 0x000001da03187824 */ /* 0x000fc400078e02ff */
[C---:B------:R-:W-:Y:S01]  /*4890*/  IMAD R25, R3.reuse, 0x1dc, RZ ;  /* 0x000001dc03197824 */ /* 0x040fe200078e02ff */
[----:B------:R2:W-:Y:S01]  /*48a0*/  STL [R1+0xa78], R6 ;  /* 0x000a780601007387 */ /* 0x0005e20000100800 */
[C---:B------:R-:W-:Y:S01]  /*48b0*/  IMAD R26, R3.reuse, 0xee, RZ ;  /* 0x000000ee031a7824 */ /* 0x040fe200078e02ff */
[----:B0-----:R-:W-:Y:S01]  /*48c0*/  MOV R11, 0x3f800000 ;  /* 0x3f800000000b7802 */ /* 0x001fe20000000f00 */
[C---:B------:R-:W-:Y:S02]  /*48d0*/  IMAD R27, R3.reuse, 0x1de, RZ ;  /* 0x000001de031b7824 */ /* 0x040fe400078e02ff */
[C---:B------:R-:W-:Y:S02]  /*48e0*/  IMAD R16, R3.reuse, 0xe8, RZ ;  /* 0x000000e803107824 */ /* 0x040fe400078e02ff */
[----:B-1----:R-:W-:Y:S01]  /*48f0*/  IMAD.MOV.U32 R10, RZ, RZ, 0x3f800000 ;  /* 0x3f800000ff0a7424 */ /* 0x002fe200078e00ff */
[----:B------:R0:W-:Y:S01]  /*4900*/  STL [R1+0xa80], R11 ;  /* 0x000a800b01007387 */ /* 0x0001e20000100800 */
[C---:B------:R-:W-:Y:S01]  /*4910*/  IMAD R17, R3.reuse, 0x1d2, RZ ;  /* 0x000001d203117824 */ /* 0x040fe200078e02ff */
[----:B--2---:R-:W-:Y:S01]  /*4920*/  MOV R6, 0x3f800000 ;  /* 0x3f80000000067802 */ /* 0x004fe20000000f00 */
[C---:B------:R-:W-:Y:S01]  /*4930*/  IMAD R28, R3.reuse, 0x1e, RZ ;  /* 0x0000001e031c7824 */ /* 0x040fe200078e02ff */
[----:B------:R1:W-:Y:S01]  /*4940*/  STL [R1+0xa84], R10 ;  /* 0x000a840a01007387 */ /* 0x0003e20000100800 */
[----:B------:R-:W-:-:S02]  /*4950*/  IMAD R29, R3, 0x3c, RZ ;  /* 0x0000003c031d7824 */ /* 0x000fc400078e02ff */
[----:B------:R-:W-:Y:S01]  /*4960*/  IMAD.MOV.U32 R2, RZ, RZ, RZ ;  /* 0x000000ffff027224 */ /* 0x000fe200078e00ff */
[----:B------:R-:W-:Y:S01]  /*4970*/  STL [R1+0x5a0], RZ ;  /* 0x0005a0ff01007387 */ /* 0x000fe20000100800 */
[----:B0-----:R-:W-:-:S03]  /*4980*/  IMAD R11, R3, 0xe6, RZ ;  /* 0x000000e6030b7824 */ /* 0x001fc600078e02ff */
[----:B------:R-:W-:Y:S01]  /*4990*/  STL [R1+0xa88], R6 ;  /* 0x000a880601007387 */ /* 0x000fe20000100800 */
[----:B-1----:R-:W-:-:S03]  /*49a0*/  IMAD R10, R3, 0x1cc, RZ ;  /* 0x000001cc030a7824 */ /* 0x002fc600078e02ff */
[----:B------:R-:W-:Y:S04]  /*49b0*/  STL [R1+0x5a4], RZ ;  /* 0x0005a4ff01007387 */ /* 0x000fe80000100800 */
        /* <DEDUP_REMOVED lines=126> */
[----:B------:R-:W-:Y:S04]  /*51a0*/  STL.64 [R1+0x2b10], R10 ;  /* 0x002b100a01007387 */ /* 0x000fe80000100a00 */
[----:B------:R-:W-:Y:S04]  /*51b0*/  STL.64 [R1+0x2b00], R12 ;  /* 0x002b000c01007387 */ /* 0x000fe80000100a00 */
[----:B------:R-:W-:Y:S04]  /*51c0*/  STL.64 [R1+0x2b08], R14 ;  /* 0x002b080e01007387 */ /* 0x000fe80000100a00 */
[----:B------:R-:W-:Y:S04]  /*51d0*/  STL.64 [R1+0x2af8], R18 ;  /* 0x002af81201007387 */ /* 0x000fe80000100a00 */
[----:B------:R-:W-:Y:S04]  /*51e0*/  STL.64 [R1+0x2ae8], R20 ;  /* 0x002ae81401007387 */ /* 0x000fe80000100a00 */
[----:B------:R-:W-:Y:S04]  /*51f0*/  STL.64 [R1+0x2af0], R22 ;  /* 0x002af01601007387 */ /* 0x000fe80000100a00 */
[----:B------:R0:W-:Y:S04]  /*5200*/  STL.64 [R1+0x2ad8], R24 ;  /* 0x002ad81801007387 */ /* 0x0001e80000100a00 */
[----:B------:R1:W-:Y:S04]  /*5210*/  STL.64 [R1+0x2ae0], R26 ;  /* 0x002ae01a01007387 */ /* 0x0003e80000100a00 */
[----:B0-----:R-:W2:Y:S01]  /*5220*/  LDL.64 R24, [R1+0x328] ;  /* 0x0003280001187983 */ /* 0x001ea20000100a00 */
[----:B------:R-:W-:Y:S01]  /*5230*/  SHF.L.U32 R10, R7, 0x1, RZ ;  /* 0x00000001070a7819 */ /* 0x000fe200000006ff */
[----:B------:R-:W-:-:S02]  /*5240*/  IMAD R19, R3, 0x3a2, RZ ;  /* 0x000003a203137824 */ /* 0x000fc400078e02ff */
[----:B------:R-:W0:Y:S01]  /*5250*/  S2R R7, SR_CTAID.X ;  /* 0x0000000000077919 */ /* 0x000e220000002500 */
[C---:B------:R-:W-:Y:S01]  /*5260*/  LOP3.LUT R11, R10.reuse, 0x10, RZ, 0x3c, !PT ;  /* 0x000000100a0b7812 */ /* 0x040fe200078e3cff */
[----:B-1----:R-:W-:Y:S01]  /*5270*/  IMAD R27, R3, 0x1cd, RZ ;  /* 0x000001cd031b7824 */ /* 0x002fe200078e02ff */
[C---:B------:R-:W-:Y:S02]  /*5280*/  LOP3.LUT R11, R10.reuse, 0x30, RZ, 0x3c, !PT ;  /* 0x000000300a0b7812 */ /* 0x040fe400078e3cff */
[C---:B------:R-:W-:Y:S02]  /*5290*/  LOP3.LUT R6, R10.reuse, 0x20, RZ, 0x3c, !PT ;  /* 0x000000200a067812 */ /* 0x040fe400078e3cff */
[C---:B------:R-:W-:Y:S02]  /*52a0*/  LOP3.LUT R12, R10.reuse, 0x40, RZ, 0x3c, !PT ;  /* 0x000000400a0c7812 */ /* 0x040fe400078e3cff */
[C---:B------:R-:W-:Y:S02]  /*52b0*/  LOP3.LUT R6, R10.reuse, 0x50, RZ, 0x3c, !PT ;  /* 0x000000500a067812 */ /* 0x040fe400078e3cff */
[----:B------:R-:W-:-:S02]  /*52c0*/  LOP3.LUT R13, R10, 0x70, RZ, 0x3c, !PT ;  /* 0x000000700a0d7812 */ /* 0x000fc400078e3cff */
[----:B0-----:R-:W-:-:S04]  /*52d0*/  SHF.L.U32 R7, R7, 0x5, RZ ;  /* 0x0000000507077819 */ /* 0x001fc800000006ff */
[----:B------:R-:W-:Y:S02]  /*52e0*/  LOP3.LUT R11, R5, R7, RZ, 0xfc, !PT ;  /* 0x00000007050b7212 */ /* 0x000fe400078efcff */
[C-C-:B------:R-:W-:Y:S02]  /*52f0*/  LOP3.LUT R11, R7.reuse, 0x18, R5.reuse, 0xfe, !PT ;  /* 0x00000018070b7812 */ /* 0x140fe400078efe05 */
[C-C-:B------:R-:W-:Y:S02]  /*5300*/  LOP3.LUT R12, R7.reuse, 0x8, R5.reuse, 0xfe, !PT ;  /* 0x00000008070c7812 */ /* 0x140fe400078efe05 */
[----:B------:R-:W-:Y:S02]  /*5310*/  LOP3.LUT R6, R7, 0x10, R5, 0xfe, !PT ;  /* 0x0000001007067812 */ /* 0x000fe400078efe05 */
[----:B------:R-:W0:Y:S01]  /*5320*/  S2R R11, SR_TID.X ;  /* 0x00000000000b7919 */ /* 0x000e220000002100 */
[C---:B------:R-:W-:Y:S02]  /*5330*/  LOP3.LUT R7, R5.reuse, 0x8, RZ, 0xfc, !PT ;  /* 0x0000000805077812 */ /* 0x040fe400078efcff */
[----:B------:R-:W-:-:S02]  /*5340*/  LOP3.LUT R6, R5, 0x10, RZ, 0xfc, !PT ;  /* 0x0000001005067812 */ /* 0x000fc400078efcff */
[----:B------:R-:W-:Y:S01]  /*5350*/  LOP3.LUT R12, R5, 0x18, RZ, 0xfc, !PT ;  /* 0x00000018050c7812 */ /* 0x000fe200078efcff */
[----:B------:R-:W-:Y:S01]  /*5360*/  IMAD.SHL.U32 R7, R7, 0x10, RZ ;  /* 0x0000001007077824 */ /* 0x000fe200078e00ff */
[----:B------:R-:W-:Y:S02]  /*5370*/  LOP3.LUT R5, R10, 0x60, RZ, 0x3c, !PT ;  /* 0x000000600a057812 */ /* 0x000fe400078e3cff */
[----:B------:R-:W-:Y:S02]  /*5380*/  SHF.L.U32 R6, R6, 0x4, RZ ;  /* 0x0000000406067819 */ /* 0x000fe400000006ff */
[----:B------:R-:W-:Y:S02]  /*5390*/  SHF.L.U32 R5, R12, 0x4, RZ ;  /* 0x000000040c057819 */ /* 0x000fe400000006ff */
[C---:B------:R-:W-:Y:S02]  /*53a0*/  IADD3 R12, R4.reuse, R7, RZ ;  /* 0x00000007040c7210 */ /* 0x040fe40007ffe0ff */
[----:B------:R-:W-:-:S02]  /*53b0*/  IADD3 R6, R4, R6, RZ ;  /* 0x0000000604067210 */ /* 0x000fc40007ffe0ff */
[----:B------:R-:W-:Y:S01]  /*53c0*/  IADD3 R5, R4, R5, RZ ;  /* 0x0000000504057210 */ /* 0x000fe20007ffe0ff */
[----:B------:R1:W-:Y:S04]  /*53d0*/  STL [R1+0xaa4], R12 ;  /* 0x000aa40c01007387 */ /* 0x0003e80000100800 */
[----:B------:R-:W-:Y:S01]  /*53e0*/  STL [R1+0xaa0], R6 ;  /* 0x000aa00601007387 */ /* 0x000fe20000100800 */
[----:B0-----:R-:W-:-:S03]  /*53f0*/  LOP3.LUT R11, R11, 0x1c, RZ, 0xc0, !PT ;  /* 0x0000001c0b0b7812 */ /* 0x001fc600078ec0ff */
[----:B------:R-:W-:Y:S02]  /*5400*/  STL [R1+0xa9c], R5 ;  /* 0x000a9c0501007387 */ /* 0x000fe40000100800 */
[----:B------:R-:W-:Y:S02]  /*5410*/  IMAD.SHL.U32 R10, R11, 0x4, RZ ;  /* 0x000000040b0a7824 */ /* 0x000fe400078e00ff */
[----:B------:R-:W-:-:S03]  /*5420*/  IMAD R11, R3, 0x39a, RZ ;  /* 0x0000039a030b7824 */ /* 0x000fc600078e02ff */
[----:B------:R-:W-:Y:S01]  /*5430*/  IADD3 R4, R10, R4, RZ ;  /* 0x000000040a047210 */ /* 0x000fe20007ffe0ff */
[----:B------:R-:W-:Y:S01]  /*5440*/  IMAD R10, R3, 0x39e, RZ ;  /* 0x0000039e030a7824 */ /* 0x000fe200078e02ff */
[----:B--2---:R-:W-:Y:S01]  /*5450*/  IADD3 R14, P4, R11, R24, RZ ;  /* 0x000000180b0e7210 */ /* 0x004fe20007f9e0ff */
[----:B------:R-:W-:-:S03]  /*5460*/  IMAD R11, R3, 0x3a6, RZ ;  /* 0x000003a6030b7824 */ /* 0x000fc600078e02ff */
[-C--:B-1----:R-:W-:Y:S01]  /*5470*/  IADD3 R12, P2, R10, R24.reuse, RZ ;  /* 0x000000180a0c7210 */ /* 0x082fe20007f5e0ff */
[----:B------:R-:W-:Y:S01]  /*5480*/  IMAD R10, R3, 0x3aa, RZ ;  /* 0x000003aa030a7824 */ /* 0x000fe200078e02ff */
[-C--:B------:R-:W-:Y:S01]  /*5490*/  LEA.HI.X.SX32 R15, R27, R25.reuse, 0x1, P4 ;  /* 0x000000191b0f7211 */ /* 0x080fe200020f0eff */
[----:B------:R-:W-:Y:S01]  /*54a0*/  IMAD R27, R3, 0x1d1, RZ ;  /* 0x000001d1031b7824 */ /* 0x000fe200078e02ff */
[-C--:B------:R-:W-:Y:S01]  /*54b0*/  IADD3 R4, P5, R11, R24.reuse, RZ ;  /* 0x000000180b047210 */ /* 0x080fe20007fbe0ff */
[C---:B------:R-:W-:Y:S01]  /*54c0*/  IMAD R11, R3.reuse, 0x3ae, RZ ;  /* 0x000003ae030b7824 */ /* 0x040fe200078e02ff */
[-C--:B------:R-:W-:Y:S01]  /*54d0*/  IADD3 R20, P6, R10, R24.reuse, RZ ;  /* 0x000000180a147210 */ /* 0x080fe20007fde0ff */
[----:B------:R-:W-:Y:S01]  /*54e0*/  IMAD R10, R3, 0x3b2, RZ ;  /* 0x000003b2030a7824 */ /* 0x000fe200078e02ff */
[----:B------:R0:W-:Y:S01]  /*54f0*/  STL.64 [R1+0xc48], R14 ;  /* 0x000c480e01007387 */ /* 0x0001e20000100a00 */
[-C--:B------:R-:W-:Y:S02]  /*5500*/  IADD3 R22, P3, R19, R24.reuse, RZ ;  /* 0x0000001813167210 */ /* 0x080fe40007f7e0ff */
[----:B------:R-:W-:Y:S01]  /*5510*/  IADD3 R18, P1, R11, R24, RZ ;  /* 0x000000180b127210 */ /* 0x000fe20007f3e0ff */
[----:B------:R-:W-:Y:S01]  /*5520*/  IMAD R11, R3, 0x1cf, RZ ;  /* 0x000001cf030b7824 */ /* 0x000fe200078e02ff */
[----:B------:R-:W-:Y:S01]  /*5530*/  LEA.HI.X.SX32 R23, R27, R25, 0x1, P3 ;  /* 0x000000191b177211 */ /* 0x000fe200018f0eff */
[----:B------:R-:W-:-:S03]  /*5540*/  IMAD R27, R3, 0x1d5, RZ ;  /* 0x000001d5031b7824 */ /* 0x000fc600078e02ff */
[-C--:B------:R-:W-:Y:S01]  /*5550*/  LEA.HI.X.SX32 R13, R11, R25.reuse, 0x1, P2 ;  /* 0x000000190b0d7211 */ /* 0x080fe200010f0eff */
[----:B------:R-:W-:Y:S01]  /*5560*/  IMAD R11, R3, 0x3ba, RZ ;  /* 0x000003ba030b7824 */ /* 0x000fe200078e02ff */
[-C--:B------:R-:W-:Y:S01]  /*5570*/  LEA.HI.X.SX32 R21, R27, R25.reuse, 0x1, P6 ;  /* 0x000000191b157211 */ /* 0x080fe200030f0eff */
[C---:B------:R-:W-:Y:S01]  /*5580*/  IMAD R27, R3.reuse, 0x1d9, RZ ;  /* 0x000001d9031b7824 */ /* 0x040fe200078e02ff */
[-C--:B0-----:R-:W-:Y:S01]  /*5590*/  IADD3 R14, P4, R10, R24.reuse, RZ ;  /* 0x000000180a0e7210 */ /* 0x081fe20007f9e0ff */
[----:B------:R-:W-:Y:S01]  /*55a0*/  IMAD R10, R3, 0x3b6, RZ ;  /* 0x000003b6030a7824 */ /* 0x000fe200078e02ff */
[----:B------:R0:W-:Y:S02]  /*55b0*/  STL.64 [R1+0xc38], R12 ;  /* 0x000c380c01007387 */ /* 0x0001e40000100a00 */
[----:B------:R-:W-:Y:S01]  /*55c0*/  LEA.HI.X.SX32 R15, R27, R25, 0x1, P4 ;  /* 0x000000191b0f7211 */ /* 0x000fe200020f0eff */
[C---:B------:R-:W-:Y:S01]  /*55d0*/  IMAD R27, R3.reuse, 0x1dd, RZ ;  /* 0x000001dd031b7824 */ /* 0x040fe200078e02ff */
[----:B------:R1:W-:Y:S01]  /*55e0*/  STL.64 [R1+0xc28], R22 ;  /* 0x000c281601007387 */ /* 0x0003e20000100a00 */
[-C--:B0-----:R-:W-:Y:S01]  /*55f0*/  IADD3 R12, P2, R10, R24.reuse, RZ ;  /* 0x000000180a0c7210 */ /* 0x081fe20007f5e0ff */
[----:B------:R-:W-:Y:S01]  /*5600*/  IMAD R10, R3, 0x1d3, RZ ;  /* 0x000001d3030a7824 */ /* 0x000fe200078e02ff */
[----:B-1----:R-:W-:Y:S01]  /*5610*/  IADD3 R22, P3, R11, R24, RZ ;  /* 0x000000180b167210 */ /* 0x002fe20007f7e0ff */
[----:B------:R-:W-:-:S03]  /*5620*/  IMAD R11, R3, 0x3be, RZ ;  /* 0x000003be030b7824 */ /* 0x000fc600078e02ff */
[-C--:B------:R-:W-:Y:S01]  /*5630*/  LEA.HI.X.SX32 R5, R10, R25.reuse, 0x1, P5 ;  /* 0x000000190a057211 */ /* 0x080fe200028f0eff */
[----:B------:R-:W-:Y:S01]  /*5640*/  IMAD R10, R3, 0x3c2, RZ ;  /* 0x000003c2030a7824 */ /* 0x000fe200078e02ff */
[----:B------:R-:W-:-:S03]  /*5650*/  LEA.HI.X.SX32 R23, R27, R25, 0x1, P3 ;  /* 0x000000191b177211 */ /* 0x000fc600018f0eff */
[----:B------:R0:W-:Y:S04]  /*5660*/  STL.64 [R1+0xc18], R4 ;  /* 0x000c180401007387 */ /* 0x0001e80000100a00 */
[----:B------:R1:W-:Y:S01]  /*5670*/  STL.64 [R1+0xc08], R20 ;  /* 0x000c081401007387 */ /* 0x0003e20000100a00 */
[-C--:B0-----:R-:W-:Y:S01]  /*5680*/  IADD3 R4, P5, R11, R24.reuse, RZ ;  /* 0x000000180b047210 */ /* 0x081fe20007fbe0ff */
[C---:B------:R-:W-:Y:S01]  /*5690*/  IMAD R11, R3.reuse, 0x1d7, RZ ;  /* 0x000001d7030b7824 */ /* 0x040fe200078e02ff */
[----:B-1----:R-:W-:Y:S01]  /*56a0*/  IADD3 R20, P6, R10, R24, RZ ;  /* 0x000000180a147210 */ /* 0x002fe20007fde0ff */
[----:B------:R-:W-:-:S03]  /*56b0*/  IMAD R10, R3, 0x3c6, RZ ;  /* 0x000003c6030a7824 */ /* 0x000fc600078e02ff */
[----:B------:R-:W-:Y:S01]  /*56c0*/  LEA.HI.X.SX32 R19, R11, R25, 0x1, P1 ;  /* 0x000000190b137211 */ /* 0x000fe200008f0eff */
[----:B------:R-:W-:-:S04]  /*56d0*/  IMAD R11, R3, 0x3ca, RZ ;  /* 0x000003ca030b7824 */ /* 0x000fc800078e02ff */
[----:B------:R0:W-:Y:S04]  /*56e0*/  STL.64 [R1+0xbf8], R18 ;  /* 0x000bf81201007387 */ /* 0x0001e80000100a00 */
[----:B------:R1:W-:Y:S01]  /*56f0*/  STL.64 [R1+0xbe8], R14 ;  /* 0x000be80e01007387 */ /* 0x0003e20000100a00 */
[-C--:B0-----:R-:W-:Y:S01]  /*5700*/  IADD3 R18, P1, R10, R24.reuse, RZ ;  /* 0x000000180a127210 */ /* 0x081fe20007f3e0ff */
[----:B------:R-:W-:Y:S01]  /*5710*/  IMAD R10, R3, 0x1db, RZ ;  /* 0x000001db030a7824 */ /* 0x000fe200078e02ff */
[----:B-1----:R-:W-:Y:S01]  /*5720*/  IADD3 R14, P4, R11, R24, RZ ;  /* 0x000000180b0e7210 */ /* 0x002fe20007f9e0ff */
[----:B------:R-:W-:-:S03]  /*5730*/  IMAD R11, R3, 0x3ce, RZ ;  /* 0x000003ce030b7824 */ /* 0x000fc600078e02ff */
[----:B------:R-:W-:Y:S02]  /*5740*/  LEA.HI.X.SX32 R13, R10, R25, 0x1, P2 ;  /* 0x000000190a0d7211 */ /* 0x000fe400010f0eff */
[----:B------:R-:W-:-:S03]  /*5750*/  IADD3 R10, P2, R11, R24, RZ ;  /* 0x000000180b0a7210 */ /* 0x000fc60007f5e0ff */
[----:B------:R0:W-:Y:S04]  /*5760*/  STL.64 [R1+0xbd8], R12 ;  /* 0x000bd80c01007387 */ /* 0x0001e80000100a00 */
[----:B------:R1:W-:Y:S01]  /*5770*/  STL.64 [R1+0xbc8], R22 ;  /* 0x000bc81601007387 */ /* 0x0003e20000100a00 */
[C---:B0-----:R-:W-:Y:S02]  /*5780*/  IMAD R13, R3.reuse, 0x3d2, RZ ;  /* 0x000003d2030d7824 */ /* 0x041fe400078e02ff */
[C---:B------:R-:W-:Y:S02]  /*5790*/  IMAD R12, R3.reuse, 0x1df, RZ ;  /* 0x000001df030c7824 */ /* 0x040fe400078e02ff */
[----:B-1----:R-:W-:Y:S01]  /*57a0*/  IMAD R23, R3, 0x1e1, RZ ;  /* 0x000001e103177824 */ /* 0x002fe200078e02ff */
[----:B------:R-:W-:Y:S01]  /*57b0*/  IADD3 R26, P3, R13, R24, RZ ;  /* 0x000000180d1a7210 */ /* 0x000fe20007f7e0ff */
[C---:B------:R-:W-:Y:S01]  /*57c0*/  IMAD R13, R3.reuse, 0x3d6, RZ ;  /* 0x000003d6030d7824 */ /* 0x040fe200078e02ff */
[-C--:B------:R-:W-:Y:S01]  /*57d0*/  LEA.HI.X.SX32 R5, R12, R25.reuse, 0x1, P5 ;  /* 0x000000190c057211 */ /* 0x080fe200028f0eff */
[----:B------:R-:W-:Y:S01]  /*57e0*/  IMAD R12, R3, 0x3da, RZ ;  /* 0x000003da030c7824 */ /* 0x000fe200078e02ff */
[----:B------:R-:W-:-:S03]  /*57f0*/  LEA.HI.X.SX32 R21, R23, R25, 0x1, P6 ;  /* 0x0000001917157211 */ /* 0x000fc600030f0eff */
[----:B------:R0:W-:Y:S01]  /*5800*/  STL.64 [R1+0xbb8], R4 ;  /* 0x000bb80401007387 */ /* 0x0001e20000100a00 */
[-C--:B------:R-:W-:Y:S01]  /*5810*/  IADD3 R22, P6, R12, R24.reuse, RZ ;  /* 0x000000180c167210 */ /* 0x080fe20007fde0ff */
[----:B------:R-:W-:Y:S02]  /*5820*/  IMAD R12, R3, 0x3de, RZ ;  /* 0x000003de030c7824 */ /* 0x000fe400078e02ff */
[----:B------:R1:W-:Y:S01]  /*5830*/  STL.64 [R1+0xba8], R20 ;  /* 0x000ba81401007387 */ /* 0x0003e20000100a00 */
[----:B0-----:R-:W-:Y:S01]  /*5840*/  IADD3 R4, P5, R13, R24, RZ ;  /* 0x000000180d047210 */ /* 0x001fe20007fbe0ff */
[C---:B------:R-:W-:Y:S02]  /*5850*/  IMAD R13, R3.reuse, 0x1e3, RZ ;  /* 0x000001e3030d7824 */ /* 0x040fe400078e02ff */
[----:B-1----:R-:W-:-:S03]  /*5860*/  IMAD R21, R3, 0x1e5, RZ ;  /* 0x000001e503157824 */ /* 0x002fc600078e02ff */
[-C--:B------:R-:W-:Y:S01]  /*5870*/  LEA.HI.X.SX32 R19, R13, R25.reuse, 0x1, P1 ;  /* 0x000000190d137211 */ /* 0x080fe200008f0eff */
[----:B------:R-:W-:Y:S01]  /*5880*/  IMAD R13, R3, 0x3e2, RZ ;  /* 0x000003e2030d7824 */ /* 0x000fe200078e02ff */
[----:B------:R-:W-:-:S03]  /*5890*/  LEA.HI.X.SX32 R15, R21, R25, 0x1, P4 ;  /* 0x00000019150f7211 */ /* 0x000fc600020f0eff */
[----:B------:R0:W-:Y:S01]  /*58a0*/  STL.64 [R1+0xb98], R18 ;  /* 0x000b981201007387 */ /* 0x0001e20000100a00 */
[-C--:B------:R-:W-:Y:S01]  /*58b0*/  IADD3 R20, P4, R13, R24.reuse, RZ ;  /* 0x000000180d147210 */ /* 0x080fe20007f9e0ff */
[C---:B------:R-:W-:Y:S02]  /*58c0*/  IMAD R13, R3.reuse, 0x3e6, RZ ;  /* 0x000003e6030d7824 */ /* 0x040fe400078e02ff */
[----:B------:R1:W-:Y:S01]  /*58d0*/  STL.64 [R1+0xb88], R14 ;  /* 0x000b880e01007387 */ /* 0x0003e20000100a00 */
[----:B0-----:R-:W-:Y:S01]  /*58e0*/  IADD3 R18, P1, R12, R24, RZ ;  /* 0x000000180c127210 */ /* 0x001fe20007f3e0ff */
[C---:B------:R-:W-:Y:S02]  /*58f0*/  IMAD R12, R3.reuse, 0x1e7, RZ ;  /* 0x000001e7030c7824 */ /* 0x040fe400078e02ff */
[----:B-1----:R-:W-:-:S03]  /*5900*/  IMAD R15, R3, 0x1eb, RZ ;  /* 0x000001eb030f7824 */ /* 0x002fc600078e02ff */
[-C--:B------:R-:W-:Y:S01]  /*5910*/  LEA.HI.X.SX32 R11, R12, R25.reuse, 0x1, P2 ;  /* 0x000000190c0b7211 */ /* 0x080fe200010f0eff */
[----:B------:R-:W-:Y:S01]  /*5920*/  IMAD R14, R3, 0x3ee, RZ ;  /* 0x000003ee030e7824 */ /* 0x000fe200078e02ff */
[----:B------:R-:W-:Y:S02]  /*5930*/  IADD3 R12, P2, R13, R24, RZ ;  /* 0x000000180d0c7210 */ /* 0x000fe40007f5e0ff */
[----:B------:R-:W-:Y:S01]  /*5940*/  LEA.HI.X.SX32 R5, R15, R25, 0x1, P5 ;  /* 0x000000190f057211 */ /* 0x000fe200028f0eff */
[----:B------:R0:W-:Y:S01]  /*5950*/  STL.64 [R1+0xb78], R10 ;  /* 0x000b780a01007387 */ /* 0x0001e20000100a00 */
[C---:B------:R-:W-:Y:S02]  /*5960*/  IMAD R15, R3.reuse, 0x3f2, RZ ;  /* 0x000003f2030f7824 */ /* 0x040fe400078e02ff */
[C---:B0-----:R-:W-:Y:S02]  /*5970*/  IMAD R10, R3.reuse, 0x1e9, RZ ;  /* 0x000001e9030a7824 */ /* 0x041fe400078e02ff */
[----:B------:R-:W-:-:S03]  /*5980*/  IMAD R11, R3, 0x3ea, RZ ;  /* 0x000003ea030b7824 */ /* 0x000fc600078e02ff */
[----:B------:R-:W-:Y:S02]  /*5990*/  LEA.HI.X.SX32 R27, R10, R25, 0x1, P3 ;  /* 0x000000190a1b7211 */ /* 0x000fe400018f0eff */
[----:B------:R-:W-:-:S03]  /*59a0*/  IADD3 R10, P3, R11, R24, RZ ;  /* 0x000000180b0a7210 */ /* 0x000fc60007f7e0ff */
[----:B------:R0:W-:Y:S04]  /*59b0*/  STL.64 [R1+0xb68], R26 ;  /* 0x000b681a01007387 */ /* 0x0001e80000100a00 */
[----:B------:R1:W-:Y:S01]  /*59c0*/  STL.64 [R1+0xb58], R4 ;  /* 0x000b580401007387 */ /* 0x0003e20000100a00 */
[C---:B0-----:R-:W-:Y:S01]  /*59d0*/  IMAD R27, R3.reuse, 0x1ed, RZ ;  /* 0x000001ed031b7824 */ /* 0x041fe200078e02ff */
[----:B-1----:R-:W-:Y:S01]  /*59e0*/  IADD3 R4, P5, R14, R24, RZ ;  /* 0x000000180e047210 */ /* 0x002fe20007fbe0ff */
[----:B------:R-:W-:-:S03]  /*59f0*/  IMAD R14, R3, 0x1ef, RZ ;  /* 0x000001ef030e7824 */ /* 0x000fc600078e02ff */
[-C--:B------:R-:W-:Y:S01]  /*5a00*/  LEA.HI.X.SX32 R23, R27, R25.reuse, 0x1, P6 ;  /* 0x000000191b177211 */ /* 0x080fe200030f0eff */
[----:B------:R-:W-:Y:S01]  /*5a10*/  IMAD R27, R3, 0x1f1, RZ ;  /* 0x000001f1031b7824 */ /* 0x000fe200078e02ff */
[----:B------:R-:W-:-:S03]  /*5a20*/  LEA.HI.X.SX32 R19, R14, R25, 0x1, P1 ;  /* 0x000000190e137211 */ /* 0x000fc600008f0eff */
[----:B------:R0:W-:Y:S01]  /*5a30*/  STL.64 [R1+0xb48], R22 ;  /* 0x000b481601007387 */ /* 0x0001e20000100a00 */
[----:B------:R-:W-:-:S03]  /*5a40*/  LEA.HI.X.SX32 R21, R27, R25, 0x1, P4 ;  /* 0x000000191b157211 */ /* 0x000fc600020f0eff */
[----:B------:R1:W-:Y:S04]  /*5a50*/  STL.64 [R1+0xb38], R18 ;  /* 0x000b381201007387 */ /* 0x0003e80000100a00 */
[----:B------:R2:W-:Y:S01]  /*5a60*/  STL.64 [R1+0xb28], R20 ;  /* 0x000b281401007387 */ /* 0x0005e20000100a00 */
[----:B------:R-:W-:Y:S01]  /*5a70*/  IMAD R6, R3, 0x1f9, RZ ;  /* 0x000001f903067824 */ /* 0x000fe200078e02ff */
[----:B0-----:R-:W-:Y:S01]  /*5a80*/  IADD3 R22, P6, R15, R24, RZ ;  /* 0x000000180f167210 */ /* 0x001fe20007fde0ff */
[C---:B------:R-:W-:Y:S02]  /*5a90*/  IMAD R15, R3.reuse, 0x3f6, RZ ;  /* 0x000003f6030f7824 */ /* 0x040fe400078e02ff */
[C---:B-1----:R-:W-:Y:S02]  /*5aa0*/  IMAD R18, R3.reuse, 0x1f3, RZ ;  /* 0x000001f303127824 */ /* 0x042fe400078e02ff */
[----:B------:R-:W-:-:S02]  /*5ab0*/  IMAD R19, R3, 0x3fa, RZ ;  /* 0x000003fa03137824 */ /* 0x000fc400078e02ff */
[C---:B--2---:R-:W-:Y:S01]  /*5ac0*/  IMAD R20, R3.reuse, 0x1f7, RZ ;  /* 0x000001f703147824 */ /* 0x044fe200078e02ff */
[-C--:B------:R-:W-:Y:S01]  /*5ad0*/  LEA.HI.X.SX32 R13, R18, R25.reuse, 0x1, P2 ;  /* 0x00000019120d7211 */ /* 0x080fe200010f0eff */
[----:B------:R-:W-:Y:S01]  /*5ae0*/  IMAD R21, R3, 0x39c, RZ ;  /* 0x0000039c03157824 */ /* 0x000fe200078e02ff */
[-C--:B------:R-:W-:Y:S02]  /*5af0*/  LEA.HI.X.SX32 R23, R6, R25.reuse, 0x1, P6 ;  /* 0x0000001906177211 */ /* 0x080fe400030f0eff */
[-C--:B------:R-:W-:Y:S01]  /*5b00*/  IADD3 R14, P1, R15, R24.reuse, RZ ;  /* 0x000000180f0e7210 */ /* 0x080fe20007f3e0ff */
[----:B------:R0:W-:Y:S01]  /*5b10*/  STL.64 [R1+0xb18], R12 ;  /* 0x000b180c01007387 */ /* 0x0001e20000100a00 */
[----:B------:R-:W-:Y:S01]  /*5b20*/  IADD3 R26, P4, R19, R24, RZ ;  /* 0x00000018131a7210 */ /* 0x000fe20007f9e0ff */
[C---:B------:R-:W-:Y:S01]  /*5b30*/  IMAD R19, R3.reuse, 0x3fe, RZ ;  /* 0x000003fe03137824 */ /* 0x040fe200078e02ff */
[----:B------:R-:W-:Y:S01]  /*5b40*/  LEA.HI.X.SX32 R5, R20, R25, 0x1, P5 ;  /* 0x0000001914057211 */ /* 0x000fe200028f0eff */
[----:B0-----:R-:W-:-:S03]  /*5b50*/  IMAD R12, R3, 0x1f5, RZ ;  /* 0x000001f5030c7824 */ /* 0x001fc600078e02ff */
[----:B------:R-:W-:Y:S01]  /*5b60*/  IADD3 R18, P2, R19, R24, RZ ;  /* 0x0000001813127210 */ /* 0x000fe20007f5e0ff */
[----:B------:R-:W-:Y:S01]  /*5b70*/  IMAD R13, R3, 0x398, RZ ;  /* 0x00000398030d7824 */ /* 0x000fe200078e02ff */
[----:B------:R-:W-:-:S05]  /*5b80*/  LEA.HI.X.SX32 R11, R12, R25, 0x1, P3 ;  /* 0x000000190c0b7211 */ /* 0x000fca00018f0eff */
[----:B------:R0:W-:Y:S04]  /*5b90*/  STL.64 [R1+0xb08], R10 ;  /* 0x000b080a01007387 */ /* 0x0001e80000100a00 */
[----:B0-----:R-:W2:Y:S01]  /*5ba0*/  LDL.LU.64 R10, [R1+0x2b10] ;  /* 0x002b1000010a7983 */ /* 0x001ea20000300a00 */
[----:B------:R-:W-:Y:S01]  /*5bb0*/  IMAD R20, R3, 0x3a0, RZ ;  /* 0x000003a003147824 */ /* 0x000fe200078e02ff */
[----:B------:R-:W-:Y:S01]  /*5bc0*/  IADD3 R12, P3, R13, R24, RZ ;  /* 0x000000180d0c7210 */ /* 0x000fe20007f7e0ff */
[----:B------:R-:W-:Y:S01]  /*5bd0*/  IMAD R6, R3, 0x1ff, RZ ;  /* 0x000001ff03067824 */ /* 0x000fe200078e02ff */
[----:B------:R0:W-:Y:S04]  /*5be0*/  STL.64 [R1+0xaf8], R4 ;  /* 0x000af80401007387 */ /* 0x0001e80000100a00 */
[----:B------:R1:W-:Y:S01]  /*5bf0*/  STL.64 [R1+0xae8], R22 ;  /* 0x000ae81601007387 */ /* 0x0003e20000100a00 */
[----:B------:R-:W-:-:S02]  /*5c00*/  LEA.HI.X.SX32 R19, R6, R25, 0x1, P2 ;  /* 0x0000001906137211 */ /* 0x000fc400010f0eff */
[-C--:B0-----:R-:W-:Y:S01]  /*5c10*/  IADD3 R4, P5, R21, R24.reuse, RZ ;  /* 0x0000001815047210 */ /* 0x081fe20007fbe0ff */
[C---:B------:R-:W-:Y:S01]  /*5c20*/  IMAD R21, R3.reuse, 0x1fb, RZ ;  /* 0x000001fb03157824 */ /* 0x040fe200078e02ff */
[----:B-1----:R-:W-:Y:S01]  /*5c30*/  IADD3 R22, P6, R20, R24, RZ ;  /* 0x0000001814167210 */ /* 0x002fe20007fde0ff */
[----:B------:R-:W-:-:S03]  /*5c40*/  IMAD R20, R3, 0x1fd, RZ ;  /* 0x000001fd03147824 */ /* 0x000fc600078e02ff */
[-C--:B------:R-:W-:Y:S02]  /*5c50*/  LEA.HI.X.SX32 R15, R21, R25.reuse, 0x1, P1 ;  /* 0x00000019150f7211 */ /* 0x080fe400008f0eff */
[----:B--2---:R-:W-:-:S03]  /*5c60*/  LEA.HI.X.SX32 R13, R10, R25, 0x1, P3 ;  /* 0x000000190a0d7211 */ /* 0x004fc600018f0eff */
[----:B------:R0:W-:Y:S01]  /*5c70*/  STL.64 [R1+0xad8], R14 ;  /* 0x000ad80e01007387 */ /* 0x0001e20000100a00 */
[----:B------:R-:W-:Y:S01]  /*5c80*/  LEA.HI.X.SX32 R27, R20, R25, 0x1, P4 ;  /* 0x00000019141b7211 */ /* 0x000fe200020f0eff */
[C---:B------:R-:W-:Y:S02]  /*5c90*/  IMAD R23, R3.reuse, 0xe7, RZ ;  /* 0x000000e703177824 */ /* 0x040fe400078e02ff */
[----:B------:R-:W-:Y:S02]  /*5ca0*/  IMAD R21, R3, 0x3a4, RZ ;  /* 0x000003a403157824 */ /* 0x000fe400078e02ff */
[----:B------:R1:W-:Y:S03]  /*5cb0*/  STL.64 [R1+0xac8], R26 ;  /* 0x000ac81a01007387 */ /* 0x0003e60000100a00 */
[-C--:B------:R-:W-:Y:S01]  /*5cc0*/  IADD3 R20, P4, R21, R24.reuse, RZ ;  /* 0x0000001815147210 */ /* 0x080fe20007f9e0ff */
[----:B------:R2:W-:Y:S01]  /*5cd0*/  STL.64 [R1+0xab8], R18 ;  /* 0x000ab81201007387 */ /* 0x0005e20000100a00 */
[----:B0-----:R-:W-:Y:S01]  /*5ce0*/  IADD3 R14, P1, R11, R24, RZ ;  /* 0x000000180b0e7210 */ /* 0x001fe20007f3e0ff */
[----:B-1----:R-:W-:-:S02]  /*5cf0*/  IMAD R26, R3, 0x73, RZ ;  /* 0x00000073031a7824 */ /* 0x002fc400078e02ff */
[----:B------:R-:W-:Y:S01]  /*5d00*/  IMAD R27, R3, 0x3a8, RZ ;  /* 0x000003a8031b7824 */ /* 0x000fe200078e02ff */
[----:B--2---:R-:W-:Y:S02]  /*5d10*/  IADD3 R18, P2, R10, R24, RZ ;  /* 0x000000180a127210 */ /* 0x004fe40007f5e0ff */
[----:B------:R-:W-:-:S05]  /*5d20*/  LEA.HI.X.SX32 R15, R26, R25, 0x1, P1 ;  /* 0x000000191a0f7211 */ /* 0x000fca00008f0eff */
[----:B------:R0:W-:Y:S04]  /*5d30*/  STL.64 [R1+0x1708], R14 ;  /* 0x0017080e01007387 */ /* 0x0001e80000100a00 */
[----:B0-----:R-:W2:Y:S01]  /*5d40*/  LDL.LU.64 R14, [R1+0x2b08] ;  /* 0x002b0800010e7983 */ /* 0x001ea20000300a00 */
[----:B------:R-:W-:Y:S02]  /*5d50*/  LEA.HI.X.SX32 R19, R11, R25, 0x1, P2 ;  /* 0x000000190b137211 */ /* 0x000fe400010f0eff */
[----:B------:R-:W-:Y:S01]  /*5d60*/  IADD3 R26, P1, R27, R24, RZ ;  /* 0x000000181b1a7210 */ /* 0x000fe20007f3e0ff */
[----:B------:R0:W-:Y:S04]  /*5d70*/  STL.64 [R1+0xc50], R12 ;  /* 0x000c500c01007387 */ /* 0x0001e80000100a00 */
[----:B0-----:R-:W3:Y:S01]  /*5d80*/  LDL.LU.64 R12, [R1+0x2b00] ;  /* 0x002b0000010c7983 */ /* 0x001ee20000300a00 */
[----:B------:R-:W-:-:S02]  /*5d90*/  MOV R11, R7 ;  /* 0x00000007000b7202 */ /* 0x000fc40000000f00 */
[CC--:B---3--:R-:W-:Y:S02]  /*5da0*/  IADD3 R6, P3, R12.reuse, R24.reuse, RZ ;  /* 0x000000180c067210 */ /* 0x0c8fe40007f7e0ff */
[-C--:B------:R-:W-:Y:S02]  /*5db0*/  LEA.HI.X.SX32 R5, R12, R25.reuse, 0x1, P5 ;  /* 0x000000190c057211 */ /* 0x080fe400028f0eff */
[----:B------:R-:W-:Y:S01]  /*5dc0*/  LEA.HI.X.SX32 R11, R23, R25, 0x1, P3 ;  /* 0x00000019170b7211 */ /* 0x000fe200018f0eff */
[----:B------:R2:W-:Y:S01]  /*5dd0*/  STL [R1+0x1368], R6 ;  /* 0x0013680601007387 */ /* 0x0005e20000100800 */
[----:B------:R-:W-:Y:S01]  /*5de0*/  IMAD.MOV.U32 R10, RZ, RZ, R6 ;  /* 0x000000ffff0a7224 */ /* 0x000fe200078e0006 */
[-C--:B------:R-:W-:Y:S02]  /*5df0*/  IADD3 R10, P3, R16, R24.reuse, RZ ;  /* 0x00000018100a7210 */ /* 0x080fe40007f7e0ff */
[----:B------:R0:W-:Y:S04]  /*5e00*/  STL.64 [R1+0x1370], R18 ;  /* 0x0013701201007387 */ /* 0x0001e80000100a00 */
[----:B------:R1:W-:Y:S01]  /*5e10*/  STL.64 [R1+0xc40], R4 ;  /* 0x000c400401007387 */ /* 0x0003e20000100a00 */
[----:B--2---:R-:W-:-:S03]  /*5e20*/  IADD3 R6, P5, R14, R24, RZ ;  /* 0x000000180e067210 */ /* 0x004fc60007fbe0ff */
[----:B------:R-:W-:Y:S01]  /*5e30*/  STL [R1+0x136c], R11 ;  /* 0x00136c0b01007387 */ /* 0x000fe20000100800 */
[----:B0-----:R-:W-:Y:S01]  /*5e40*/  IADD3 R18, P2, R13, R24, RZ ;  /* 0x000000180d127210 */ /* 0x001fe20007f5e0ff */
[C---:B-1----:R-:W-:Y:S02]  /*5e50*/  IMAD R4, R3.reuse, 0x1d, RZ ;  /* 0x0000001d03047824 */ /* 0x042fe400078e02ff */
[C---:B------:R-:W-:Y:S02]  /*5e60*/  IMAD R23, R3.reuse, 0x3b0, RZ ;  /* 0x000003b003177824 */ /* 0x040fe400078e02ff */
[C---:B------:R-:W-:Y:S01]  /*5e70*/  IMAD R27, R3.reuse, 0xe9, RZ ;  /* 0x000000e9031b7824 */ /* 0x040fe200078e02ff */
[----:B------:R-:W-:Y:S01]  /*5e80*/  LEA.HI.X.SX32 R19, R4, R25, 0x1, P2 ;  /* 0x0000001904137211 */ /* 0x000fe200010f0eff */
[----:B------:R-:W-:-:S04]  /*5e90*/  IMAD R5, R3, 0x3ac, RZ ;  /* 0x000003ac03057824 */ /* 0x000fc800078e02ff */
[----:B------:R0:W-:Y:S04]  /*5ea0*/  STL.64 [R1+0x19b8], R18 ;  /* 0x0019b81201007387 */ /* 0x0001e80000100a00 */
[----:B0-----:R-:W2:Y:S01]  /*5eb0*/  LDL.LU.64 R18, [R1+0x2af8] ;  /* 0x002af80001127983 */ /* 0x001ea20000300a00 */
[-C--:B------:R-:W-:Y:S02]  /*5ec0*/  LEA.HI.X.SX32 R7, R13, R25.reuse, 0x1, P5 ;  /* 0x000000190d077211 */ /* 0x080fe400028f0eff */
[-C--:B------:R-:W-:Y:S02]  /*5ed0*/  LEA.HI.X.SX32 R11, R14, R25.reuse, 0x1, P3 ;  /* 0x000000190e0b7211 */ /* 0x080fe400018f0eff */
[----:B------:R-:W-:Y:S01]  /*5ee0*/  IADD3 R12, P3, R23, R24, RZ ;  /* 0x00000018170c7210 */ /* 0x000fe20007f7e0ff */
[----:B------:R0:W-:Y:S01]  /*5ef0*/  STL.64 [R1+0x18d0], R6 ;  /* 0x0018d00601007387 */ /* 0x0001e20000100a00 */
[----:B------:R-:W-:-:S02]  /*5f00*/  LEA.HI.X.SX32 R23, R15, R25, 0x1, P6 ;  /* 0x000000190f177211 */ /* 0x000fc400030f0eff */
[CC--:B------:R-:W-:Y:S02]  /*5f10*/  IADD3 R14, P6, R17.reuse, R24.reuse, RZ ;  /* 0x00000018110e7210 */ /* 0x0c0fe40007fde0ff */
[----:B------:R-:W-:Y:S01]  /*5f20*/  LEA.HI.X.SX32 R21, R17, R25, 0x1, P4 ;  /* 0x0000001911157211 */ /* 0x000fe200020f0eff */
[----:B------:R1:W-:Y:S01]  /*5f30*/  STL.64 [R1+0xc30], R22 ;  /* 0x000c301601007387 */ /* 0x0003e20000100a00 */
[----:B------:R-:W-:-:S03]  /*5f40*/  IADD3 R4, P2, R5, R24, RZ ;  /* 0x0000001805047210 */ /* 0x000fc60007f5e0ff */
[----:B------:R-:W-:Y:S01]  /*5f50*/  STL.64 [R1+0x1700], R10 ;  /* 0x0017000a01007387 */ /* 0x000fe20000100a00 */
[----:B0-----:R-:W-:-:S04]  /*5f60*/  IADD3 R6, P5, R15, R24, RZ ;  /* 0x000000180f067210 */ /* 0x001fc80007fbe0ff */
[-C--:B------:R-:W-:Y:S01]  /*5f70*/  LEA.HI.X.SX32 R7, R16, R25.reuse, 0x1, P5 ;  /* 0x0000001910077211 */ /* 0x080fe200028f0eff */
[----:B-1----:R-:W3:Y:S01]  /*5f80*/  LDL.LU.64 R22, [R1+0x2af0] ;  /* 0x002af00001167983 */ /* 0x002ee20000300a00 */
[----:B------:R-:W-:-:S03]  /*5f90*/  LEA.HI.X.SX32 R15, R27, R25, 0x1, P6 ;  /* 0x000000191b0f7211 */ /* 0x000fc600030f0eff */
[----:B------:R0:W-:Y:S04]  /*5fa0*/  STL.64 [R1+0x1360], R6 ;  /* 0x0013600601007387 */ /* 0x0001e80000100a00 */
[----:B------:R1:W-:Y:S01]  /*5fb0*/  STL.64 [R1+0xc20], R20 ;  /* 0x000c201401007387 */ /* 0x0003e20000100a00 */
[C---:B0-----:R-:W-:Y:S02]  /*5fc0*/  IMAD R6, R3.reuse, 0x75, RZ ;  /* 0x0000007503067824 */ /* 0x041fe400078e02ff */
[----:B------:R-:W-:Y:S01]  /*5fd0*/  IMAD R7, R3, 0x3b4, RZ ;  /* 0x000003b403077824 */ /* 0x000fe200078e02ff */
[----:B-1----:R-:W4:Y:S04]  /*5fe0*/  LDL.LU.64 R20, [R1+0x2ae8] ;  /* 0x002ae80001147983 */ /* 0x002f280000300a00 */
[----:B------:R0:W-:Y:S01]  /*5ff0*/  STL.64 [R1+0x1358], R14 ;  /* 0x0013580e01007387 */ /* 0x0001e20000100a00 */
[----:B--2---:R-:W-:-:S02]  /*6000*/  IADD3 R10, P5, R19, R24, RZ ;  /* 0x00000018130a7210 */ /* 0x004fc40007fbe0ff */
[-C--:B------:R-:W-:Y:S02]  /*6010*/  LEA.HI.X.SX32 R27, R18, R25.reuse, 0x1, P1 ;  /* 0x00000019121b7211 */ /* 0x080fe400008f0eff */
[-C--:B------:R-:W-:Y:S02]  /*6020*/  LEA.HI.X.SX32 R11, R6, R25.reuse, 0x1, P5 ;  /* 0x00000019060b7211 */ /* 0x080fe400028f0eff */
[-C--:B0-----:R-:W-:Y:S01]  /*6030*/  IADD3 R14, P6, R18, R24.reuse, RZ ;  /* 0x00000018120e7210 */ /* 0x081fe20007fde0ff */
[----:B------:R0:W-:Y:S03]  /*6040*/  STL.64 [R1+0xc10], R26 ;  /* 0x000c101a01007387 */ /* 0x0001e60000100a00 */
[----:B------:R-:W-:Y:S01]  /*6050*/  LEA.HI.X.SX32 R15, R19, R25, 0x1, P6 ;  /* 0x00000019130f7211 */ /* 0x000fe200030f0eff */
[----:B------:R4:W-:Y:S04]  /*6060*/  STL.64 [R1+0x16f8], R10 ;  /* 0x0016f80a01007387 */ /* 0x0009e80000100a00 */
[----:B0-----:R-:W2:Y:S04]  /*6070*/  LDL.LU.64 R26, [R1+0x2ae0] ;  /* 0x002ae000011a7983 */ /* 0x001ea80000300a00 */
[----:B------:R-:W5:Y:S01]  /*6080*/  LDL.64 R18, [R1+0x328] ;  /* 0x0003280001127983 */ /* 0x000f620000100a00 */
[----:B------:R-:W-:Y:S01]  /*6090*/  IADD3 R16, P4, R7, R24, RZ ;  /* 0x0000001807107210 */ /* 0x000fe20007f9e0ff */
[----:B------:R-:W-:-:S02]  /*60a0*/  IMAD R7, R3, 0x3b8, RZ ;  /* 0x000003b803077824 */ /* 0x000fc400078e02ff */
[----:B------:R0:W-:Y:S01]  /*60b0*/  STL.64 [R1+0x1350], R14 ;  /* 0x0013500e01007387 */ /* 0x0001e20000100a00 */
[----:B------:R-:W-:Y:S02]  /*60c0*/  IMAD R13, R3, 0xeb, RZ ;  /* 0x000000eb030d7824 */ /* 0x000fe400078e02ff */
[-C--:B------:R-:W-:Y:S02]  /*60d0*/  IADD3 R6, P5, R7, R24.reuse, RZ ;  /* 0x0000001807067210 */ /* 0x080fe40007fbe0ff */
[C---:B----4-:R-:W-:Y:S02]  /*60e0*/  IADD3 R10, P1, R20.reuse, R24, RZ ;  /* 0x00000018140a7210 */ /* 0x050fe40007f3e0ff */
[----:B-----5:R-:W-:Y:S02]  /*60f0*/  LEA.HI.X.SX32 R5, R20, R19, 0x1, P2 ;  /* 0x0000001314057211 */ /* 0x020fe400010f0eff */
[----:B0-----:R-:W-:-:S03]  /*6100*/  IADD3 R14, P6, R21, R18, RZ ;  /* 0x00000012150e7210 */ /* 0x001fc60007fde0ff */
[----:B------:R0:W-:Y:S01]  /*6110*/  STL.64 [R1+0xc00], R4 ;  /* 0x000c000401007387 */ /* 0x0001e20000100a00 */
[----:B---3--:R-:W-:Y:S02]  /*6120*/  IADD3 R24, P2, R23, R18, RZ ;  /* 0x0000001217187210 */ /* 0x008fe40007f5e0ff */
[-C--:B------:R-:W-:Y:S02]  /*6130*/  LEA.HI.X.SX32 R11, R13, R19.reuse, 0x1, P1 ;  /* 0x000000130d0b7211 */ /* 0x080fe400008f0eff */
[-C--:B------:R-:W-:Y:S01]  /*6140*/  LEA.HI.X.SX32 R25, R21, R19.reuse, 0x1, P2 ;  /* 0x0000001315197211 */ /* 0x080fe200010f0eff */
[----:B0-----:R-:W-:Y:S02]  /*6150*/  IMAD R4, R3, 0x3b, RZ ;  /* 0x0000003b03047824 */ /* 0x001fe400078e02ff */
[----:B------:R-:W-:Y:S03]  /*6160*/  STL.64 [R1+0x1348], R10 ;  /* 0x0013480a01007387 */ /* 0x000fe60000100a00 */
[----:B------:R-:W-:-:S05]  /*6170*/  LEA.HI.X.SX32 R15, R4, R19, 0x1, P6 ;  /* 0x00000013040f7211 */ /* 0x000fca00030f0eff */
[----:B------:R-:W-:Y:S04]  /*6180*/  STL.64 [R1+0x18c8], R14 ;  /* 0x0018c80e01007387 */ /* 0x000fe80000100a00 */
[----:B------:R0:W-:Y:S04]  /*6190*/  STL.64 [R1+0x16f0], R24 ;  /* 0x0016f01801007387 */ /* 0x0001e80000100a00 */
[----:B0-----:R-:W3:Y:S01]  /*61a0*/  LDL.LU.64 R24, [R1+0x2ad8] ;  /* 0x002ad80001187983 */ /* 0x001ee20000300a00 */
[C---:B------:R-:W-:Y:S02]  /*61b0*/  IADD3 R14, P6, R22.reuse, R18, RZ ;  /* 0x00000012160e7210 */ /* 0x040fe40007fde0ff */
[-C--:B------:R-:W-:Y:S01]  /*61c0*/  LEA.HI.X.SX32 R13, R22, R19.reuse, 0x1, P3 ;  /* 0x00000013160d7211 */ /* 0x080fe200018f0eff */
[----:B------:R-:W-:Y:S01]  /*61d0*/  IMAD R7, R3, 0xed, RZ ;  /* 0x000000ed03077824 */ /* 0x000fe200078e02ff */
[----:B------:R-:W-:-:S03]  /*61e0*/  LEA.HI.X.SX32 R15, R23, R19, 0x1, P6 ;  /* 0x00000013170f7211 */ /* 0x000fc600030f0eff */
[----:B------:R-:W-:Y:S01]  /*61f0*/  STL.64 [R1+0xbf0], R12 ;  /* 0x000bf00c01007387 */ /* 0x000fe20000100a00 */
[----:B--2---:R-:W-:-:S03]  /*6200*/  IADD3 R20, P6, R26, R18, RZ ;  /* 0x000000121a147210 */ /* 0x004fc60007fde0ff */
[----:B------:R0:W-:Y:S01]  /*6210*/  STL.64 [R1+0x1340], R14 ;  /* 0x0013400e01007387 */ /* 0x0001e20000100a00 */
[C---:B------:R-:W-:Y:S02]  /*6220*/  IMAD R5, R3.reuse, 0x3bc, RZ ;  /* 0x000003bc03057824 */ /* 0x040fe400078e02ff */
[C---:B0-----:R-:W-:Y:S02]  /*6230*/  IMAD R15, R3.reuse, 0x77, RZ ;  /* 0x00000077030f7824 */ /* 0x041fe400078e02ff */
[----:B------:R-:W-:Y:S01]  /*6240*/  IMAD R14, R3, 0x3c4, RZ ;  /* 0x000003c4030e7824 */ /* 0x000fe200078e02ff */
[----:B------:R-:W-:Y:S02]  /*6250*/  IADD3 R10, P1, R5, R18, RZ ;  /* 0x00000012050a7210 */ /* 0x000fe40007f3e0ff */
[-C--:B------:R-:W-:Y:S01]  /*6260*/  LEA.HI.X.SX32 R21, R15, R19.reuse, 0x1, P6 ;  /* 0x000000130f157211 */ /* 0x080fe200030f0eff */
[----:B------:R-:W-:Y:S01]  /*6270*/  IMAD R15, R3, 0xef, RZ ;  /* 0x000000ef030f7824 */ /* 0x000fe200078e02ff */
[----:B------:R-:W-:-:S02]  /*6280*/  LEA.HI.X.SX32 R11, R27, R19, 0x1, P1 ;  /* 0x000000131b0b7211 */ /* 0x000fc400008f0eff */
[----:B------:R-:W-:Y:S01]  /*6290*/  IADD3 R22, P1, R29, R18, RZ ;  /* 0x000000121d167210 */ /* 0x000fe20007f3e0ff */
[----:B------:R-:W-:-:S03]  /*62a0*/  IMAD R5, R3, 0x3c0, RZ ;  /* 0x000003c003057824 */ /* 0x000fc600078e02ff */
[-C--:B------:R-:W-:Y:S02]  /*62b0*/  LEA.HI.X.SX32 R23, R28, R19.reuse, 0x1, P1 ;  /* 0x000000131c177211 */ /* 0x080fe400008f0eff */
[-C--:B------:R-:W-:Y:S02]  /*62c0*/  IADD3 R4, P2, R5, R18.reuse, RZ ;  /* 0x0000001205047210 */ /* 0x080fe40007f5e0ff */
[C---:B---3--:R-:W-:Y:S02]  /*62d0*/  IADD3 R12, P3, R24.reuse, R18, RZ ;  /* 0x00000012180c7210 */ /* 0x048fe40007f7e0ff */
[-C--:B------:R-:W-:Y:S02]  /*62e0*/  LEA.HI.X.SX32 R17, R24, R19.reuse, 0x1, P4 ;  /* 0x0000001318117211 */ /* 0x080fe400020f0eff */
[----:B------:R-:W-:-:S03]  /*62f0*/  LEA.HI.X.SX32 R13, R7, R19, 0x1, P3 ;  /* 0x00000013070d7211 */ /* 0x000fc600018f0eff */
[----:B------:R0:W-:Y:S01]  /*6300*/  STL.64 [R1+0xbe0], R16 ;  /* 0x000be01001007387 */ /* 0x0001e20000100a00 */
[----:B------:R-:W-:-:S03]  /*6310*/  LEA.HI.X.SX32 R7, R25, R19, 0x1, P5 ;  /* 0x0000001319077211 */ /* 0x000fc600028f0eff */
[----:B------:R1:W-:Y:S04]  /*6320*/  STL.64 [R1+0x1338], R12 ;  /* 0x0013380c01007387 */ /* 0x0003e80000100a00 */
[----:B------:R2:W-:Y:S01]  /*6330*/  STL.64 [R1+0x16e8], R20 ;  /* 0x0016e81401007387 */ /* 0x0005e20000100a00 */
[-C--:B0-----:R-:W-:Y:S02]  /*6340*/  IADD3 R16, P4, R14, R18.reuse, RZ ;  /* 0x000000120e107210 */ /* 0x081fe40007f9e0ff */
[----:B-1----:R-:W-:Y:S01]  /*6350*/  IADD3 R12, P3, R25, R18, RZ ;  /* 0x00000012190c7210 */ /* 0x002fe20007f7e0ff */
[----:B------:R-:W-:Y:S01]  /*6360*/  IMAD R14, R3, 0x3c8, RZ ;  /* 0x000003c8030e7824 */ /* 0x000fe200078e02ff */
[----:B------:R0:W-:Y:S02]  /*6370*/  STL.64 [R1+0xbd0], R6 ;  /* 0x000bd00601007387 */ /* 0x0001e40000100a00 */
[----:B------:R-:W-:-:S02]  /*6380*/  LEA.HI.X.SX32 R13, R26, R19, 0x1, P3 ;  /* 0x000000131a0d7211 */ /* 0x000fc400018f0eff */
[-C--:B--2---:R-:W-:Y:S01]  /*6390*/  IADD3 R20, P6, R14, R18.reuse, RZ ;  /* 0x000000120e147210 */ /* 0x084fe20007fde0ff */
[----:B------:R-:W-:Y:S02]  /*63a0*/  IMAD R14, R3, 0xf, RZ ;  /* 0x0000000f030e7824 */ /* 0x000fe400078e02ff */
[----:B------:R1:W-:Y:S01]  /*63b0*/  STL.64 [R1+0x1330], R12 ;  /* 0x0013300c01007387 */ /* 0x0003e20000100a00 */
[----:B0-----:R-:W-:-:S03]  /*63c0*/  IADD3 R6, P5, R27, R18, RZ ;  /* 0x000000121b067210 */ /* 0x001fc60007fbe0ff */
[----:B------:R0:W-:Y:S01]  /*63d0*/  STL.64 [R1+0xbc0], R10 ;  /* 0x000bc00a01007387 */ /* 0x0001e20000100a00 */
[----:B------:R-:W-:Y:S02]  /*63e0*/  LEA.HI.X.SX32 R7, R15, R19, 0x1, P5 ;  /* 0x000000130f077211 */ /* 0x000fe400028f0eff */
[----:B-1----:R-:W-:-:S03]  /*63f0*/  IADD3 R12, P3, R28, R18, RZ ;  /* 0x000000121c0c7210 */ /* 0x002fc60007f7e0ff */
[----:B------:R1:W-:Y:S01]  /*6400*/  STL.64 [R1+0x1328], R6 ;  /* 0x0013280601007387 */ /* 0x0003e20000100a00 */
[C---:B0-----:R-:W-:Y:S01]  /*6410*/  IMAD R11, R3.reuse, 0x78, RZ ;  /* 0x00000078030b7824 */ /* 0x041fe200078e02ff */
[----:B------:R-:W-:Y:S01]  /*6420*/  LEA.HI.X.SX32 R13, R14, R19, 0x1, P3 ;  /* 0x000000130e0d7211 */ /* 0x000fe200018f0eff */
[----:B------:R-:W-:-:S03]  /*6430*/  IMAD R10, R3, 0xf0, RZ ;  /* 0x000000f0030a7824 */ /* 0x000fc600078e02ff */
[-C--:B-1----:R-:W-:Y:S01]  /*6440*/  IADD3 R6, P5, R11, R18.reuse, RZ ;  /* 0x000000120b067210 */ /* 0x082fe20007fbe0ff */
[----:B------:R0:W-:Y:S03]  /*6450*/  STL.64 [R1+0x1a28], R12 ;  /* 0x001a280c01007387 */ /* 0x0001e60000100a00 */
[----:B------:R-:W-:Y:S01]  /*6460*/  LEA.HI.X.SX32 R7, R29, R19, 0x1, P5 ;  /* 0x000000131d077211 */ /* 0x000fe200028f0eff */
[----:B------:R-:W-:Y:S01]  /*6470*/  STL.64 [R1+0x19b0], R22 ;  /* 0x0019b01601007387 */ /* 0x000fe20000100a00 */
[----:B------:R-:W-:-:S03]  /*6480*/  IADD3 R14, P3, R10, R18, RZ ;  /* 0x000000120a0e7210 */ /* 0x000fc60007f7e0ff */
[----:B------:R1:W-:Y:S01]  /*6490*/  STL.64 [R1+0x18c0], R6 ;  /* 0x0018c00601007387 */ /* 0x0003e20000100a00 */
[C---:B0-----:R-:W-:Y:S02]  /*64a0*/  IMAD R12, R3.reuse, 0x1e0, RZ ;  /* 0x000001e0030c7824 */ /* 0x041fe400078e02ff */
[----:B------:R-:W-:Y:S01]  /*64b0*/  IMAD R13, R3, 0x3cc, RZ ;  /* 0x000003cc030d7824 */ /* 0x000fe200078e02ff */
[-C--:B------:R-:W-:Y:S01]  /*64c0*/  LEA.HI.X.SX32 R15, R11, R19.reuse, 0x1, P3 ;  /* 0x000000130b0f7211 */ /* 0x080fe200018f0eff */
[----:B------:R-:W-:Y:S01]  /*64d0*/  IMAD R11, R3, 0x1e2, RZ ;  /* 0x000001e2030b7824 */ /* 0x000fe200078e02ff */
[C---:B------:R-:W-:Y:S02]  /*64e0*/  LEA.HI.X.SX32 R5, R12.reuse, R19, 0x1, P2 ;  /* 0x000000130c057211 */ /* 0x040fe400010f0eff */
[-C--:B-1----:R-:W-:Y:S02]  /*64f0*/  IADD3 R6, P5, R12, R18.reuse, RZ ;  /* 0x000000120c067210 */ /* 0x082fe40007fbe0ff */
[----:B------:R-:W-:-:S02]  /*6500*/  IADD3 R22, P1, R13, R18, RZ ;  /* 0x000000120d167210 */ /* 0x000fc40007f3e0ff */
[-C--:B------:R-:W-:Y:S01]  /*6510*/  LEA.HI.X.SX32 R7, R10, R19.reuse, 0x1, P5 ;  /* 0x000000130a077211 */ /* 0x080fe200028f0eff */
[----:B------:R-:W-:Y:S01]  /*6520*/  IMAD R13, R3, 0x3d0, RZ ;  /* 0x000003d0030d7824 */ /* 0x000fe200078e02ff */
[----:B------:R0:W-:Y:S01]  /*6530*/  STL.64 [R1+0x16e0], R14 ;  /* 0x0016e00e01007387 */ /* 0x0001e20000100a00 */
[----:B------:R-:W-:-:S03]  /*6540*/  LEA.HI.X.SX32 R17, R11, R19, 0x1, P4 ;  /* 0x000000130b117211 */ /* 0x000fc600020f0eff */
[----:B------:R-:W-:Y:S04]  /*6550*/  STL.64 [R1+0xbb0], R4 ;  /* 0x000bb00401007387 */ /* 0x000fe80000100a00 */
[----:B------:R1:W-:Y:S01]  /*6560*/  STL.64 [R1+0x1320], R6 ;  /* 0x0013200601007387 */ /* 0x0003e20000100a00 */
[-C--:B0-----:R-:W-:Y:S01]  /*6570*/  IADD3 R14, P3, R13, R18.reuse, RZ ;  /* 0x000000120d0e7210 */ /* 0x081fe20007f7e0ff */
[C---:B------:R-:W-:Y:S02]  /*6580*/  IMAD R13, R3.reuse, 0xf2, RZ ;  /* 0x000000f2030d7824 */ /* 0x040fe400078e02ff */
[----:B------:R0:W-:Y:S01]  /*6590*/  STL.64 [R1+0xba0], R16 ;  /* 0x000ba01001007387 */ /* 0x0001e20000100a00 */
[----:B-1----:R-:W-:Y:S01]  /*65a0*/  IMAD R7, R3, 0x3d4, RZ ;  /* 0x000003d403077824 */ /* 0x002fe200078e02ff */
[-C--:B------:R-:W-:Y:S01]  /*65b0*/  IADD3 R4, P2, R11, R18.reuse, RZ ;  /* 0x000000120b047210 */ /* 0x080fe20007f5e0ff */
[----:B------:R-:W-:Y:S01]  /*65c0*/  IMAD R10, R3, 0xf1, RZ ;  /* 0x000000f1030a7824 */ /* 0x000fe200078e02ff */
[-C--:B------:R-:W-:Y:S01]  /*65d0*/  IADD3 R24, P5, R13, R18.reuse, RZ ;  /* 0x000000120d187210 */ /* 0x080fe20007fbe0ff */
[----:B------:R-:W-:Y:S01]  /*65e0*/  IMAD R6, R3, 0x1e4, RZ ;  /* 0x000001e403067824 */ /* 0x000fe200078e02ff */
[----:B0-----:R-:W-:Y:S01]  /*65f0*/  IADD3 R16, P4, R7, R18, RZ ;  /* 0x0000001207107210 */ /* 0x001fe20007f9e0ff */
[----:B------:R-:W-:Y:S01]  /*6600*/  IMAD R7, R3, 0x79, RZ ;  /* 0x0000007903077824 */ /* 0x000fe200078e02ff */
[----:B------:R-:W-:-:S02]  /*6610*/  LEA.HI.X.SX32 R5, R10, R19, 0x1, P2 ;  /* 0x000000130a057211 */ /* 0x000fc400010f0eff */
[C---:B------:R-:W-:Y:S02]  /*6620*/  IADD3 R10, P2, R6.reuse, R18, RZ ;  /* 0x00000012060a7210 */ /* 0x040fe40007f5e0ff */
[-C--:B------:R-:W-:Y:S01]  /*6630*/  LEA.HI.X.SX32 R25, R7, R19.reuse, 0x1, P5 ;  /* 0x0000001307197211 */ /* 0x080fe200028f0eff */
[----:B------:R-:W-:Y:S01]  /*6640*/  IMAD R7, R3, 0x1e6, RZ ;  /* 0x000001e603077824 */ /* 0x000fe200078e02ff */
[-C--:B------:R-:W-:Y:S02]  /*6650*/  LEA.HI.X.SX32 R21, R6, R19.reuse, 0x1, P6 ;  /* 0x0000001306157211 */ /* 0x080fe400030f0eff */
[-C--:B------:R-:W-:Y:S01]  /*6660*/  LEA.HI.X.SX32 R11, R13, R19.reuse, 0x1, P2 ;  /* 0x000000130d0b7211 */ /* 0x080fe200010f0eff */
[----:B------:R-:W-:Y:S01]  /*6670*/  STL.64 [R1+0x1318], R4 ;  /* 0x0013180401007387 */ /* 0x000fe20000100a00 */
[----:B------:R-:W-:Y:S01]  /*6680*/  LEA.HI.X.SX32 R23, R7, R19, 0x1, P1 ;  /* 0x0000001307177211 */ /* 0x000fe200008f0eff */
[C---:B------:R-:W-:Y:S02]  /*6690*/  IMAD R6, R3.reuse, 0x7a, RZ ;  /* 0x0000007a03067824 */ /* 0x040fe400078e02ff */
[----:B------:R-:W-:Y:S04]  /*66a0*/  STL.64 [R1+0x16d8], R24 ;  /* 0x0016d81801007387 */ /* 0x000fe80000100a00 */
[----:B------:R0:W-:Y:S01]  /*66b0*/  STL.64 [R1+0xb90], R20 ;  /* 0x000b901401007387 */ /* 0x0001e20000100a00 */
[----:B------:R-:W-:-:S03]  /*66c0*/  IMAD R12, R3, 0xf4, RZ ;  /* 0x000000f4030c7824 */ /* 0x000fc600078e02ff */
[----:B------:R1:W-:Y:S04]  /*66d0*/  STL.64 [R1+0x1310], R10 ;  /* 0x0013100a01007387 */ /* 0x0003e80000100a00 */
[----:B------:R2:W-:Y:S01]  /*66e0*/  STL.64 [R1+0xb80], R22 ;  /* 0x000b801601007387 */ /* 0x0005e20000100a00 */
[-C--:B0-----:R-:W-:Y:S01]  /*66f0*/  IADD3 R20, P6, R7, R18.reuse, RZ ;  /* 0x0000001207147210 */ /* 0x081fe20007fde0ff */
[C---:B------:R-:W-:Y:S01]  /*6700*/  IMAD R7, R3.reuse, 0x3d, RZ ;  /* 0x0000003d03077824 */ /* 0x040fe200078e02ff */
[-C--:B-1----:R-:W-:Y:S01]  /*6710*/  IADD3 R10, P2, R6, R18.reuse, RZ ;  /* 0x00000012060a7210 */ /* 0x082fe20007f5e0ff */
[C---:B--2---:R-:W-:Y:S01]  /*6720*/  IMAD R23, R3.reuse, 0xf3, RZ ;  /* 0x000000f303177824 */ /* 0x044fe200078e02ff */
[----:B------:R-:W-:Y:S01]  /*6730*/  IADD3 R24, P1, R12, R18, RZ ;  /* 0x000000120c187210 */ /* 0x000fe20007f3e0ff */
[----:B------:R-:W-:Y:S01]  /*6740*/  IMAD R22, R3, 0x1e8, RZ ;  /* 0x000001e803167824 */ /* 0x000fe200078e02ff */
[----:B------:R-:W-:-:S02]  /*6750*/  LEA.HI.X.SX32 R11, R7, R19, 0x1, P2 ;  /* 0x00000013070b7211 */ /* 0x000fc400010f0eff */
[-C--:B------:R-:W-:Y:S02]  /*6760*/  LEA.HI.X.SX32 R21, R23, R19.reuse, 0x1, P6 ;  /* 0x0000001317157211 */ /* 0x080fe400030f0eff */
[----:B------:R-:W-:-:S03]  /*6770*/  LEA.HI.X.SX32 R25, R6, R19, 0x1, P1 ;  /* 0x0000001306197211 */ /* 0x000fc600008f0eff */
[----:B------:R-:W-:Y:S04]  /*6780*/  STL.64 [R1+0x1308], R20 ;  /* 0x0013081401007387 */ /* 0x000fe80000100a00 */
[----:B------:R0:W-:Y:S01]  /*6790*/  STL.64 [R1+0x18b8], R10 ;  /* 0x0018b80a01007387 */ /* 0x0001e20000100a00 */
[----:B------:R-:W-:-:S03]  /*67a0*/  LEA.HI.X.SX32 R15, R22, R19, 0x1, P3 ;  /* 0x00000013160f7211 */ /* 0x000fc600018f0eff */
[----:B------:R1:W-:Y:S01]  /*67b0*/  STL.64 [R1+0x16d0], R24 ;  /* 0x0016d01801007387 */ /* 0x0003e20000100a00 */
[C---:B------:R-:W-:Y:S01]  /*67c0*/  IMAD R13, R3.reuse, 0x3dc, RZ ;  /* 0x000003dc030d7824 */ /* 0x040fe200078e02ff */
[----:B0-----:R-:W-:Y:S01]  /*67d0*/  IADD3 R10, P2, R22, R18, RZ ;  /* 0x00000012160a7210 */ /* 0x001fe20007f5e0ff */
[----:B-1----:R-:W-:-:S03]  /*67e0*/  IMAD R24, R3, 0x1ea, RZ ;  /* 0x000001ea03187824 */ /* 0x002fc600078e02ff */
[-C--:B------:R-:W-:Y:S01]  /*67f0*/  LEA.HI.X.SX32 R11, R12, R19.reuse, 0x1, P2 ;  /* 0x000000130c0b7211 */ /* 0x080fe200010f0eff */
[----:B------:R0:W-:Y:S01]  /*6800*/  STL.64 [R1+0xb70], R14 ;  /* 0x000b700e01007387 */ /* 0x0001e20000100a00 */
[-C--:B------:R-:W-:Y:S02]  /*6810*/  IADD3 R20, P6, R13, R18.reuse, RZ ;  /* 0x000000120d147210 */ /* 0x080fe40007fde0ff */
[C---:B------:R-:W-:Y:S01]  /*6820*/  LEA.HI.X.SX32 R17, R24.reuse, R19, 0x1, P4 ;  /* 0x0000001318117211 */ /* 0x040fe200020f0eff */
[----:B------:R1:W-:Y:S01]  /*6830*/  STL.64 [R1+0x1300], R10 ;  /* 0x0013000a01007387 */ /* 0x0003e20000100a00 */
[C---:B------:R-:W-:Y:S02]  /*6840*/  IMAD R13, R3.reuse, 0xf6, RZ ;  /* 0x000000f6030d7824 */ /* 0x040fe400078e02ff */
[C---:B------:R-:W-:Y:S01]  /*6850*/  IMAD R5, R3.reuse, 0x3d8, RZ ;  /* 0x000003d803057824 */ /* 0x040fe200078e02ff */
[----:B------:R2:W-:Y:S01]  /*6860*/  STL.64 [R1+0xb60], R16 ;  /* 0x000b601001007387 */ /* 0x0005e20000100a00 */
[----:B0-----:R-:W-:Y:S01]  /*6870*/  IADD3 R14, P3, R24, R18, RZ ;  /* 0x00000012180e7210 */ /* 0x001fe20007f7e0ff */
[----:B-1----:R-:W-:-:S02]  /*6880*/  IMAD R11, R3, 0x3e4, RZ ;  /* 0x000003e4030b7824 */ /* 0x002fc400078e02ff */
[----:B------:R-:W-:Y:S01]  /*6890*/  IMAD R10, R3, 0xf5, RZ ;  /* 0x000000f5030a7824 */ /* 0x000fe200078e02ff */
[-C--:B------:R-:W-:Y:S01]  /*68a0*/  IADD3 R22, P2, R13, R18.reuse, RZ ;  /* 0x000000120d167210 */ /* 0x080fe20007f5e0ff */
[----:B------:R-:W-:Y:S01]  /*68b0*/  IMAD R12, R3, 0x1ec, RZ ;  /* 0x000001ec030c7824 */ /* 0x000fe200078e02ff */
[-C--:B--2---:R-:W-:Y:S01]  /*68c0*/  IADD3 R16, P4, R11, R18.reuse, RZ ;  /* 0x000000120b107210 */ /* 0x084fe20007f9e0ff */
[----:B------:R-:W-:Y:S01]  /*68d0*/  IMAD R11, R3, 0x7b, RZ ;  /* 0x0000007b030b7824 */ /* 0x000fe200078e02ff */
[-C--:B------:R-:W-:Y:S02]  /*68e0*/  LEA.HI.X.SX32 R15, R10, R19.reuse, 0x1, P3 ;  /* 0x000000130a0f7211 */ /* 0x080fe400018f0eff */
[----:B------:R-:W-:Y:S02]  /*68f0*/  IADD3 R4, P5, R5, R18, RZ ;  /* 0x0000001205047210 */ /* 0x000fe40007fbe0ff */
[-C--:B------:R-:W-:Y:S01]  /*6900*/  LEA.HI.X.SX32 R23, R11, R19.reuse, 0x1, P2 ;  /* 0x000000130b177211 */ /* 0x080fe200010f0eff */
[----:B------:R0:W-:Y:S01]  /*6910*/  STL.64 [R1+0x12f8], R14 ;  /* 0x0012f80e01007387 */ /* 0x0001e20000100a00 */
[----:B------:R-:W-:-:S03]  /*6920*/  LEA.HI.X.SX32 R5, R12, R19, 0x1, P5 ;  /* 0x000000130c057211 */ /* 0x000fc600028f0eff */
[----:B------:R1:W-:Y:S01]  /*6930*/  STL.64 [R1+0x16c8], R22 ;  /* 0x0016c81601007387 */ /* 0x0003e20000100a00 */
[----:B0-----:R-:W-:-:S04]  /*6940*/  IADD3 R14, P3, R12, R18, RZ ;  /* 0x000000120c0e7210 */ /* 0x001fc80007f7e0ff */
[-C--:B------:R-:W-:Y:S01]  /*6950*/  LEA.HI.X.SX32 R15, R13, R19.reuse, 0x1, P3 ;  /* 0x000000130d0f7211 */ /* 0x080fe200018f0eff */
[C---:B-1----:R-:W-:Y:S01]  /*6960*/  IMAD R22, R3.reuse, 0x1ee, RZ ;  /* 0x000001ee03167824 */ /* 0x042fe200078e02ff */
[----:B------:R0:W-:Y:S04]  /*6970*/  STL.64 [R1+0xb50], R4 ;  /* 0x000b500401007387 */ /* 0x0001e80000100a00 */
[----:B------:R1:W-:Y:S01]  /*6980*/  STL.64 [R1+0x12f0], R14 ;  /* 0x0012f00e01007387 */ /* 0x0003e20000100a00 */
[C---:B------:R-:W-:Y:S01]  /*6990*/  LEA.HI.X.SX32 R21, R22.reuse, R19, 0x1, P6 ;  /* 0x0000001316157211 */ /* 0x040fe200030f0eff */
[C---:B------:R-:W-:Y:S01]  /*69a0*/  IMAD R12, R3.reuse, 0x3e, RZ ;  /* 0x0000003e030c7824 */ /* 0x040fe200078e02ff */
[----:B0-----:R-:W-:Y:S01]  /*69b0*/  IADD3 R4, P5, R22, R18, RZ ;  /* 0x0000001216047210 */ /* 0x001fe20007fbe0ff */
[----:B-1----:R-:W-:-:S02]  /*69c0*/  IMAD R15, R3, 0xf7, RZ ;  /* 0x000000f7030f7824 */ /* 0x002fc400078e02ff */
[----:B------:R0:W-:Y:S01]  /*69d0*/  STL.64 [R1+0xb40], R20 ;  /* 0x000b401401007387 */ /* 0x0001e20000100a00 */
[----:B------:R-:W-:Y:S02]  /*69e0*/  IMAD R13, R3, 0x7c, RZ ;  /* 0x0000007c030d7824 */ /* 0x000fe400078e02ff */
[----:B------:R-:W-:Y:S01]  /*69f0*/  LEA.HI.X.SX32 R5, R15, R19, 0x1, P5 ;  /* 0x000000130f057211 */ /* 0x000fe200028f0eff */
[----:B------:R-:W-:Y:S01]  /*6a00*/  IMAD R14, R3, 0xf8, RZ ;  /* 0x000000f8030e7824 */ /* 0x000fe200078e02ff */
[----:B------:R-:W-:-:S03]  /*6a10*/  IADD3 R26, P3, R12, R18, RZ ;  /* 0x000000120c1a7210 */ /* 0x000fc60007f7e0ff */
[----:B------:R1:W-:Y:S01]  /*6a20*/  STL.64 [R1+0x12e8], R4 ;  /* 0x0012e80401007387 */ /* 0x0003e20000100a00 */
[-C--:B0-----:R-:W-:Y:S01]  /*6a30*/  IADD3 R20, P6, R13, R18.reuse, RZ ;  /* 0x000000120d147210 */ /* 0x081fe20007fde0ff */
[C---:B------:R-:W-:Y:S01]  /*6a40*/  IMAD R7, R3.reuse, 0x3e0, RZ ;  /* 0x000003e003077824 */ /* 0x040fe200078e02ff */
[----:B------:R-:W-:Y:S01]  /*6a50*/  IADD3 R24, P5, R14, R18, RZ ;  /* 0x000000120e187210 */ /* 0x000fe20007fbe0ff */
[C---:B-1----:R-:W-:Y:S01]  /*6a60*/  IMAD R4, R3.reuse, 0x1f, RZ ;  /* 0x0000001f03047824 */ /* 0x042fe200078e02ff */
[----:B------:R-:W-:Y:S01]  /*6a70*/  LEA.HI.X.SX32 R21, R12, R19, 0x1, P6 ;  /* 0x000000130c157211 */ /* 0x000fe200030f0eff */
[----:B------:R-:W-:-:S03]  /*6a80*/  IMAD R22, R3, 0x1f0, RZ ;  /* 0x000001f003167824 */ /* 0x000fc600078e02ff */
[-C--:B------:R-:W-:Y:S02]  /*6a90*/  LEA.HI.X.SX32 R27, R4, R19.reuse, 0x1, P3 ;  /* 0x00000013041b7211 */ /* 0x080fe400018f0eff */
[-C--:B------:R-:W-:Y:S02]  /*6aa0*/  LEA.HI.X.SX32 R25, R13, R19.reuse, 0x1, P5 ;  /* 0x000000130d197211 */ /* 0x080fe400028f0eff */
[----:B------:R-:W-:Y:S01]  /*6ab0*/  IADD3 R6, P1, R7, R18, RZ ;  /* 0x0000001207067210 */ /* 0x000fe20007f3e0ff */
[----:B------:R-:W-:Y:S04]  /*6ac0*/  STL.64 [R1+0x19a8], R26 ;  /* 0x0019a81a01007387 */ /* 0x000fe80000100a00 */
[----:B------:R0:W-:Y:S01]  /*6ad0*/  STL.64 [R1+0x18b0], R20 ;  /* 0x0018b01401007387 */ /* 0x0001e20000100a00 */
[----:B------:R-:W-:-:S03]  /*6ae0*/  LEA.HI.X.SX32 R7, R22, R19, 0x1, P1 ;  /* 0x0000001316077211 */ /* 0x000fc600008f0eff */
[----:B------:R1:W-:Y:S01]  /*6af0*/  STL.64 [R1+0x16c0], R24 ;  /* 0x0016c01801007387 */ /* 0x0003e20000100a00 */
[----:B0-----:R-:W-:Y:S01]  /*6b00*/  IADD3 R20, P6, R22, R18, RZ ;  /* 0x0000001216147210 */ /* 0x001fe20007fde0ff */
[----:B-1----:R-:W-:-:S03]  /*6b10*/  IMAD R24, R3, 0x1f2, RZ ;  /* 0x000001f203187824 */ /* 0x002fc600078e02ff */
[-C--:B------:R-:W-:Y:S01]  /*6b20*/  LEA.HI.X.SX32 R21, R14, R19.reuse, 0x1, P6 ;  /* 0x000000130e157211 */ /* 0x080fe200030f0eff */
[----:B------:R0:W-:Y:S01]  /*6b30*/  STL.64 [R1+0xb30], R6 ;  /* 0x000b300601007387 */ /* 0x0001e20000100a00 */
[C---:B------:R-:W-:Y:S01]  /*6b40*/  IMAD R14, R3.reuse, 0x3f4, RZ ;  /* 0x000003f4030e7824 */ /* 0x040fe200078e02ff */
[CC--:B------:R-:W-:Y:S02]  /*6b50*/  LEA.HI.X.SX32 R17, R24.reuse, R19.reuse, 0x1, P4 ;  /* 0x0000001318117211 */ /* 0x0c0fe400020f0eff */
[----:B------:R1:W-:Y:S01]  /*6b60*/  STL.64 [R1+0x12e0], R20 ;  /* 0x0012e01401007387 */ /* 0x0003e20000100a00 */
[C---:B------:R-:W-:Y:S02]  /*6b70*/  IMAD R15, R3.reuse, 0xfa, RZ ;  /* 0x000000fa030f7824 */ /* 0x040fe400078e02ff */
[C---:B------:R-:W-:Y:S01]  /*6b80*/  IMAD R10, R3.reuse, 0x3e8, RZ ;  /* 0x000003e8030a7824 */ /* 0x040fe200078e02ff */
[----:B------:R2:W-:Y:S01]  /*6b90*/  STL.64 [R1+0xb20], R16 ;  /* 0x000b201001007387 */ /* 0x0005e20000100a00 */
[-C--:B0-----:R-:W-:Y:S01]  /*6ba0*/  IADD3 R6, P1, R24, R18.reuse, RZ ;  /* 0x0000001218067210 */ /* 0x081fe20007f3e0ff */
[----:B-1----:R-:W-:Y:S01]  /*6bb0*/  IMAD R21, R3, 0xf9, RZ ;  /* 0x000000f903157824 */ /* 0x002fe200078e02ff */
[-C--:B------:R-:W-:Y:S01]  /*6bc0*/  IADD3 R22, P6, R15, R18.reuse, RZ ;  /* 0x000000120f167210 */ /* 0x080fe20007fde0ff */
[C---:B------:R-:W-:Y:S01]  /*6bd0*/  IMAD R20, R3.reuse, 0x1f4, RZ ;  /* 0x000001f403147824 */ /* 0x040fe200078e02ff */
[-C--:B--2---:R-:W-:Y:S01]  /*6be0*/  IADD3 R16, P4, R14, R18.reuse, RZ ;  /* 0x000000120e107210 */ /* 0x084fe20007f9e0ff */
[----:B------:R-:W-:Y:S01]  /*6bf0*/  IMAD R14, R3, 0x7d, RZ ;  /* 0x0000007d030e7824 */ /* 0x000fe200078e02ff */
[----:B------:R-:W-:Y:S01]  /*6c00*/  LEA.HI.X.SX32 R7, R21, R19, 0x1, P1 ;  /* 0x0000001315077211 */ /* 0x000fe200008f0eff */
[----:B------:R-:W-:Y:S01]  /*6c10*/  IMAD R5, R3, 0x3ec, RZ ;  /* 0x000003ec03057824 */ /* 0x000fe200078e02ff */
[----:B------:R-:W-:-:S02]  /*6c20*/  IADD3 R10, P2, R10, R18, RZ ;  /* 0x000000120a0a7210 */ /* 0x000fc40007f5e0ff */
[-C--:B------:R-:W-:Y:S01]  /*6c30*/  LEA.HI.X.SX32 R23, R14, R19.reuse, 0x1, P6 ;  /* 0x000000130e177211 */ /* 0x080fe200030f0eff */
[----:B------:R0:W-:Y:S01]  /*6c40*/  STL.64 [R1+0x12d8], R6 ;  /* 0x0012d80601007387 */ /* 0x0001e20000100a00 */
[----:B------:R-:W-:Y:S01]  /*6c50*/  IMAD R14, R3, 0x1f6, RZ ;  /* 0x000001f6030e7824 */ /* 0x000fe200078e02ff */
[-C--:B------:R-:W-:Y:S02]  /*6c60*/  IADD3 R4, P3, R5, R18.reuse, RZ ;  /* 0x0000001205047210 */ /* 0x080fe40007f7e0ff */
[-C--:B------:R-:W-:Y:S01]  /*6c70*/  LEA.HI.X.SX32 R11, R20, R19.reuse, 0x1, P2 ;  /* 0x00000013140b7211 */ /* 0x080fe200010f0eff */
[----:B------:R-:W-:Y:S01]  /*6c80*/  STL.64 [R1+0x16b8], R22 ;  /* 0x0016b81601007387 */ /* 0x000fe20000100a00 */
[-C--:B------:R-:W-:Y:S02]  /*6c90*/  LEA.HI.X.SX32 R5, R14, R19.reuse, 0x1, P3 ;  /* 0x000000130e057211 */ /* 0x080fe400018f0eff */
[-C--:B0-----:R-:W-:Y:S01]  /*6ca0*/  IADD3 R6, P1, R20, R18.reuse, RZ ;  /* 0x0000001214067210 */ /* 0x081fe20007f3e0ff */
[----:B------:R0:W-:Y:S03]  /*6cb0*/  STL.64 [R1+0xb10], R10 ;  /* 0x000b100a01007387 */ /* 0x0001e60000100a00 */
[----:B------:R-:W-:Y:S01]  /*6cc0*/  LEA.HI.X.SX32 R7, R15, R19, 0x1, P1 ;  /* 0x000000130f077211 */ /* 0x000fe200008f0eff */
[----:B------:R-:W-:Y:S01]  /*6cd0*/  IMAD R15, R3, 0x3f, RZ ;  /* 0x0000003f030f7824 */ /* 0x000fe200078e02ff */
[----:B------:R-:W-:-:S03]  /*6ce0*/  IADD3 R24, P2, R14, R18, RZ ;  /* 0x000000120e187210 */ /* 0x000fc60007f5e0ff */
[----:B------:R1:W-:Y:S01]  /*6cf0*/  STL.64 [R1+0x12d0], R6 ;  /* 0x0012d00601007387 */ /* 0x0003e20000100a00 */
[----:B0-----:R-:W-:-:S03]  /*6d00*/  IMAD R11, R3, 0x7e, RZ ;  /* 0x0000007e030b7824 */ /* 0x001fc600078e02ff */
[----:B------:R0:W-:Y:S01]  /*6d10*/  STL.64 [R1+0xb00], R4 ;  /* 0x000b000401007387 */ /* 0x0001e20000100a00 */
[C---:B------:R-:W-:Y:S02]  /*6d20*/  IMAD R10, R3.reuse, 0xfc, RZ ;  /* 0x000000fc030a7824 */ /* 0x040fe400078e02ff */
[----:B------:R-:W-:Y:S01]  /*6d30*/  IMAD R12, R3, 0x3f0, RZ ;  /* 0x000003f0030c7824 */ /* 0x000fe200078e02ff */
[----:B-1----:R-:W-:Y:S01]  /*6d40*/  IADD3 R6, P1, R11, R18, RZ ;  /* 0x000000120b067210 */ /* 0x002fe20007f3e0ff */
[----:B0-----:R-:W-:-:S03]  /*6d50*/  IMAD R4, R3, 0xfb, RZ ;  /* 0x000000fb03047824 */ /* 0x001fc600078e02ff */
[-C--:B------:R-:W-:Y:S01]  /*6d60*/  LEA.HI.X.SX32 R7, R15, R19.reuse, 0x1, P1 ;  /* 0x000000130f077211 */ /* 0x080fe200008f0eff */
[C---:B------:R-:W-:Y:S01]  /*6d70*/  IMAD R14, R3.reuse, 0x1f8, RZ ;  /* 0x000001f8030e7824 */ /* 0x040fe200078e02ff */
[----:B------:R-:W-:Y:S01]  /*6d80*/  LEA.HI.X.SX32 R25, R4, R19, 0x1, P2 ;  /* 0x0000001304197211 */ /* 0x000fe200010f0eff */
[----:B------:R-:W-:Y:S01]  /*6d90*/  IMAD R21, R3, 0x3f8, RZ ;  /* 0x000003f803157824 */ /* 0x000fe200078e02ff */
[-C--:B------:R-:W-:Y:S02]  /*6da0*/  IADD3 R20, P3, R10, R18.reuse, RZ ;  /* 0x000000120a147210 */ /* 0x080fe40007f7e0ff */
[-C--:B------:R-:W-:Y:S01]  /*6db0*/  IADD3 R12, P5, R12, R18.reuse, RZ ;  /* 0x000000120c0c7210 */ /* 0x080fe20007fbe0ff */
[----:B------:R-:W-:Y:S01]  /*6dc0*/  STL.64 [R1+0x12c8], R24 ;  /* 0x0012c81801007387 */ /* 0x000fe20000100a00 */
[----:B------:R-:W-:-:S03]  /*6dd0*/  IADD3 R22, P6, R21, R18, RZ ;  /* 0x0000001215167210 */ /* 0x000fc60007fde0ff */
[----:B------:R0:W-:Y:S01]  /*6de0*/  STL.64 [R1+0x18a8], R6 ;  /* 0x0018a80601007387 */ /* 0x0001e20000100a00 */
[-C--:B------:R-:W-:Y:S02]  /*6df0*/  LEA.HI.X.SX32 R21, R11, R19.reuse, 0x1, P3 ;  /* 0x000000130b157211 */ /* 0x080fe400018f0eff */
[CC--:B------:R-:W-:Y:S01]  /*6e00*/  LEA.HI.X.SX32 R13, R14.reuse, R19.reuse, 0x1, P5 ;  /* 0x000000130e0d7211 */ /* 0x0c0fe200028f0eff */
[C---:B------:R-:W-:Y:S01]  /*6e10*/  IMAD R11, R3.reuse, 0x1fa, RZ ;  /* 0x000001fa030b7824 */ /* 0x040fe200078e02ff */
[----:B0-----:R-:W-:Y:S01]  /*6e20*/  IADD3 R6, P1, R14, R18, RZ ;  /* 0x000000120e067210 */ /* 0x001fe20007f3e0ff */
[----:B------:R-:W-:Y:S03]  /*6e30*/  STL.64 [R1+0x16b0], R20 ;  /* 0x0016b01401007387 */ /* 0x000fe60000100a00 */
[----:B------:R-:W-:Y:S01]  /*6e40*/  LEA.HI.X.SX32 R7, R10, R19, 0x1, P1 ;  /* 0x000000130a077211 */ /* 0x000fe200008f0eff */
[----:B------:R0:W-:Y:S01]  /*6e50*/  STL.64 [R1+0xaf0], R12 ;  /* 0x000af00c01007387 */ /* 0x0001e20000100a00 */
[----:B------:R-:W-:-:S03]  /*6e60*/  IMAD R15, R3, 0x202, RZ ;  /* 0x00000202030f7824 */ /* 0x000fc600078e02ff */
[----:B------:R1:W-:Y:S01]  /*6e70*/  STL.64 [R1+0x12c0], R6 ;  /* 0x0012c00601007387 */ /* 0x0003e20000100a00 */
[-C--:B0-----:R-:W-:Y:S01]  /*6e80*/  IADD3 R12, P5, R11, R18.reuse, RZ ;  /* 0x000000120b0c7210 */ /* 0x081fe20007fbe0ff */
[----:B-1----:R-:W-:Y:S01]  /*6e90*/  IMAD R6, R3, 0xfd, RZ ;  /* 0x000000fd03067824 */ /* 0x002fe200078e02ff */
[----:B------:R-:W-:Y:S01]  /*6ea0*/  IADD3 R20, P3, R15, R18, RZ ;  /* 0x000000120f147210 */ /* 0x000fe20007f7e0ff */
[----:B------:R-:W-:-:S03]  /*6eb0*/  IMAD R15, R3, 0xfe, RZ ;  /* 0x000000fe030f7824 */ /* 0x000fc600078e02ff */
[----:B------:R-:W-:Y:S01]  /*6ec0*/  LEA.HI.X.SX32 R13, R6, R19, 0x1, P5 ;  /* 0x00000013060d7211 */ /* 0x000fe200028f0eff */
[----:B------:R-:W-:Y:S01]  /*6ed0*/  IMAD R7, R3, 0x1fc, RZ ;  /* 0x000001fc03077824 */ /* 0x000fe200078e02ff */
[----:B------:R-:W-:-:S03]  /*6ee0*/  IADD3 R24, P1, R15, R18, RZ ;  /* 0x000000120f187210 */ /* 0x000fc60007f3e0ff */
[----:B------:R0:W-:Y:S01]  /*6ef0*/  STL.64 [R1+0x12b8], R12 ;  /* 0x0012b80c01007387 */ /* 0x0001e20000100a00 */
[----:B------:R-:W-:Y:S01]  /*6f00*/  IMAD R5, R3, 0x3fc, RZ ;  /* 0x000003fc03057824 */ /* 0x000fe200078e02ff */
[-C--:B------:R-:W-:Y:S01]  /*6f10*/  LEA.HI.X.SX32 R17, R11, R19.reuse, 0x1, P4 ;  /* 0x000000130b117211 */ /* 0x080fe200020f0eff */
[----:B------:R-:W-:Y:S01]  /*6f20*/  IMAD R6, R3, 0x1fe, RZ ;  /* 0x000001fe03067824 */ /* 0x000fe200078e02ff */
[----:B------:R-:W-:Y:S01]  /*6f30*/  LEA.HI.X.SX32 R23, R7, R19, 0x1, P6 ;  /* 0x0000001307177211 */ /* 0x000fe200030f0eff */
[----:B0-----:R-:W-:Y:S01]  /*6f40*/  IMAD R13, R3, 0x7f, RZ ;  /* 0x0000007f030d7824 */ /* 0x001fe200078e02ff */
[----:B------:R-:W-:-:S04]  /*6f50*/  IADD3 R4, P2, R5, R18, RZ ;  /* 0x0000001205047210 */ /* 0x000fc80007f5e0ff */
[-C--:B------:R-:W-:Y:S01]  /*6f60*/  LEA.HI.X.SX32 R25, R13, R19.reuse, 0x1, P1 ;  /* 0x000000130d197211 */ /* 0x080fe200008f0eff */
[----:B------:R0:W-:Y:S01]  /*6f70*/  STL.64 [R1+0xae0], R16 ;  /* 0x000ae01001007387 */ /* 0x0001e20000100a00 */
[----:B------:R-:W-:-:S03]  /*6f80*/  LEA.HI.X.SX32 R5, R6, R19, 0x1, P2 ;  /* 0x0000001306057211 */ /* 0x000fc600010f0eff */
[----:B------:R-:W-:Y:S04]  /*6f90*/  STL.64 [R1+0x16a8], R24 ;  /* 0x0016a81801007387 */ /* 0x000fe80000100a00 */
[----:B------:R1:W-:Y:S01]  /*6fa0*/  STL.64 [R1+0xad0], R22 ;  /* 0x000ad01601007387 */ /* 0x0003e20000100a00 */
[----:B0-----:R-:W-:Y:S01]  /*6fb0*/  IADD3 R16, P5, R7, R18, RZ ;  /* 0x0000001207107210 */ /* 0x001fe20007fbe0ff */
[----:B------:R-:W-:-:S03]  /*6fc0*/  IMAD R7, R3, 0x102, RZ ;  /* 0x0000010203077824 */ /* 0x000fc600078e02ff */
[----:B------:R-:W-:Y:S02]  /*6fd0*/  LEA.HI.X.SX32 R17, R15, R19, 0x1, P5 ;  /* 0x000000130f117211 */ /* 0x000fe400028f0eff */
[----:B-1----:R-:W-:Y:S01]  /*6fe0*/  IADD3 R22, P6, R6, R18, RZ ;  /* 0x0000001206167210 */ /* 0x002fe20007fde0ff */
[C---:B------:R-:W-:Y:S01]  /*6ff0*/  IMAD R6, R3.reuse, 0x101, RZ ;  /* 0x0000010103067824 */ /* 0x040fe200078e02ff */
[----:B------:R0:W-:Y:S01]  /*7000*/  STL.64 [R1+0xac0], R4 ;  /* 0x000ac00401007387 */ /* 0x0001e20000100a00 */
[----:B------:R-:W-:-:S03]  /*7010*/  IMAD R10, R3, 0x204, RZ ;  /* 0x00000204030a7824 */ /* 0x000fc600078e02ff */
[-C--:B------:R-:W-:Y:S01]  /*7020*/  LEA.HI.X.SX32 R21, R6, R19.reuse, 0x1, P3 ;  /* 0x0000001306157211 */ /* 0x080fe200018f0eff */
[----:B------:R1:W-:Y:S01]  /*7030*/  STL.64 [R1+0x12b0], R16 ;  /* 0x0012b01001007387 */ /* 0x0003e20000100a00 */
[C---:B------:R-:W-:Y:S02]  /*7040*/  IMAD R6, R3.reuse, 0x81, RZ ;  /* 0x0000008103067824 */ /* 0x040fe400078e02ff */
[C---:B------:R-:W-:Y:S02]  /*7050*/  IMAD R12, R3.reuse, 0x206, RZ ;  /* 0x00000206030c7824 */ /* 0x040fe400078e02ff */
[----:B0-----:R-:W-:Y:S01]  /*7060*/  IMAD R4, R3, 0xff, RZ ;  /* 0x000000ff03047824 */ /* 0x001fe200078e02ff */
[-C--:B-1----:R-:W-:Y:S01]  /*7070*/  IADD3 R16, P2, R7, R18.reuse, RZ ;  /* 0x0000001207107210 */ /* 0x082fe20007f5e0ff */
[C---:B------:R-:W-:Y:S01]  /*7080*/  IMAD R5, R3.reuse, 0x20a, RZ ;  /* 0x0000020a03057824 */ /* 0x040fe200078e02ff */
[-C--:B------:R-:W-:Y:S02]  /*7090*/  IADD3 R10, P4, R10, R18.reuse, RZ ;  /* 0x000000120a0a7210 */ /* 0x080fe40007f9e0ff */
[-C--:B------:R-:W-:Y:S01]  /*70a0*/  LEA.HI.X.SX32 R17, R6, R19.reuse, 0x1, P2 ;  /* 0x0000001306117211 */ /* 0x080fe200010f0eff */
[C---:B------:R-:W-:Y:S01]  /*70b0*/  IMAD R6, R3.reuse, 0x103, RZ ;  /* 0x0000010303067824 */ /* 0x040fe200078e02ff */
[----:B------:R-:W-:Y:S01]  /*70c0*/  LEA.HI.X.SX32 R23, R4, R19, 0x1, P6 ;  /* 0x0000001304177211 */ /* 0x000fe200030f0eff */
[----:B------:R-:W-:Y:S01]  /*70d0*/  IMAD R4, R3, 0x20c, RZ ;  /* 0x0000020c03047824 */ /* 0x000fe200078e02ff */
[----:B------:R-:W-:-:S02]  /*70e0*/  IADD3 R12, P1, R12, R18, RZ ;  /* 0x000000120c0c7210 */ /* 0x000fc40007f3e0ff */
[-C--:B------:R-:W-:Y:S01]  /*70f0*/  LEA.HI.X.SX32 R11, R7, R19.reuse, 0x1, P4 ;  /* 0x00000013070b7211 */ /* 0x080fe200020f0eff */
[----:B------:R0:W-:Y:S01]  /*7100*/  STL.64 [R1+0x12a8], R22 ;  /* 0x0012a81601007387 */ /* 0x0001e20000100a00 */
[----:B------:R-:W-:-:S03]  /*7110*/  LEA.HI.X.SX32 R13, R6, R19, 0x1, P1 ;  /* 0x00000013060d7211 */ /* 0x000fc600008f0eff */
[----:B------:R1:W-:Y:S01]  /*7120*/  STL.64 [R1+0x12a0], R20 ;  /* 0x0012a01401007387 */ /* 0x0003e20000100a00 */
[----:B------:R-:W-:-:S03]  /*7130*/  IMAD R14, R3, 0x208, RZ ;  /* 0x00000208030e7824 */ /* 0x000fc600078e02ff */
[----:B------:R-:W-:Y:S01]  /*7140*/  STL.64 [R1+0x1698], R16 ;  /* 0x0016981001007387 */ /* 0x000fe20000100a00 */
[-C--:B0-----:R-:W-:Y:S01]  /*7150*/  IADD3 R22, P6, R5, R18.reuse, RZ ;  /* 0x0000001205167210 */ /* 0x081fe20007fde0ff */
[C---:B------:R-:W-:Y:S02]  /*7160*/  IMAD R5, R3.reuse, 0x82, RZ ;  /* 0x0000008203057824 */ /* 0x040fe400078e02ff */
[----:B------:R0:W-:Y:S01]  /*7170*/  STL.64 [R1+0x1298], R10 ;  /* 0x0012980a01007387 */ /* 0x0001e20000100a00 */
[-C--:B-1----:R-:W-:Y:S01]  /*7180*/  IADD3 R20, P3, R4, R18.reuse, RZ ;  /* 0x0000001204147210 */ /* 0x082fe20007f7e0ff */
[----:B------:R-:W-:Y:S02]  /*7190*/  IMAD R4, R3, 0x104, RZ ;  /* 0x0000010403047824 */ /* 0x000fe400078e02ff */
[----:B------:R1:W-:Y:S01]  /*71a0*/  STL.64 [R1+0x1290], R12 ;  /* 0x0012900c01007387 */ /* 0x0003e20000100a00 */
[-C--:B------:R-:W-:Y:S02]  /*71b0*/  IADD3 R24, P2, R5, R18.reuse, RZ ;  /* 0x0000001205187210 */ /* 0x080fe40007f5e0ff */
[----:B------:R-:W-:-:S02]  /*71c0*/  IADD3 R14, P5, R14, R18, RZ ;  /* 0x000000120e0e7210 */ /* 0x000fc40007fbe0ff */
[----:B0-----:R-:W-:Y:S01]  /*71d0*/  IADD3 R10, P4, R4, R18, RZ ;  /* 0x00000012040a7210 */ /* 0x001fe20007f9e0ff */
[----:B-1----:R-:W-:-:S03]  /*71e0*/  IMAD R13, R3, 0x41, RZ ;  /* 0x00000041030d7824 */ /* 0x002fc600078e02ff */
[-C--:B------:R-:W-:Y:S02]  /*71f0*/  LEA.HI.X.SX32 R11, R5, R19.reuse, 0x1, P4 ;  /* 0x00000013050b7211 */ /* 0x080fe400020f0eff */
[-C--:B------:R-:W-:Y:S02]  /*7200*/  LEA.HI.X.SX32 R15, R4, R19.reuse, 0x1, P5 ;  /* 0x00000013040f7211 */ /* 0x080fe400028f0eff */
[----:B------:R-:W-:Y:S01]  /*7210*/  LEA.HI.X.SX32 R25, R13, R19, 0x1, P2 ;  /* 0x000000130d197211 */ /* 0x000fe200010f0eff */
[----:B------:R-:W-:-:S04]  /*7220*/  IMAD R17, R3, 0x106, RZ ;  /* 0x0000010603117824 */ /* 0x000fc800078e02ff */
[----:B------:R-:W-:Y:S01]  /*7230*/  STL.64 [R1+0x1898], R24 ;  /* 0x0018981801007387 */ /* 0x000fe20000100a00 */
[----:B------:R-:W-:-:S03]  /*7240*/  IMAD R16, R3, 0x83, RZ ;  /* 0x0000008303107824 */ /* 0x000fc600078e02ff */
[----:B------:R0:W-:Y:S04]  /*7250*/  STL.64 [R1+0x1690], R10 ;  /* 0x0016900a01007387 */ /* 0x0001e80000100a00 */
[----:B------:R1:W-:Y:S01]  /*7260*/  STL.64 [R1+0x1288], R14 ;  /* 0x0012880e01007387 */ /* 0x0003e20000100a00 */
[----:B------:R-:W-:Y:S01]  /*7270*/  IMAD R7, R3, 0x20e, RZ ;  /* 0x0000020e03077824 */ /* 0x000fe200078e02ff */
[----:B0-----:R-:W-:Y:S01]  /*7280*/  IADD3 R10, P4, R17, R18, RZ ;  /* 0x00000012110a7210 */ /* 0x001fe20007f9e0ff */
[----:B-1----:R-:W-:-:S03]  /*7290*/  IMAD R15, R3, 0x105, RZ ;  /* 0x00000105030f7824 */ /* 0x002fc600078e02ff */
[-C--:B------:R-:W-:Y:S02]  /*72a0*/  LEA.HI.X.SX32 R11, R16, R19.reuse, 0x1, P4 ;  /* 0x00000013100b7211 */ /* 0x080fe400020f0eff */
[----:B------:R-:W-:Y:S02]  /*72b0*/  LEA.HI.X.SX32 R23, R15, R19, 0x1, P6 ;  /* 0x000000130f177211 */ /* 0x000fe400030f0eff */
[----:B------:R-:W-:-:S03]  /*72c0*/  IADD3 R6, P1, R7, R18, RZ ;  /* 0x0000001207067210 */ /* 0x000fc60007f3e0ff */
[----:B------:R-:W-:Y:S04]  /*72d0*/  STL.64 [R1+0x1280], R22 ;  /* 0x0012801601007387 */ /* 0x000fe80000100a00 */
[----:B------:R0:W-:Y:S01]  /*72e0*/  STL.64 [R1+0x1688], R10 ;  /* 0x0016880a01007387 */ /* 0x0001e20000100a00 */
[----:B------:R-:W-:Y:S01]  /*72f0*/  IMAD R24, R3, 0x42, RZ ;  /* 0x0000004203187824 */ /* 0x000fe200078e02ff */
[----:B------:R-:W-:Y:S01]  /*7300*/  LEA.HI.X.SX32 R21, R17, R19, 0x1, P3 ;  /* 0x0000001311157211 */ /* 0x000fe200018f0eff */
[C---:B------:R-:W-:Y:S02]  /*7310*/  IMAD R16, R3.reuse, 0x84, RZ ;  /* 0x0000008403107824 */ /* 0x040fe400078e02ff */
[C---:B0-----:R-:W-:Y:S02]  /*7320*/  IMAD R10, R3.reuse, 0x107, RZ ;  /* 0x00000107030a7824 */ /* 0x041fe400078e02ff */
[----:B------:R-:W-:-:S03]  /*7330*/  IMAD R11, R3, 0x108, RZ ;  /* 0x00000108030b7824 */ /* 0x000fc600078e02ff */
[-C--:B------:R-:W-:Y:S01]  /*7340*/  LEA.HI.X.SX32 R7, R10, R19.reuse, 0x1, P1 ;  /* 0x000000130a077211 */ /* 0x080fe200008f0eff */
[----:B------:R-:W-:Y:S01]  /*7350*/  IMAD R17, R3, 0x21, RZ ;  /* 0x0000002103117824 */ /* 0x000fe200078e02ff */
[-C--:B------:R-:W-:Y:S01]  /*7360*/  IADD3 R22, P4, R24, R18.reuse, RZ ;  /* 0x0000001218167210 */ /* 0x080fe20007f9e0ff */
[----:B------:R0:W-:Y:S04]  /*7370*/  STL.64 [R1+0x1278], R20 ;  /* 0x0012781401007387 */ /* 0x0001e80000100a00 */
[----:B------:R1:W-:Y:S01]  /*7380*/  STL.64 [R1+0x1270], R6 ;  /* 0x0012700601007387 */ /* 0x0003e20000100a00 */
[----:B------:R-:W-:Y:S01]  /*7390*/  LEA.HI.X.SX32 R23, R17, R19, 0x1, P4 ;  /* 0x0000001311177211 */ /* 0x000fe200020f0eff */
[----:B------:R-:W-:Y:S01]  /*73a0*/  IMAD R12, R3, 0x210, RZ ;  /* 0x00000210030c7824 */ /* 0x000fe200078e02ff */
[----:B0-----:R-:W-:-:S02]  /*73b0*/  IADD3 R20, P3, R16, R18, RZ ;  /* 0x0000001210147210 */ /* 0x001fc40007f7e0ff */
[-C--:B-1----:R-:W-:Y:S02]  /*73c0*/  IADD3 R6, P1, R11, R18.reuse, RZ ;  /* 0x000000120b067210 */ /* 0x082fe40007f3e0ff */
[-C--:B------:R-:W-:Y:S01]  /*73d0*/  LEA.HI.X.SX32 R21, R24, R19.reuse, 0x1, P3 ;  /* 0x0000001318157211 */ /* 0x080fe200018f0eff */
[C---:B------:R-:W-:Y:S01]  /*73e0*/  IMAD R10, R3.reuse, 0x216, RZ ;  /* 0x00000216030a7824 */ /* 0x040fe200078e02ff */
[----:B------:R-:W-:Y:S01]  /*73f0*/  LEA.HI.X.SX32 R7, R16, R19, 0x1, P1 ;  /* 0x0000001310077211 */ /* 0x000fe200008f0eff */
[----:B------:R-:W-:Y:S01]  /*7400*/  IMAD R5, R3, 0x212, RZ ;  /* 0x0000021203057824 */ /* 0x000fe200078e02ff */
[----:B------:R0:W-:Y:S01]  /*7410*/  STL.64 [R1+0x1998], R22 ;  /* 0x0019981601007387 */ /* 0x0001e20000100a00 */
[----:B------:R-:W-:-:S03]  /*7420*/  IADD3 R12, P2, R12, R18, RZ ;  /* 0x000000120c0c7210 */ /* 0x000fc60007f5e0ff */
[----:B------:R-:W-:Y:S01]  /*7430*/  STL.64 [R1+0x1890], R20 ;  /* 0x0018901401007387 */ /* 0x000fe20000100a00 */
[----:B------:R-:W-:-:S03]  /*7440*/  IADD3 R4, P5, R5, R18, RZ ;  /* 0x0000001205047210 */ /* 0x000fc60007fbe0ff */
[----:B------:R1:W-:Y:S01]  /*7450*/  STL.64 [R1+0x1680], R6 ;  /* 0x0016800601007387 */ /* 0x0003e20000100a00 */
[C---:B------:R-:W-:Y:S01]  /*7460*/  IMAD R14, R3.reuse, 0x214, RZ ;  /* 0x00000214030e7824 */ /* 0x040fe200078e02ff */
[-C--:B0-----:R-:W-:Y:S01]  /*7470*/  IADD3 R22, P4, R10, R18.reuse, RZ ;  /* 0x000000120a167210 */ /* 0x081fe20007f9e0ff */
[----:B------:R-:W-:Y:S01]  /*7480*/  IMAD R10, R3, 0x10a, RZ ;  /* 0x0000010a030a7824 */ /* 0x000fe200078e02ff */
[----:B------:R-:W-:Y:S01]  /*7490*/  LEA.HI.X.SX32 R13, R11, R19, 0x1, P2 ;  /* 0x000000130b0d7211 */ /* 0x000fe200010f0eff */
[C---:B------:R-:W-:Y:S02]  /*74a0*/  IMAD R17, R3.reuse, 0x218, RZ ;  /* 0x0000021803117824 */ /* 0x040fe400078e02ff */
[C---:B-1----:R-:W-:Y:S01]  /*74b0*/  IMAD R6, R3.reuse, 0x109, RZ ;  /* 0x0000010903067824 */ /* 0x042fe200078e02ff */
[----:B------:R-:W-:Y:S01]  /*74c0*/  IADD3 R16, P1, R10, R18, RZ ;  /* 0x000000120a107210 */ /* 0x000fe20007f3e0ff */
[----:B------:R-:W-:-:S03]  /*74d0*/  IMAD R11, R3, 0x85, RZ ;  /* 0x00000085030b7824 */ /* 0x000fc600078e02ff */
[-C--:B------:R-:W-:Y:S01]  /*74e0*/  LEA.HI.X.SX32 R5, R6, R19.reuse, 0x1, P5 ;  /* 0x0000001306057211 */ /* 0x080fe200028f0eff */
[----:B------:R-:W-:Y:S01]  /*74f0*/  STL.64 [R1+0x1268], R12 ;  /* 0x0012680c01007387 */ /* 0x000fe20000100a00 */
[-C--:B------:R-:W-:Y:S02]  /*7500*/  IADD3 R14, P6, R14, R18.reuse, RZ ;  /* 0x000000120e0e7210 */ /* 0x080fe40007fde0ff */
[----:B------:R-:W-:Y:S01]  /*7510*/  IADD3 R20, P3, R17, R18, RZ ;  /* 0x0000001211147210 */ /* 0x000fe20007f7e0ff */
[----:B------:R0:W-:Y:S01]  /*7520*/  STL.64 [R1+0x1260], R4 ;  /* 0x0012600401007387 */ /* 0x0001e20000100a00 */
[-C--:B------:R-:W-:Y:S01]  /*7530*/  LEA.HI.X.SX32 R17, R11, R19.reuse, 0x1, P1 ;  /* 0x000000130b117211 */ /* 0x080fe200008f0eff */
[C---:B------:R-:W-:Y:S01]  /*7540*/  IMAD R11, R3.reuse, 0x10b, RZ ;  /* 0x0000010b030b7824 */ /* 0x040fe200078e02ff */
[-C--:B------:R-:W-:Y:S01]  /*7550*/  LEA.HI.X.SX32 R15, R10, R19.reuse, 0x1, P6 ;  /* 0x000000130a0f7211 */ /* 0x080fe200030f0eff */
[----:B------:R-:W-:Y:S02]  /*7560*/  IMAD R24, R3, 0x43, RZ ;  /* 0x0000004303187824 */ /* 0x000fe400078e02ff */
[----:B------:R1:W-:Y:S01]  /*7570*/  STL.64 [R1+0x1678], R16 ;  /* 0x0016781001007387 */ /* 0x0003e20000100a00 */
[----:B------:R-:W-:Y:S01]  /*7580*/  LEA.HI.X.SX32 R23, R11, R19, 0x1, P4 ;  /* 0x000000130b177211 */ /* 0x000fe200020f0eff */
[----:B0-----:R-:W-:-:S02]  /*7590*/  IMAD R5, R3, 0x86, RZ ;  /* 0x0000008603057824 */ /* 0x001fc400078e02ff */
[C---:B------:R-:W-:Y:S01]  /*75a0*/  IMAD R4, R3.reuse, 0x10c, RZ ;  /* 0x0000010c03047824 */ /* 0x040fe200078e02ff */
[----:B------:R0:W-:Y:S01]  /*75b0*/  STL.64 [R1+0x1258], R14 ;  /* 0x0012580e01007387 */ /* 0x0001e20000100a00 */
[----:B------:R-:W-:Y:S01]  /*75c0*/  IMAD R10, R3, 0x21e, RZ ;  /* 0x0000021e030a7824 */ /* 0x000fe200078e02ff */
[-C--:B-1----:R-:W-:Y:S01]  /*75d0*/  IADD3 R16, P1, R5, R18.reuse, RZ ;  /* 0x0000001205107210 */ /* 0x082fe20007f3e0ff */
[C---:B------:R-:W-:Y:S01]  /*75e0*/  IMAD R7, R3.reuse, 0x21a, RZ ;  /* 0x0000021a03077824 */ /* 0x040fe200078e02ff */
[----:B------:R1:W-:Y:S01]  /*75f0*/  STL.64 [R1+0x1250], R22 ;  /* 0x0012501601007387 */ /* 0x0003e20000100a00 */
[----:B------:R-:W-:Y:S01]  /*7600*/  IMAD R11, R3, 0x220, RZ ;  /* 0x00000220030b7824 */ /* 0x000fe200078e02ff */
[----:B------:R-:W-:Y:S02]  /*7610*/  LEA.HI.X.SX32 R17, R24, R19, 0x1, P1 ;  /* 0x0000001318117211 */ /* 0x000fe400008f0eff */
[-C--:B0-----:R-:W-:Y:S02]  /*7620*/  IADD3 R14, P6, R4, R18.reuse, RZ ;  /* 0x00000012040e7210 */ /* 0x081fe40007fde0ff */
[----:B------:R-:W-:-:S02]  /*7630*/  IADD3 R12, P2, R7, R18, RZ ;  /* 0x00000012070c7210 */ /* 0x000fc40007f5e0ff */
[-C--:B------:R-:W-:Y:S02]  /*7640*/  LEA.HI.X.SX32 R15, R5, R19.reuse, 0x1, P6 ;  /* 0x00000013050f7211 */ /* 0x080fe400030f0eff */
[----:B-1----:R-:W-:Y:S01]  /*7650*/  IADD3 R22, P4, R10, R18, RZ ;  /* 0x000000120a167210 */ /* 0x002fe20007f9e0ff */
[C---:B------:R-:W-:Y:S01]  /*7660*/  IMAD R10, R3.reuse, 0x10e, RZ ;  /* 0x0000010e030a7824 */ /* 0x040fe200078e02ff */
[----:B------:R-:W-:Y:S01]  /*7670*/  LEA.HI.X.SX32 R21, R4, R19, 0x1, P3 ;  /* 0x0000001304157211 */ /* 0x000fe200018f0eff */
[C---:B------:R-:W-:Y:S01]  /*7680*/  IMAD R7, R3.reuse, 0x21c, RZ ;  /* 0x0000021c03077824 */ /* 0x040fe200078e02ff */
[----:B------:R0:W-:Y:S01]  /*7690*/  STL.64 [R1+0x1888], R16 ;  /* 0x0018881001007387 */ /* 0x0001e20000100a00 */
[----:B------:R-:W-:-:S03]  /*76a0*/  IMAD R4, R3, 0x10d, RZ ;  /* 0x0000010d03047824 */ /* 0x000fc600078e02ff */
[----:B------:R1:W-:Y:S01]  /*76b0*/  STL.64 [R1+0x1670], R14 ;  /* 0x0016700e01007387 */ /* 0x0003e20000100a00 */
[-C--:B------:R-:W-:Y:S02]  /*76c0*/  IADD3 R6, P5, R7, R18.reuse, RZ ;  /* 0x0000001207067210 */ /* 0x080fe40007fbe0ff */
[-C--:B------:R-:W-:Y:S02]  /*76d0*/  LEA.HI.X.SX32 R13, R4, R19.reuse, 0x1, P2 ;  /* 0x00000013040d7211 */ /* 0x080fe400010f0eff */
[-C--:B0-----:R-:W-:Y:S01]  /*76e0*/  IADD3 R16, P1, R11, R18.reuse, RZ ;  /* 0x000000120b107210 */ /* 0x081fe20007f3e0ff */
[----:B------:R-:W-:Y:S01]  /*76f0*/  IMAD R11, R3, 0x87, RZ ;  /* 0x00000087030b7824 */ /* 0x000fe200078e02ff */
[C---:B-1----:R-:W-:Y:S01]  /*7700*/  IADD3 R14, P6, R10.reuse, R18, RZ ;  /* 0x000000120a0e7210 */ /* 0x042fe20007fde0ff */
[----:B------:R-:W-:Y:S01]  /*7710*/  STL.64 [R1+0x1248], R20 ;  /* 0x0012481401007387 */ /* 0x000fe20000100a00 */
[-C--:B------:R-:W-:Y:S02]  /*7720*/  LEA.HI.X.SX32 R7, R10, R19.reuse, 0x1, P5 ;  /* 0x000000130a077211 */ /* 0x080fe400028f0eff */
[----:B------:R-:W-:Y:S01]  /*7730*/  LEA.HI.X.SX32 R15, R11, R19, 0x1, P6 ;  /* 0x000000130b0f7211 */ /* 0x000fe200030f0eff */
[----:B------:R0:W-:Y:S01]  /*7740*/  STL.64 [R1+0x1240], R12 ;  /* 0x0012400c01007387 */ /* 0x0001e20000100a00 */
[----:B------:R-:W-:-:S03]  /*7750*/  IMAD R25, R3, 0x10f, RZ ;  /* 0x0000010f03197824 */ /* 0x000fc600078e02ff */
[----:B------:R1:W-:Y:S01]  /*7760*/  STL.64 [R1+0x1668], R14 ;  /* 0x0016680e01007387 */ /* 0x0003e20000100a00 */
[----:B------:R-:W-:-:S03]  /*7770*/  IMAD R24, R3, 0x44, RZ ;  /* 0x0000004403187824 */ /* 0x000fc600078e02ff */
[----:B------:R2:W-:Y:S01]  /*7780*/  STL.64 [R1+0x1238], R6 ;  /* 0x0012380601007387 */ /* 0x0005e20000100a00 */
[----:B0-----:R-:W-:Y:S01]  /*7790*/  IMAD R12, R3, 0x22, RZ ;  /* 0x00000022030c7824 */ /* 0x001fe200078e02ff */
[----:B------:R-:W-:-:S04]  /*77a0*/  LEA.HI.X.SX32 R23, R25, R19, 0x1, P4 ;  /* 0x0000001319177211 */ /* 0x000fc800020f0eff */
[-C--:B-1----:R-:W-:Y:S01]  /*77b0*/  IADD3 R14, P6, R12, R18.reuse, RZ ;  /* 0x000000120c0e7210 */ /* 0x082fe20007fde0ff */
[C---:B--2---:R-:W-:Y:S01]  /*77c0*/  IMAD R7, R3.reuse, 0x11, RZ ;  /* 0x0000001103077824 */ /* 0x044fe200078e02ff */
[----:B------:R-:W-:Y:S01]  /*77d0*/  IADD3 R10, P5, R24, R18, RZ ;  /* 0x00000012180a7210 */ /* 0x000fe20007fbe0ff */
[----:B------:R-:W-:-:S03]  /*77e0*/  IMAD R13, R3, 0x110, RZ ;  /* 0x00000110030d7824 */ /* 0x000fc600078e02ff */
[-C--:B------:R-:W-:Y:S01]  /*77f0*/  LEA.HI.X.SX32 R15, R7, R19.reuse, 0x1, P6 ;  /* 0x00000013070f7211 */ /* 0x080fe200030f0eff */
[C---:B------:R-:W-:Y:S01]  /*7800*/  IMAD R6, R3.reuse, 0x88, RZ ;  /* 0x0000008803067824 */ /* 0x040fe200078e02ff */
[----:B------:R0:W-:Y:S01]  /*7810*/  STL.64 [R1+0x1230], R22 ;  /* 0x0012301601007387 */ /* 0x0001e20000100a00 */
[----:B------:R-:W-:Y:S01]  /*7820*/  LEA.HI.X.SX32 R11, R12, R19, 0x1, P5 ;  /* 0x000000130c0b7211 */ /* 0x000fe200028f0eff */
[C---:B------:R-:W-:Y:S02]  /*7830*/  IMAD R5, R3.reuse, 0x222, RZ ;  /* 0x0000022203057824 */ /* 0x040fe400078e02ff */
[----:B------:R1:W-:Y:S01]  /*7840*/  STL.64 [R1+0x1a18], R14 ;  /* 0x001a180e01007387 */ /* 0x0003e20000100a00 */
[----:B------:R-:W-:Y:S02]  /*7850*/  IMAD R7, R3, 0x226, RZ ;  /* 0x0000022603077824 */ /* 0x000fe400078e02ff */
[-C--:B------:R-:W-:Y:S01]  /*7860*/  IADD3 R20, P3, R5, R18.reuse, RZ ;  /* 0x0000001205147210 */ /* 0x080fe20007f7e0ff */
[----:B------:R2:W-:Y:S01]  /*7870*/  STL.64 [R1+0x1990], R10 ;  /* 0x0019900a01007387 */ /* 0x0005e20000100a00 */
[----:B0-----:R-:W-:-:S02]  /*7880*/  IADD3 R22, P4, R6, R18, RZ ;  /* 0x0000001206167210 */ /* 0x001fc40007f9e0ff */
[-C--:B-1----:R-:W-:Y:S02]  /*7890*/  IADD3 R14, P6, R13, R18.reuse, RZ ;  /* 0x000000120d0e7210 */ /* 0x082fe40007fde0ff */
[-C--:B------:R-:W-:Y:S02]  /*78a0*/  LEA.HI.X.SX32 R23, R24, R19.reuse, 0x1, P4 ;  /* 0x0000001318177211 */ /* 0x080fe400020f0eff */
[-C--:B------:R-:W-:Y:S01]  /*78b0*/  LEA.HI.X.SX32 R15, R6, R19.reuse, 0x1, P6 ;  /* 0x00000013060f7211 */ /* 0x080fe200030f0eff */
[----:B------:R-:W-:Y:S01]  /*78c0*/  IMAD R6, R3, 0x111, RZ ;  /* 0x0000011103067824 */ /* 0x000fe200078e02ff */
[----:B--2---:R-:W-:Y:S01]  /*78d0*/  IADD3 R10, P5, R7, R18, RZ ;  /* 0x00000012070a7210 */ /* 0x004fe20007fbe0ff */
[C---:B------:R-:W-:Y:S01]  /*78e0*/  IMAD R7, R3.reuse, 0x112, RZ ;  /* 0x0000011203077824 */ /* 0x040fe200078e02ff */
[----:B------:R-:W-:Y:S02]  /*78f0*/  STL.64 [R1+0x1880], R22 ;  /* 0x0018801601007387 */ /* 0x000fe40000100a00 */
[----:B------:R-:W-:Y:S01]  /*7900*/  LEA.HI.X.SX32 R21, R6, R19, 0x1, P3 ;  /* 0x0000001306157211 */ /* 0x000fe200018f0eff */
[C---:B------:R-:W-:Y:S01]  /*7910*/  IMAD R6, R3.reuse, 0x89, RZ ;  /* 0x0000008903067824 */ /* 0x040fe200078e02ff */
[----:B------:R0:W-:Y:S01]  /*7920*/  STL.64 [R1+0x1660], R14 ;  /* 0x0016600e01007387 */ /* 0x0001e20000100a00 */
[----:B------:R-:W-:-:S02]  /*7930*/  IMAD R5, R3, 0x224, RZ ;  /* 0x0000022403057824 */ /* 0x000fc400078e02ff */
[----:B------:R-:W-:Y:S01]  /*7940*/  IMAD R12, R3, 0x228, RZ ;  /* 0x00000228030c7824 */ /* 0x000fe200078e02ff */
[-C--:B------:R-:W-:Y:S02]  /*7950*/  LEA.HI.X.SX32 R17, R13, R19.reuse, 0x1, P1 ;  /* 0x000000130d117211 */ /* 0x080fe400008f0eff */
[-C--:B------:R-:W-:Y:S02]  /*7960*/  IADD3 R4, P2, R5, R18.reuse, RZ ;  /* 0x0000001205047210 */ /* 0x080fe40007f5e0ff */
[-C--:B0-----:R-:W-:Y:S02]  /*7970*/  IADD3 R14, P6, R7, R18.reuse, RZ ;  /* 0x00000012070e7210 */ /* 0x081fe40007fde0ff */
[----:B------:R-:W-:Y:S02]  /*7980*/  IADD3 R22, P4, R12, R18, RZ ;  /* 0x000000120c167210 */ /* 0x000fe40007f9e0ff */
[----:B------:R-:W-:Y:S01]  /*7990*/  LEA.HI.X.SX32 R15, R6, R19, 0x1, P6 ;  /* 0x00000013060f7211 */ /* 0x000fe200030f0eff */
[----:B------:R-:W-:-:S02]  /*79a0*/  IMAD R6, R3, 0x113, RZ ;  /* 0x0000011303067824 */ /* 0x000fc400078e02ff */
[C---:B------:R-:W-:Y:S02]  /*79b0*/  IMAD R12, R3.reuse, 0x22a, RZ ;  /* 0x0000022a030c7824 */ /* 0x040fe400078e02ff */
[----:B------:R-:W-:Y:S01]  /*79c0*/  IMAD R13, R3, 0x22c, RZ ;  /* 0x0000022c030d7824 */ /* 0x000fe200078e02ff */
[-C--:B------:R-:W-:Y:S01]  /*79d0*/  LEA.HI.X.SX32 R5, R7, R19.reuse, 0x1, P2 ;  /* 0x0000001307057211 */ /* 0x080fe200010f0eff */
[----:B------:R0:W-:Y:S01]  /*79e0*/  STL.64 [R1+0x1228], R16 ;  /* 0x0012281001007387 */ /* 0x0001e20000100a00 */
[----:B------:R-:W-:-:S03]  /*79f0*/  LEA.HI.X.SX32 R11, R6, R19, 0x1, P5 ;  /* 0x00000013060b7211 */ /* 0x000fc600028f0eff */
[----:B------:R1:W-:Y:S04]  /*7a00*/  STL.64 [R1+0x1220], R20 ;  /* 0x0012201401007387 */ /* 0x0003e80000100a00 */
[----:B------:R2:W-:Y:S01]  /*7a10*/  STL.64 [R1+0x1658], R14 ;  /* 0x0016580e01007387 */ /* 0x0005e20000100a00 */
[-C--:B0-----:R-:W-:Y:S01]  /*7a20*/  IADD3 R16, P1, R12, R18.reuse, RZ ;  /* 0x000000120c107210 */ /* 0x081fe20007f3e0ff */
[----:B------:R-:W-:Y:S02]  /*7a30*/  IMAD R12, R3, 0x8a, RZ ;  /* 0x0000008a030c7824 */ /* 0x000fe400078e02ff */
[----:B------:R0:W-:Y:S01]  /*7a40*/  STL.64 [R1+0x1218], R4 ;  /* 0x0012180401007387 */ /* 0x0001e20000100a00 */
[----:B-1----:R-:W-:Y:S01]  /*7a50*/  IADD3 R20, P3, R13, R18, RZ ;  /* 0x000000120d147210 */ /* 0x002fe20007f7e0ff */
[----:B------:R-:W-:-:S02]  /*7a60*/  IMAD R13, R3, 0x114, RZ ;  /* 0x00000114030d7824 */ /* 0x000fc400078e02ff */
[----:B------:R1:W-:Y:S01]  /*7a70*/  STL.64 [R1+0x1210], R10 ;  /* 0x0012100a01007387 */ /* 0x0003e20000100a00 */
[-C--:B------:R-:W-:Y:S01]  /*7a80*/  IADD3 R24, P6, R12, R18.reuse, RZ ;  /* 0x000000120c187210 */ /* 0x080fe20007fde0ff */
[----:B--2---:R-:W-:Y:S01]  /*7a90*/  IMAD R15, R3, 0x116, RZ ;  /* 0x00000116030f7824 */ /* 0x004fe200078e02ff */
[----:B0-----:R-:W-:Y:S01]  /*7aa0*/  IADD3 R4, P2, R13, R18, RZ ;  /* 0x000000120d047210 */ /* 0x001fe20007f5e0ff */
[----:B-1----:R-:W-:-:S03]  /*7ab0*/  IMAD R11, R3, 0x45, RZ ;  /* 0x00000045030b7824 */ /* 0x002fc600078e02ff */
[-C--:B------:R-:W-:Y:S02]  /*7ac0*/  LEA.HI.X.SX32 R5, R12, R19.reuse, 0x1, P2 ;  /* 0x000000130c057211 */ /* 0x080fe400010f0eff */
[-C--:B------:R-:W-:Y:S02]  /*7ad0*/  LEA.HI.X.SX32 R25, R11, R19.reuse, 0x1, P6 ;  /* 0x000000130b197211 */ /* 0x080fe400030f0eff */
[----:B------:R-:W-:Y:S01]  /*7ae0*/  LEA.HI.X.SX32 R23, R13, R19, 0x1, P4 ;  /* 0x000000130d177211 */ /* 0x000fe200020f0eff */
[C---:B------:R-:W-:Y:S02]  /*7af0*/  IMAD R13, R3.reuse, 0x115, RZ ;  /* 0x00000115030d7824 */ /* 0x040fe400078e02ff */
[----:B------:R-:W-:Y:S01]  /*7b00*/  STL.64 [R1+0x1878], R24 ;  /* 0x0018781801007387 */ /* 0x000fe20000100a00 */
[----:B------:R-:W-:-:S03]  /*7b10*/  IMAD R14, R3, 0x8b, RZ ;  /* 0x0000008b030e7824 */ /* 0x000fc600078e02ff */
[----:B------:R0:W-:Y:S01]  /*7b20*/  STL.64 [R1+0x1650], R4 ;  /* 0x0016500401007387 */ /* 0x0001e20000100a00 */
[----:B------:R-:W-:Y:S01]  /*7b30*/  LEA.HI.X.SX32 R17, R13, R19, 0x1, P1 ;  /* 0x000000130d117211 */ /* 0x000fe200008f0eff */
[----:B------:R-:W-:Y:S02]  /*7b40*/  IMAD R7, R3, 0x22e, RZ ;  /* 0x0000022e03077824 */ /* 0x000fe400078e02ff */
[----:B------:R-:W-:Y:S01]  /*7b50*/  STL.64 [R1+0x1208], R22 ;  /* 0x0012081601007387 */ /* 0x000fe20000100a00 */
[----:B0-----:R-:W-:-:S04]  /*7b60*/  IADD3 R4, P2, R15, R18, RZ ;  /* 0x000000120f047210 */ /* 0x001fc80007f5e0ff */
[----:B------:R-:W-:Y:S01]  /*7b70*/  LEA.HI.X.SX32 R5, R14, R19, 0x1, P2 ;  /* 0x000000130e057211 */ /* 0x000fe200010f0eff */
[----:B------:R-:W-:Y:S01]  /*7b80*/  STL.64 [R1+0x1200], R16 ;  /* 0x0012001001007387 */ /* 0x000fe20000100a00 */
[----:B------:R-:W-:-:S03]  /*7b90*/  IADD3 R6, P5, R7, R18, RZ ;  /* 0x0000001207067210 */ /* 0x000fc60007fbe0ff */
[----:B------:R0:W-:Y:S01]  /*7ba0*/  STL.64 [R1+0x1648], R4 ;  /* 0x0016480401007387 */ /* 0x0001e20000100a00 */
[----:B------:R-:W-:Y:S01]  /*7bb0*/  IMAD R24, R3, 0x46, RZ ;  /* 0x0000004603187824 */ /* 0x000fe200078e02ff */
[----:B------:R-:W-:Y:S01]  /*7bc0*/  LEA.HI.X.SX32 R21, R15, R19, 0x1, P3 ;  /* 0x000000130f157211 */ /* 0x000fe200018f0eff */
[C---:B------:R-:W-:Y:S02]  /*7bd0*/  IMAD R14, R3.reuse, 0x8c, RZ ;  /* 0x0000008c030e7824 */ /* 0x040fe400078e02ff */
[C---:B0-----:R-:W-:Y:S02]  /*7be0*/  IMAD R4, R3.reuse, 0x117, RZ ;  /* 0x0000011703047824 */ /* 0x041fe400078e02ff */
[----:B------:R-:W-:-:S03]  /*7bf0*/  IMAD R5, R3, 0x118, RZ ;  /* 0x0000011803057824 */ /* 0x000fc600078e02ff */
[----:B------:R-:W-:Y:S01]  /*7c00*/  LEA.HI.X.SX32 R7, R4, R19, 0x1, P5 ;  /* 0x0000001304077211 */ /* 0x000fe200028f0eff */
[C---:B------:R-:W-:Y:S01]  /*7c10*/  IMAD R15, R3.reuse, 0x23, RZ ;  /* 0x00000023030f7824 */ /* 0x040fe200078e02ff */
[----:B------:R-:W-:Y:S01]  /*7c20*/  IADD3 R16, P2, R24, R18, RZ ;  /* 0x0000001218107210 */ /* 0x000fe20007f5e0ff */
[----:B------:R0:W-:Y:S01]  /*7c30*/  STL.64 [R1+0x11f8], R20 ;  /* 0x0011f81401007387 */ /* 0x0001e20000100a00 */
[----:B------:R-:W-:-:S03]  /*7c40*/  IMAD R10, R3, 0x230, RZ ;  /* 0x00000230030a7824 */ /* 0x000fc600078e02ff */
[----:B------:R1:W-:Y:S01]  /*7c50*/  STL.64 [R1+0x11f0], R6 ;  /* 0x0011f00601007387 */ /* 0x0003e20000100a00 */
[-C--:B------:R-:W-:Y:S01]  /*7c60*/  LEA.HI.X.SX32 R17, R15, R19.reuse, 0x1, P2 ;  /* 0x000000130f117211 */ /* 0x080fe200010f0eff */
[----:B------:R-:W-:Y:S01]  /*7c70*/  IMAD R4, R3, 0x236, RZ ;  /* 0x0000023603047824 */ /* 0x000fe200078e02ff */
[-C--:B0-----:R-:W-:Y:S02]  /*7c80*/  IADD3 R20, P3, R14, R18.reuse, RZ ;  /* 0x000000120e147210 */ /* 0x081fe40007f7e0ff */
[-C--:B-1----:R-:W-:Y:S02]  /*7c90*/  IADD3 R6, P5, R5, R18.reuse, RZ ;  /* 0x0000001205067210 */ /* 0x082fe40007fbe0ff */
[-C--:B------:R-:W-:Y:S02]  /*7ca0*/  LEA.HI.X.SX32 R21, R24, R19.reuse, 0x1, P3 ;  /* 0x0000001318157211 */ /* 0x080fe400018f0eff */
[-C--:B------:R-:W-:Y:S01]  /*7cb0*/  LEA.HI.X.SX32 R7, R14, R19.reuse, 0x1, P5 ;  /* 0x000000130e077211 */ /* 0x080fe200028f0eff */
[----:B------:R-:W-:Y:S01]  /*7cc0*/  IMAD R12, R3, 0x232, RZ ;  /* 0x00000232030c7824 */ /* 0x000fe200078e02ff */
[-C--:B------:R-:W-:Y:S01]  /*7cd0*/  IADD3 R10, P6, R10, R18.reuse, RZ ;  /* 0x000000120a0a7210 */ /* 0x080fe20007fde0ff */
[----:B------:R0:W-:Y:S03]  /*7ce0*/  STL.64 [R1+0x1988], R16 ;  /* 0x0019881001007387 */ /* 0x0001e60000100a00 */
[----:B------:R-:W-:Y:S01]  /*7cf0*/  LEA.HI.X.SX32 R11, R5, R19, 0x1, P6 ;  /* 0x00000013050b7211 */ /* 0x000fe200030f0eff */
[----:B------:R-:W-:Y:S01]  /*7d00*/  STL.64 [R1+0x1870], R20 ;  /* 0x0018701401007387 */ /* 0x000fe20000100a00 */
[----:B------:R-:W-:-:S03]  /*7d10*/  IADD3 R22, P4, R12, R18, RZ ;  /* 0x000000120c167210 */ /* 0x000fc60007f9e0ff */
[----:B------:R1:W-:Y:S01]  /*7d20*/  STL.64 [R1+0x1640], R6 ;  /* 0x0016400601007387 */ /* 0x0003e20000100a00 */
[C---:B------:R-:W-:Y:S01]  /*7d30*/  IMAD R12, R3.reuse, 0x234, RZ ;  /* 0x00000234030c7824 */ /* 0x040fe200078e02ff */
[-C--:B0-----:R-:W-:Y:S01]  /*7d40*/  IADD3 R16, P2, R4, R18.reuse, RZ ;  /* 0x0000001204107210 */ /* 0x081fe20007f5e0ff */
[C---:B------:R-:W-:Y:S01]  /*7d50*/  IMAD R4, R3.reuse, 0x11a, RZ ;  /* 0x0000011a03047824 */ /* 0x040fe200078e02ff */
[----:B------:R0:W-:Y:S01]  /*7d60*/  STL.64 [R1+0x11e8], R10 ;  /* 0x0011e80a01007387 */ /* 0x0001e20000100a00 */
[C---:B------:R-:W-:Y:S02]  /*7d70*/  IMAD R15, R3.reuse, 0x238, RZ ;  /* 0x00000238030f7824 */ /* 0x040fe400078e02ff */
[C---:B-1----:R-:W-:Y:S02]  /*7d80*/  IMAD R7, R3.reuse, 0x23a, RZ ;  /* 0x0000023a03077824 */ /* 0x042fe400078e02ff */
[C---:B------:R-:W-:Y:S01]  /*7d90*/  IMAD R6, R3.reuse, 0x119, RZ ;  /* 0x0000011903067824 */ /* 0x040fe200078e02ff */
[-C--:B------:R-:W-:Y:S01]  /*7da0*/  IADD3 R14, P5, R4, R18.reuse, RZ ;  /* 0x00000012040e7210 */ /* 0x080fe20007fbe0ff */
[----:B------:R-:W-:Y:S01]  /*7db0*/  IMAD R5, R3, 0x8d, RZ ;  /* 0x0000008d03057824 */ /* 0x000fe200078e02ff */
[----:B0-----:R-:W-:Y:S01]  /*7dc0*/  IADD3 R10, P6, R7, R18, RZ ;  /* 0x00000012070a7210 */ /* 0x001fe20007fde0ff */
[----:B------:R-:W-:Y:S01]  /*7dd0*/  IMAD R7, R3, 0x23c, RZ ;  /* 0x0000023c03077824 */ /* 0x000fe200078e02ff */
[----:B------:R-:W-:-:S02]  /*7de0*/  LEA.HI.X.SX32 R23, R6, R19, 0x1, P4 ;  /* 0x0000001306177211 */ /* 0x000fc400020f0eff */
[-C--:B------:R-:W-:Y:S02]  /*7df0*/  IADD3 R12, P1, R12, R18.reuse, RZ ;  /* 0x000000120c0c7210 */ /* 0x080fe40007f3e0ff */
[-C--:B------:R-:W-:Y:S01]  /*7e00*/  IADD3 R20, P3, R15, R18.reuse, RZ ;  /* 0x000000120f147210 */ /* 0x080fe20007f7e0ff */
[----:B------:R0:W-:Y:S01]  /*7e10*/  STL.64 [R1+0x11e0], R22 ;  /* 0x0011e01601007387 */ /* 0x0001e20000100a00 */
[-C--:B------:R-:W-:Y:S01]  /*7e20*/  LEA.HI.X.SX32 R15, R5, R19.reuse, 0x1, P5 ;  /* 0x00000013050f7211 */ /* 0x080fe200028f0eff */
[C---:B------:R-:W-:Y:S01]  /*7e30*/  IMAD R6, R3.reuse, 0x8e, RZ ;  /* 0x0000008e03067824 */ /* 0x040fe200078e02ff */
[-C--:B------:R-:W-:Y:S01]  /*7e40*/  LEA.HI.X.SX32 R13, R4, R19.reuse, 0x1, P1 ;  /* 0x00000013040d7211 */ /* 0x080fe200008f0eff */
[C---:B------:R-:W-:Y:S02]  /*7e50*/  IMAD R5, R3.reuse, 0x11b, RZ ;  /* 0x0000011b03057824 */ /* 0x040fe400078e02ff */
[----:B------:R1:W-:Y:S01]  /*7e60*/  STL.64 [R1+0x1638], R14 ;  /* 0x0016380e01007387 */ /* 0x0003e20000100a00 */
[----:B------:R-:W-:Y:S01]  /*7e70*/  IMAD R24, R3, 0x47, RZ ;  /* 0x0000004703187824 */ /* 0x000fe200078e02ff */
[----:B0-----:R-:W-:Y:S01]  /*7e80*/  IADD3 R22, P4, R7, R18, RZ ;  /* 0x0000001207167210 */ /* 0x001fe20007f9e0ff */
[----:B------:R-:W-:Y:S01]  /*7e90*/  IMAD R7, R3, 0x11c, RZ ;  /* 0x0000011c03077824 */ /* 0x000fe200078e02ff */
[----:B------:R0:W-:Y:S01]  /*7ea0*/  STL.64 [R1+0x11d8], R12 ;  /* 0x0011d80c01007387 */ /* 0x0001e20000100a00 */
[----:B------:R-:W-:-:S02]  /*7eb0*/  LEA.HI.X.SX32 R17, R5, R19, 0x1, P2 ;  /* 0x0000001305117211 */ /* 0x000fc400010f0eff */
[-C--:B-1----:R-:W-:Y:S01]  /*7ec0*/  IADD3 R14, P5, R6, R18.reuse, RZ ;  /* 0x00000012060e7210 */ /* 0x082fe20007fbe0ff */
[----:B------:R-:W-:Y:S01]  /*7ed0*/  IMAD R4, R3, 0x23e, RZ ;  /* 0x0000023e03047824 */ /* 0x000fe200078e02ff */
[CC--:B------:R-:W-:Y:S02]  /*7ee0*/  LEA.HI.X.SX32 R21, R7.reuse, R19.reuse, 0x1, P3 ;  /* 0x0000001307157211 */ /* 0x0c0fe400018f0eff */
[-C--:B------:R-:W-:Y:S02]  /*7ef0*/  LEA.HI.X.SX32 R15, R24, R19.reuse, 0x1, P5 ;  /* 0x00000013180f7211 */ /* 0x080fe400028f0eff */
[----:B0-----:R-:W-:Y:S01]  /*7f00*/  IADD3 R12, P1, R7, R18, RZ ;  /* 0x00000012070c7210 */ /* 0x001fe20007f3e0ff */
[----:B------:R0:W-:Y:S03]  /*7f10*/  STL.64 [R1+0x11d0], R16 ;  /* 0x0011d01001007387 */ /* 0x0001e60000100a00 */
[----:B------:R-:W-:Y:S01]  /*7f20*/  LEA.HI.X.SX32 R13, R6, R19, 0x1, P1 ;  /* 0x00000013060d7211 */ /* 0x000fe200008f0eff */
[C---:B------:R-:W-:Y:S01]  /*7f30*/  IMAD R6, R3.reuse, 0x242, RZ ;  /* 0x0000024203067824 */ /* 0x040fe200078e02ff */
[----:B------:R1:W-:Y:S01]  /*7f40*/  STL.64 [R1+0x1868], R14 ;  /* 0x0018680e01007387 */ /* 0x0003e20000100a00 */
[----:B------:R-:W-:-:S02]  /*7f50*/  IMAD R5, R3, 0x240, RZ ;  /* 0x0000024003057824 */ /* 0x000fc400078e02ff */
[C---:B------:R-:W-:Y:S01]  /*7f60*/  IMAD R7, R3.reuse, 0x11d, RZ ;  /* 0x0000011d03077824 */ /* 0x040fe200078e02ff */
[----:B------:R2:W-:Y:S01]  /*7f70*/  STL.64 [R1+0x1630], R12 ;  /* 0x0016300c01007387 */ /* 0x0005e20000100a00 */
[-C--:B0-----:R-:W-:Y:S01]  /*7f80*/  IADD3 R16, P2, R4, R18.reuse, RZ ;  /* 0x0000001204107210 */ /* 0x081fe20007f5e0ff */
[----:B------:R-:W-:Y:S02]  /*7f90*/  IMAD R4, R3, 0x11e, RZ ;  /* 0x0000011e03047824 */ /* 0x000fe400078e02ff */
[----:B------:R0:W-:Y:S01]  /*7fa0*/  STL.64 [R1+0x11c8], R20 ;  /* 0x0011c81401007387 */ /* 0x0001e20000100a00 */
[----:B------:R-:W-:Y:S02]  /*7fb0*/  LEA.HI.X.SX32 R11, R7, R19, 0x1, P6 ;  /* 0x00000013070b7211 */ /* 0x000fe400030f0eff */
[-C--:B-1----:R-:W-:Y:S01]  /*7fc0*/  IADD3 R14, P5, R5, R18.reuse, RZ ;  /* 0x00000012050e7210 */ /* 0x082fe20007fbe0ff */
[----:B------:R-:W-:Y:S01]  /*7fd0*/  IMAD R5, R3, 0x244, RZ ;  /* 0x0000024403057824 */ /* 0x000fe200078e02ff */
[----:B--2---:R-:W-:-:S02]  /*7fe0*/  IADD3 R12, P1, R4, R18, RZ ;  /* 0x00000012040c7210 */ /* 0x004fc40007f3e0ff */
[-C--:B0-----:R-:W-:Y:S01]  /*7ff0*/  IADD3 R20, P3, R6, R18.reuse, RZ ;  /* 0x0000001206147210 */ /* 0x081fe20007f7e0ff */
[C---:B------:R-:W-:Y:S01]  /*8000*/  IMAD R6, R3.reuse, 0x8f, RZ ;  /* 0x0000008f03067824 */ /* 0x040fe200078e02ff */
[----:B------:R0:W-:Y:S01]  /*8010*/  STL.64 [R1+0x11c0], R10 ;  /* 0x0011c00a01007387 */ /* 0x0001e20000100a00 */
[C---:B------:R-:W-:Y:S01]  /*8020*/  IMAD R7, R3.reuse, 0x12, RZ ;  /* 0x0000001203077824 */ /* 0x040fe200078e02ff */
[-C--:B------:R-:W-:Y:S02]  /*8030*/  LEA.HI.X.SX32 R23, R4, R19.reuse, 0x1, P4 ;  /* 0x0000001304177211 */ /* 0x080fe400020f0eff */
[-C--:B------:R-:W-:Y:S01]  /*8040*/  LEA.HI.X.SX32 R13, R6, R19.reuse, 0x1, P1 ;  /* 0x00000013060d7211 */ /* 0x080fe200008f0eff */
[C---:B------:R-:W-:Y:S02]  /*8050*/  IMAD R6, R3.reuse, 0x11f, RZ ;  /* 0x0000011f03067824 */ /* 0x040fe400078e02ff */
[----:B------:R-:W-:Y:S01]  /*8060*/  IMAD R25, R3, 0x9, RZ ;  /* 0x0000000903197824 */ /* 0x000fe200078e02ff */
[----:B0-----:R-:W-:Y:S01]  /*8070*/  IADD3 R10, P6, R5, R18, RZ ;  /* 0x00000012050a7210 */ /* 0x001fe20007fde0ff */
[C---:B------:R-:W-:Y:S01]  /*8080*/  IMAD R5, R3.reuse, 0x24, RZ ;  /* 0x0000002403057824 */ /* 0x040fe200078e02ff */
[----:B------:R0:W-:Y:S01]  /*8090*/  STL.64 [R1+0x1628], R12 ;  /* 0x0016280c01007387 */ /* 0x0001e20000100a00 */
[----:B------:R-:W-:Y:S01]  /*80a0*/  LEA.HI.X.SX32 R17, R6, R19, 0x1, P2 ;  /* 0x0000001306117211 */ /* 0x000fe200010f0eff */
[----:B------:R-:W-:-:S02]  /*80b0*/  IMAD R24, R3, 0x48, RZ ;  /* 0x0000004803187824 */ /* 0x000fc400078e02ff */
[----:B------:R1:W-:Y:S01]  /*80c0*/  STL.64 [R1+0x11b8], R22 ;  /* 0x0011b81601007387 */ /* 0x0003e20000100a00 */
[----:B------:R-:W-:Y:S01]  /*80d0*/  IMAD R4, R3, 0x120, RZ ;  /* 0x0000012003047824 */ /* 0x000fe200078e02ff */
[-C--:B0-----:R-:W-:Y:S02]  /*80e0*/  IADD3 R12, P1, R7, R18.reuse, RZ ;  /* 0x00000012070c7210 */ /* 0x081fe40007f3e0ff */
[----:B-1----:R-:W-:Y:S02]  /*80f0*/  IADD3 R22, P4, R5, R18, RZ ;  /* 0x0000001205167210 */ /* 0x002fe40007f9e0ff */
[-C--:B------:R-:W-:Y:S01]  /*8100*/  LEA.HI.X.SX32 R13, R25, R19.reuse, 0x1, P1 ;  /* 0x00000013190d7211 */ /* 0x080fe200008f0eff */
[----:B------:R0:W-:Y:S01]  /*8110*/  STL.64 [R1+0x11b0], R16 ;  /* 0x0011b01001007387 */ /* 0x0001e20000100a00 */
[----:B------:R-:W-:Y:S01]  /*8120*/  LEA.HI.X.SX32 R23, R7, R19, 0x1, P4 ;  /* 0x0000001307177211 */ /* 0x000fe200020f0eff */
[C---:B------:R-:W-:Y:S02]  /*8130*/  IMAD R6, R3.reuse, 0x90, RZ ;  /* 0x0000009003067824 */ /* 0x040fe400078e02ff */
[----:B------:R1:W-:Y:S01]  /*8140*/  STL.64 [R1+0x1a58], R12 ;  /* 0x001a580c01007387 */ /* 0x0003e20000100a00 */
[----:B------:R-:W-:-:S03]  /*8150*/  IMAD R7, R3, 0x246, RZ ;  /* 0x0000024603077824 */ /* 0x000fc600078e02ff */
[----:B------:R2:W-:Y:S01]  /*8160*/  STL.64 [R1+0x1a10], R22 ;  /* 0x001a101601007387 */ /* 0x0005e20000100a00 */
[----:B0-----:R-:W-:-:S04]  /*8170*/  IADD3 R16, P2, R24, R18, RZ ;  /* 0x0000001218107210 */ /* 0x001fc80007f5e0ff */
[-C--:B------:R-:W-:Y:S02]  /*8180*/  LEA.HI.X.SX32 R17, R5, R19.reuse, 0x1, P2 ;  /* 0x0000001305117211 */ /* 0x080fe400010f0eff */
[-C--:B-1----:R-:W-:Y:S02]  /*8190*/  IADD3 R12, P1, R6, R18.reuse, RZ ;  /* 0x00000012060c7210 */ /* 0x082fe40007f3e0ff */
[-C--:B--2---:R-:W-:Y:S01]  /*81a0*/  IADD3 R22, P4, R4, R18.reuse, RZ ;  /* 0x0000001204167210 */ /* 0x084fe20007f9e0ff */
[----:B------:R0:W-:Y:S01]  /*81b0*/  STL.64 [R1+0x1980], R16 ;  /* 0x0019801001007387 */ /* 0x0001e20000100a00 */
[-C--:B------:R-:W-:Y:S02]  /*81c0*/  LEA.HI.X.SX32 R13, R24, R19.reuse, 0x1, P1 ;  /* 0x00000013180d7211 */ /* 0x080fe400008f0eff */
[-C--:B------:R-:W-:Y:S01]  /*81d0*/  LEA.HI.X.SX32 R23, R6, R19.reuse, 0x1, P4 ;  /* 0x0000001306177211 */ /* 0x080fe200020f0eff */
[C---:B------:R-:W-:Y:S02]  /*81e0*/  IMAD R6, R3.reuse, 0x121, RZ ;  /* 0x0000012103067824 */ /* 0x040fe400078e02ff */
[----:B------:R-:W-:Y:S01]  /*81f0*/  IMAD R5, R3, 0x248, RZ ;  /* 0x0000024803057824 */ /* 0x000fe200078e02ff */
[----:B------:R1:W-:Y:S01]  /*8200*/  STL.64 [R1+0x1860], R12 ;  /* 0x0018600c01007387 */ /* 0x0003e20000100a00 */
[-C--:B0-----:R-:W-:Y:S01]  /*8210*/  IADD3 R16, P2, R7, R18.reuse, RZ ;  /* 0x0000001207107210 */ /* 0x081fe20007f5e0ff */
[C---:B------:R-:W-:Y:S01]  /*8220*/  IMAD R7, R3.reuse, 0x122, RZ ;  /* 0x0000012203077824 */ /* 0x040fe200078e02ff */
[-C--:B------:R-:W-:Y:S01]  /*8230*/  LEA.HI.X.SX32 R21, R6, R19.reuse, 0x1, P3 ;  /* 0x0000001306157211 */ /* 0x080fe200018f0eff */
[----:B------:R0:W-:Y:S01]  /*8240*/  STL.64 [R1+0x1620], R22 ;  /* 0x0016201601007387 */ /* 0x0001e20000100a00 */
[----:B------:R-:W-:Y:S01]  /*8250*/  LEA.HI.X.SX32 R15, R4, R19, 0x1, P5 ;  /* 0x00000013040f7211 */ /* 0x000fe200028f0eff */
[----:B------:R-:W-:Y:S01]  /*8260*/  IMAD R6, R3, 0x91, RZ ;  /* 0x0000009103067824 */ /* 0x000fe200078e02ff */
[----:B-1----:R-:W-:Y:S01]  /*8270*/  IADD3 R12, P1, R5, R18, RZ ;  /* 0x00000012050c7210 */ /* 0x002fe20007f3e0ff */
[----:B------:R-:W-:-:S02]  /*8280*/  IMAD R5, R3, 0x24a, RZ ;  /* 0x0000024a03057824 */ /* 0x000fc400078e02ff */
[----:B------:R-:W-:Y:S01]  /*8290*/  IMAD R4, R3, 0x24c, RZ ;  /* 0x0000024c03047824 */ /* 0x000fe200078e02ff */
[----:B------:R1:W-:Y:S01]  /*82a0*/  STL.64 [R1+0x11a8], R14 ;  /* 0x0011a80e01007387 */ /* 0x0003e20000100a00 */
[----:B0-----:R-:W-:-:S03]  /*82b0*/  IADD3 R22, P4, R7, R18, RZ ;  /* 0x0000001207167210 */ /* 0x001fc60007f9e0ff */
[----:B------:R0:W-:Y:S01]  /*82c0*/  STL.64 [R1+0x11a0], R20 ;  /* 0x0011a01401007387 */ /* 0x0001e20000100a00 */
[-C--:B------:R-:W-:Y:S02]  /*82d0*/  LEA.HI.X.SX32 R11, R7, R19.reuse, 0x1, P6 ;  /* 0x00000013070b7211 */ /* 0x080fe400030f0eff */
[-C--:B------:R-:W-:Y:S01]  /*82e0*/  LEA.HI.X.SX32 R23, R6, R19.reuse, 0x1, P4 ;  /* 0x0000001306177211 */ /* 0x080fe200020f0eff */
[----:B------:R-:W-:Y:S01]  /*82f0*/  IMAD R6, R3, 0x123, RZ ;  /* 0x0000012303067824 */ /* 0x000fe200078e02ff */
[-C--:B-1----:R-:W-:Y:S01]  /*8300*/  IADD3 R14, P5, R5, R18.reuse, RZ ;  /* 0x00000012050e7210 */ /* 0x082fe20007fbe0ff */
[C---:B------:R-:W-:Y:S01]  /*8310*/  IMAD R5, R3.reuse, 0x92, RZ ;  /* 0x0000009203057824 */ /* 0x040fe200078e02ff */
[----:B0-----:R-:W-:Y:S01]  /*8320*/  IADD3 R20, P3, R4, R18, RZ ;  /* 0x0000001204147210 */ /* 0x001fe20007f7e0ff */
[C---:B------:R-:W-:Y:S01]  /*8330*/  IMAD R4, R3.reuse, 0x124, RZ ;  /* 0x0000012403047824 */ /* 0x040fe200078e02ff */
[----:B------:R0:W-:Y:S01]  /*8340*/  STL.64 [R1+0x1618], R22 ;  /* 0x0016181601007387 */ /* 0x0001e20000100a00 */
[----:B------:R-:W-:Y:S01]  /*8350*/  LEA.HI.X.SX32 R17, R6, R19, 0x1, P2 ;  /* 0x0000001306117211 */ /* 0x000fe200010f0eff */
[----:B------:R-:W-:-:S02]  /*8360*/  IMAD R24, R3, 0x49, RZ ;  /* 0x0000004903187824 */ /* 0x000fc400078e02ff */
[----:B------:R1:W-:Y:S01]  /*8370*/  STL.64 [R1+0x1198], R10 ;  /* 0x0011980a01007387 */ /* 0x0003e20000100a00 */
[----:B------:R-:W-:-:S03]  /*8380*/  LEA.HI.X.SX32 R13, R4, R19, 0x1, P1 ;  /* 0x00000013040d7211 */ /* 0x000fc600008f0eff */
[----:B------:R2:W-:Y:S01]  /*8390*/  STL.64 [R1+0x1190], R16 ;  /* 0x0011901001007387 */ /* 0x0005e20000100a00 */
[-C--:B0-----:R-:W-:Y:S02]  /*83a0*/  IADD3 R22, P4, R5, R18.reuse, RZ ;  /* 0x0000001205167210 */ /* 0x081fe40007f9e0ff */
[-C--:B-1----:R-:W-:Y:S02]  /*83b0*/  IADD3 R10, P6, R4, R18.reuse, RZ ;  /* 0x00000012040a7210 */ /* 0x082fe40007fde0ff */
[-C--:B------:R-:W-:Y:S01]  /*83c0*/  LEA.HI.X.SX32 R23, R24, R19.reuse, 0x1, P4 ;  /* 0x0000001318177211 */ /* 0x080fe200020f0eff */
[----:B--2---:R-:W-:Y:S01]  /*83d0*/  IMAD R16, R3, 0x250, RZ ;  /* 0x0000025003107824 */ /* 0x004fe200078e02ff */
[----:B------:R-:W-:Y:S01]  /*83e0*/  LEA.HI.X.SX32 R11, R5, R19, 0x1, P6 ;  /* 0x00000013050b7211 */ /* 0x000fe200030f0eff */
[C---:B------:R-:W-:Y:S02]  /*83f0*/  IMAD R17, R3.reuse, 0x126, RZ ;  /* 0x0000012603117824 */ /* 0x040fe400078e02ff */
[----:B------:R0:W-:Y:S04]  /*8400*/  STL.64 [R1+0x1858], R22 ;  /* 0x0018581601007387 */ /* 0x0001e80000100a00 */
[----:B------:R1:W-:Y:S04]  /*8410*/  STL.64 [R1+0x1610], R10 ;  /* 0x0016100a01007387 */ /* 0x0003e80000100a00 */
[----:B------:R2:W-:Y:S01]  /*8420*/  STL.64 [R1+0x1188], R12 ;  /* 0x0011880c01007387 */ /* 0x0005e20000100a00 */
[-C--:B0-----:R-:W-:Y:S01]  /*8430*/  IADD3 R22, P4, R16, R18.reuse, RZ ;  /* 0x0000001210167210 */ /* 0x081fe20007f9e0ff */
[----:B------:R-:W-:Y:S01]  /*8440*/  IMAD R16, R3, 0x125, RZ ;  /* 0x0000012503107824 */ /* 0x000fe200078e02ff */
[----:B-1----:R-:W-:Y:S01]  /*8450*/  IADD3 R10, P6, R17, R18, RZ ;  /* 0x00000012110a7210 */ /* 0x002fe20007fde0ff */
[----:B--2---:R-:W-:-:S03]  /*8460*/  IMAD R12, R3, 0x93, RZ ;  /* 0x00000093030c7824 */ /* 0x004fc600078e02ff */
[-C--:B------:R-:W-:Y:S01]  /*8470*/  LEA.HI.X.SX32 R15, R16, R19.reuse, 0x1, P5 ;  /* 0x00000013100f7211 */ /* 0x080fe200028f0eff */
[----:B------:R-:W-:Y:S01]  /*8480*/  IMAD R7, R3, 0x24e, RZ ;  /* 0x0000024e03077824 */ /* 0x000fe200078e02ff */
[----:B------:R-:W-:-:S03]  /*8490*/  LEA.HI.X.SX32 R11, R12, R19, 0x1, P6 ;  /* 0x000000130c0b7211 */ /* 0x000fc600030f0eff */
[----:B------:R-:W-:Y:S01]  /*84a0*/  STL.64 [R1+0x1180], R14 ;  /* 0x0011800e01007387 */ /* 0x000fe20000100a00 */
[----:B------:R-:W-:-:S03]  /*84b0*/  IADD3 R6, P2, R7, R18, RZ ;  /* 0x0000001207067210 */ /* 0x000fc60007f5e0ff */
[----:B------:R0:W-:Y:S01]  /*84c0*/  STL.64 [R1+0x1608], R10 ;  /* 0x0016080a01007387 */ /* 0x0001e20000100a00 */
[----:B------:R-:W-:Y:S01]  /*84d0*/  IMAD R24, R3, 0x4a, RZ ;  /* 0x0000004a03187824 */ /* 0x000fe200078e02ff */
[----:B------:R-:W-:Y:S01]  /*84e0*/  LEA.HI.X.SX32 R21, R17, R19, 0x1, P3 ;  /* 0x0000001311157211 */ /* 0x000fe200018f0eff */
[C---:B------:R-:W-:Y:S02]  /*84f0*/  IMAD R16, R3.reuse, 0x94, RZ ;  /* 0x0000009403107824 */ /* 0x040fe400078e02ff */
[C---:B------:R-:W-:Y:S02]  /*8500*/  IMAD R13, R3.reuse, 0x254, RZ ;  /* 0x00000254030d7824 */ /* 0x040fe400078e02ff */
[C---:B0-----:R-:W-:Y:S02]  /*8510*/  IMAD R11, R3.reuse, 0x127, RZ ;  /* 0x00000127030b7824 */ /* 0x041fe400078e02ff */
[----:B------:R-:W-:-:S03]  /*8520*/  IMAD R10, R3, 0x128, RZ ;  /* 0x00000128030a7824 */ /* 0x000fc600078e02ff */
[----:B------:R-:W-:Y:S01]  /*8530*/  LEA.HI.X.SX32 R7, R11, R19, 0x1, P2 ;  /* 0x000000130b077211 */ /* 0x000fe200010f0eff */
[----:B------:R-:W-:Y:S01]  /*8540*/  IMAD R17, R3, 0x25, RZ ;  /* 0x0000002503117824 */ /* 0x000fe200078e02ff */
[-C--:B------:R-:W-:Y:S01]  /*8550*/  IADD3 R12, P6, R24, R18.reuse, RZ ;  /* 0x00000012180c7210 */ /* 0x080fe20007fde0ff */
[----:B------:R0:W-:Y:S01]  /*8560*/  STL.64 [R1+0x1178], R20 ;  /* 0x0011781401007387 */ /* 0x0001e20000100a00 */
[----:B------:R-:W-:-:S03]  /*8570*/  IADD3 R14, P5, R13, R18, RZ ;  /* 0x000000120d0e7210 */ /* 0x000fc60007fbe0ff */
[----:B------:R1:W-:Y:S01]  /*8580*/  STL.64 [R1+0x1170], R6 ;  /* 0x0011700601007387 */ /* 0x0003e20000100a00 */
[-C--:B------:R-:W-:Y:S01]  /*8590*/  LEA.HI.X.SX32 R13, R17, R19.reuse, 0x1, P6 ;  /* 0x00000013110d7211 */ /* 0x080fe200030f0eff */
[C---:B------:R-:W-:Y:S01]  /*85a0*/  IMAD R11, R3.reuse, 0x256, RZ ;  /* 0x00000256030b7824 */ /* 0x040fe200078e02ff */
[-C--:B0-----:R-:W-:Y:S02]  /*85b0*/  IADD3 R20, P3, R16, R18.reuse, RZ ;  /* 0x0000001210147210 */ /* 0x081fe40007f7e0ff */
[-C--:B-1----:R-:W-:Y:S02]  /*85c0*/  IADD3 R6, P2, R10, R18.reuse, RZ ;  /* 0x000000120a067210 */ /* 0x082fe40007f5e0ff */
[-C--:B------:R-:W-:Y:S02]  /*85d0*/  LEA.HI.X.SX32 R21, R24, R19.reuse, 0x1, P3 ;  /* 0x0000001318157211 */ /* 0x080fe400018f0eff */
[----:B------:R-:W-:Y:S01]  /*85e0*/  LEA.HI.X.SX32 R7, R16, R19, 0x1, P2 ;  /* 0x0000001310077211 */ /* 0x000fe200010f0eff */
[----:B------:R-:W-:Y:S01]  /*85f0*/  IMAD R5, R3, 0x252, RZ ;  /* 0x0000025203057824 */ /* 0x000fe200078e02ff */
[----:B------:R0:W-:Y:S04]  /*8600*/  STL.64 [R1+0x1978], R12 ;  /* 0x0019780c01007387 */ /* 0x0001e80000100a00 */
[----:B------:R-:W-:Y:S01]  /*8610*/  STL.64 [R1+0x1850], R20 ;  /* 0x0018501401007387 */ /* 0x000fe20000100a00 */
[----:B------:R-:W-:-:S03]  /*8620*/  IADD3 R4, P1, R5, R18, RZ ;  /* 0x0000001205047210 */ /* 0x000fc60007f3e0ff */
[----:B------:R1:W-:Y:S01]  /*8630*/  STL.64 [R1+0x1600], R6 ;  /* 0x0016000601007387 */ /* 0x0003e20000100a00 */
[-C--:B0-----:R-:W-:Y:S01]  /*8640*/  IADD3 R12, P6, R11, R18.reuse, RZ ;  /* 0x000000120b0c7210 */ /* 0x081fe20007fde0ff */
[C---:B------:R-:W-:Y:S01]  /*8650*/  IMAD R11, R3.reuse, 0x12a, RZ ;  /* 0x0000012a030b7824 */ /* 0x040fe200078e02ff */
[-C--:B------:R-:W-:Y:S01]  /*8660*/  LEA.HI.X.SX32 R23, R10, R19.reuse, 0x1, P4 ;  /* 0x000000130a177211 */ /* 0x080fe200020f0eff */
[C---:B------:R-:W-:Y:S02]  /*8670*/  IMAD R17, R3.reuse, 0x258, RZ ;  /* 0x0000025803117824 */ /* 0x040fe400078e02ff */
[C---:B-1----:R-:W-:Y:S02]  /*8680*/  IMAD R6, R3.reuse, 0x25a, RZ ;  /* 0x0000025a03067824 */ /* 0x042fe400078e02ff */
[----:B------:R-:W-:Y:S01]  /*8690*/  IMAD R7, R3, 0x129, RZ ;  /* 0x0000012903077824 */ /* 0x000fe200078e02ff */
[-C--:B------:R-:W-:Y:S01]  /*86a0*/  IADD3 R16, P2, R11, R18.reuse, RZ ;  /* 0x000000120b107210 */ /* 0x080fe20007f5e0ff */
[C---:B------:R-:W-:Y:S01]  /*86b0*/  IMAD R10, R3.reuse, 0x95, RZ ;  /* 0x00000095030a7824 */ /* 0x040fe200078e02ff */
[-C--:B------:R-:W-:Y:S01]  /*86c0*/  IADD3 R24, P4, R6, R18.reuse, RZ ;  /* 0x0000001206187210 */ /* 0x080fe20007f9e0ff */
[----:B------:R-:W-:Y:S01]  /*86d0*/  IMAD R6, R3, 0x25c, RZ ;  /* 0x0000025c03067824 */ /* 0x000fe200078e02ff */
[----:B------:R-:W-:Y:S01]  /*86e0*/  LEA.HI.X.SX32 R5, R7, R19, 0x1, P1 ;  /* 0x0000001307057211 */ /* 0x000fe200008f0eff */
[----:B------:R0:W-:Y:S01]  /*86f0*/  STL.64 [R1+0x1168], R22 ;  /* 0x0011681601007387 */ /* 0x0001e20000100a00 */
[----:B------:R-:W-:-:S02]  /*8700*/  IADD3 R20, P3, R17, R18, RZ ;  /* 0x0000001211147210 */ /* 0x000fc40007f7e0ff */
[-C--:B------:R-:W-:Y:S01]  /*8710*/  LEA.HI.X.SX32 R17, R10, R19.reuse, 0x1, P2 ;  /* 0x000000130a117211 */ /* 0x080fe200010f0eff */
[----:B------:R1:W-:Y:S01]  /*8720*/  STL.64 [R1+0x1160], R4 ;  /* 0x0011600401007387 */ /* 0x0003e20000100a00 */
[----:B------:R-:W-:Y:S01]  /*8730*/  IMAD R10, R3, 0x12b, RZ ;  /* 0x0000012b030a7824 */ /* 0x000fe200078e02ff */
[-C--:B------:R-:W-:Y:S01]  /*8740*/  LEA.HI.X.SX32 R15, R11, R19.reuse, 0x1, P5 ;  /* 0x000000130b0f7211 */ /* 0x080fe200028f0eff */
[C---:B------:R-:W-:Y:S01]  /*8750*/  IMAD R7, R3.reuse, 0x96, RZ ;  /* 0x0000009603077824 */ /* 0x040fe200078e02ff */
[----:B------:R2:W-:Y:S01]  /*8760*/  STL.64 [R1+0x15f8], R16 ;  /* 0x0015f81001007387 */ /* 0x0005e20000100a00 */
[C---:B------:R-:W-:Y:S01]  /*8770*/  IMAD R11, R3.reuse, 0x25e, RZ ;  /* 0x0000025e030b7824 */ /* 0x040fe200078e02ff */
[----:B------:R-:W-:Y:S01]  /*8780*/  LEA.HI.X.SX32 R13, R10, R19, 0x1, P6 ;  /* 0x000000130a0d7211 */ /* 0x000fe200030f0eff */
[C---:B0-----:R-:W-:Y:S01]  /*8790*/  IMAD R22, R3.reuse, 0x4b, RZ ;  /* 0x0000004b03167824 */ /* 0x041fe200078e02ff */
[-C--:B-1----:R-:W-:Y:S01]  /*87a0*/  IADD3 R4, P1, R6, R18.reuse, RZ ;  /* 0x0000001206047210 */ /* 0x082fe20007f3e0ff */
[----:B------:R-:W-:Y:S01]  /*87b0*/  IMAD R6, R3, 0x12c, RZ ;  /* 0x0000012c03067824 */ /* 0x000fe200078e02ff */
[----:B------:R0:W-:Y:S01]  /*87c0*/  STL.64 [R1+0x1158], R14 ;  /* 0x0011580e01007387 */ /* 0x0001e20000100a00 */
[----:B--2---:R-:W-:-:S03]  /*87d0*/  IADD3 R16, P2, R7, R18, RZ ;  /* 0x0000001207107210 */ /* 0x004fc60007f5e0ff */
[----:B------:R1:W-:Y:S01]  /*87e0*/  STL.64 [R1+0x1150], R12 ;  /* 0x0011500c01007387 */ /* 0x0003e20000100a00 */
[-C--:B------:R-:W-:Y:S02]  /*87f0*/  LEA.HI.X.SX32 R17, R22, R19.reuse, 0x1, P2 ;  /* 0x0000001316117211 */ /* 0x080fe400010f0eff */
[CC--:B0-----:R-:W-:Y:S02]  /*8800*/  IADD3 R14, P5, R6.reuse, R18.reuse, RZ ;  /* 0x00000012060e7210 */ /* 0x0c1fe40007fbe0ff */
[----:B-1----:R-:W-:Y:S01]  /*8810*/  IADD3 R12, P6, R11, R18, RZ ;  /* 0x000000120b0c7210 */ /* 0x002fe20007fde0ff */
[----:B------:R-:W-:Y:S01]  /*8820*/  IMAD R11, R3, 0x12e, RZ ;  /* 0x0000012e030b7824 */ /* 0x000fe200078e02ff */
[-C--:B------:R-:W-:Y:S01]  /*8830*/  LEA.HI.X.SX32 R15, R7, R19.reuse, 0x1, P5 ;  /* 0x00000013070f7211 */ /* 0x080fe200028f0eff */
[----:B------:R-:W-:Y:S01]  /*8840*/  STL.64 [R1+0x1848], R16 ;  /* 0x0018481001007387 */ /* 0x000fe20000100a00 */
[----:B------:R-:W-:Y:S01]  /*8850*/  LEA.HI.X.SX32 R21, R6, R19, 0x1, P3 ;  /* 0x0000001306157211 */ /* 0x000fe200018f0eff */
[----:B------:R-:W-:-:S02]  /*8860*/  IMAD R6, R3, 0x12d, RZ ;  /* 0x0000012d03067824 */ /* 0x000fc400078e02ff */
[----:B------:R0:W-:Y:S01]  /*8870*/  STL.64 [R1+0x15f0], R14 ;  /* 0x0015f00e01007387 */ /* 0x0001e20000100a00 */
[C---:B------:R-:W-:Y:S02]  /*8880*/  IMAD R22, R3.reuse, 0x97, RZ ;  /* 0x0000009703167824 */ /* 0x040fe400078e02ff */
[----:B------:R-:W-:Y:S01]  /*8890*/  IMAD R10, R3, 0x260, RZ ;  /* 0x00000260030a7824 */ /* 0x000fe200078e02ff */
[-C--:B------:R-:W-:Y:S02]  /*88a0*/  LEA.HI.X.SX32 R25, R6, R19.reuse, 0x1, P4 ;  /* 0x0000001306197211 */ /* 0x080fe400020f0eff */
[C---:B------:R-:W-:Y:S02]  /*88b0*/  LEA.HI.X.SX32 R5, R11.reuse, R19, 0x1, P1 ;  /* 0x000000130b057211 */ /* 0x040fe400008f0eff */
[-C--:B0-----:R-:W-:Y:S01]  /*88c0*/  IADD3 R14, P5, R11, R18.reuse, RZ ;  /* 0x000000120b0e7210 */ /* 0x081fe20007fbe0ff */
[----:B------:R-:W-:Y:S01]  /*88d0*/  STL.64 [R1+0x1148], R20 ;  /* 0x0011481401007387 */ /* 0x000fe20000100a00 */
[----:B------:R-:W-:-:S02]  /*88e0*/  IADD3 R16, P2, R10, R18, RZ ;  /* 0x000000120a107210 */ /* 0x000fc40007f5e0ff */
[----:B------:R-:W-:Y:S01]  /*88f0*/  LEA.HI.X.SX32 R15, R22, R19, 0x1, P5 ;  /* 0x00000013160f7211 */ /* 0x000fe200028f0eff */
[----:B------:R-:W-:Y:S01]  /*8900*/  IMAD R10, R3, 0x26, RZ ;  /* 0x00000026030a7824 */ /* 0x000fe200078e02ff */
[----:B------:R0:W-:Y:S04]  /*8910*/  STL.64 [R1+0x1140], R24 ;  /* 0x0011401801007387 */ /* 0x0001e80000100a00 */
[----:B------:R-:W-:Y:S01]  /*8920*/  STL.64 [R1+0x15e8], R14 ;  /* 0x0015e80e01007387 */ /* 0x000fe20000100a00 */
[----:B------:R-:W-:-:S03]  /*8930*/  IADD3 R22, P5, R10, R18, RZ ;  /* 0x000000120a167210 */ /* 0x000fc60007fbe0ff */
[----:B------:R1:W-:Y:S01]  /*8940*/  STL.64 [R1+0x1138], R4 ;  /* 0x0011380401007387 */ /* 0x0003e20000100a00 */
[C---:B0-----:R-:W-:Y:S02]  /*8950*/  IMAD R25, R3.reuse, 0x12f, RZ ;  /* 0x0000012f03197824 */ /* 0x041fe400078e02ff */
[C---:B------:R-:W-:Y:S02]  /*8960*/  IMAD R11, R3.reuse, 0x130, RZ ;  /* 0x00000130030b7824 */ /* 0x040fe400078e02ff */
[----:B-1----:R-:W-:Y:S01]  /*8970*/  IMAD R5, R3, 0x13, RZ ;  /* 0x0000001303057824 */ /* 0x002fe200078e02ff */
[----:B------:R-:W-:Y:S01]  /*8980*/  LEA.HI.X.SX32 R13, R25, R19, 0x1, P6 ;  /* 0x00000013190d7211 */ /* 0x000fe200030f0eff */
[----:B------:R-:W-:-:S03]  /*8990*/  IMAD R24, R3, 0x4c, RZ ;  /* 0x0000004c03187824 */ /* 0x000fc600078e02ff */
[-C--:B------:R-:W-:Y:S01]  /*89a0*/  LEA.HI.X.SX32 R23, R5, R19.reuse, 0x1, P5 ;  /* 0x0000001305177211 */ /* 0x080fe200028f0eff */
[C---:B------:R-:W-:Y:S01]  /*89b0*/  IMAD R4, R3.reuse, 0x98, RZ ;  /* 0x0000009803047824 */ /* 0x040fe200078e02ff */
[----:B------:R0:W-:Y:S01]  /*89c0*/  STL.64 [R1+0x1130], R12 ;  /* 0x0011300c01007387 */ /* 0x0001e20000100a00 */
[C---:B------:R-:W-:Y:S01]  /*89d0*/  IMAD R7, R3.reuse, 0x262, RZ ;  /* 0x0000026203077824 */ /* 0x040fe200078e02ff */
[-C--:B------:R-:W-:Y:S02]  /*89e0*/  IADD3 R14, P1, R24, R18.reuse, RZ ;  /* 0x00000012180e7210 */ /* 0x080fe40007f3e0ff */
[----:B------:R1:W-:Y:S01]  /*89f0*/  STL.64 [R1+0x1a08], R22 ;  /* 0x001a081601007387 */ /* 0x0003e20000100a00 */
[----:B------:R-:W-:Y:S01]  /*8a00*/  IMAD R5, R3, 0x266, RZ ;  /* 0x0000026603057824 */ /* 0x000fe200078e02ff */
[----:B------:R-:W-:Y:S02]  /*8a10*/  LEA.HI.X.SX32 R15, R10, R19, 0x1, P1 ;  /* 0x000000130a0f7211 */ /* 0x000fe400008f0eff */
[----:B------:R-:W-:-:S02]  /*8a20*/  IADD3 R20, P3, R7, R18, RZ ;  /* 0x0000001207147210 */ /* 0x000fc40007f7e0ff */
[-C--:B0-----:R-:W-:Y:S02]  /*8a30*/  IADD3 R12, P6, R4, R18.reuse, RZ ;  /* 0x00000012040c7210 */ /* 0x081fe40007fde0ff */
[----:B-1----:R-:W-:-:S04]  /*8a40*/  IADD3 R22, P5, R11, R18, RZ ;  /* 0x000000120b167210 */ /* 0x002fc80007fbe0ff */
[-C--:B------:R-:W-:Y:S01]  /*8a50*/  LEA.HI.X.SX32 R23, R4, R19.reuse, 0x1, P5 ;  /* 0x0000001304177211 */ /* 0x080fe200028f0eff */
[----:B------:R-:W-:Y:S01]  /*8a60*/  IMAD R4, R3, 0x131, RZ ;  /* 0x0000013103047824 */ /* 0x000fe200078e02ff */
[-C--:B------:R-:W-:Y:S01]  /*8a70*/  LEA.HI.X.SX32 R13, R24, R19.reuse, 0x1, P6 ;  /* 0x00000013180d7211 */ /* 0x080fe200030f0eff */
[----:B------:R0:W-:Y:S01]  /*8a80*/  STL.64 [R1+0x1970], R14 ;  /* 0x0019700e01007387 */ /* 0x0001e20000100a00 */
[-C--:B------:R-:W-:Y:S02]  /*8a90*/  LEA.HI.X.SX32 R17, R11, R19.reuse, 0x1, P2 ;  /* 0x000000130b117211 */ /* 0x080fe400010f0eff */
[----:B------:R-:W-:Y:S01]  /*8aa0*/  LEA.HI.X.SX32 R21, R4, R19, 0x1, P3 ;  /* 0x0000001304157211 */ /* 0x000fe200018f0eff */
[----:B------:R-:W-:Y:S04]  /*8ab0*/  STL.64 [R1+0x1840], R12 ;  /* 0x0018400c01007387 */ /* 0x000fe80000100a00 */
[----:B------:R1:W-:Y:S01]  /*8ac0*/  STL.64 [R1+0x15e0], R22 ;  /* 0x0015e01601007387 */ /* 0x0003e20000100a00 */
[----:B0-----:R-:W-:Y:S01]  /*8ad0*/  IADD3 R14, P1, R5, R18, RZ ;  /* 0x00000012050e7210 */ /* 0x001fe20007f3e0ff */
[----:B------:R-:W-:-:S02]  /*8ae0*/  IMAD R5, R3, 0x132, RZ ;  /* 0x0000013203057824 */ /* 0x000fc400078e02ff */
[----:B------:R-:W-:Y:S01]  /*8af0*/  STL.64 [R1+0x1128], R16 ;  /* 0x0011281001007387 */ /* 0x000fe20000100a00 */
[----:B------:R-:W-:-:S03]  /*8b00*/  IMAD R7, R3, 0x264, RZ ;  /* 0x0000026403077824 */ /* 0x000fc600078e02ff */
[----:B------:R0:W-:Y:S01]  /*8b10*/  STL.64 [R1+0x1120], R20 ;  /* 0x0011201401007387 */ /* 0x0001e20000100a00 */
[-C--:B-1----:R-:W-:Y:S02]  /*8b20*/  IADD3 R22, P5, R5, R18.reuse, RZ ;  /* 0x0000001205167210 */ /* 0x082fe40007fbe0ff */
[----:B------:R-:W-:Y:S01]  /*8b30*/  IADD3 R6, P4, R7, R18, RZ ;  /* 0x0000001207067210 */ /* 0x000fe20007f9e0ff */
[----:B0-----:R-:W-:-:S05]  /*8b40*/  IMAD R21, R3, 0x99, RZ ;  /* 0x0000009903157824 */ /* 0x001fca00078e02ff */
[-C--:B------:R-:W-:Y:S01]  /*8b50*/  LEA.HI.X.SX32 R23, R21, R19.reuse, 0x1, P5 ;  /* 0x0000001315177211 */ /* 0x080fe200028f0eff */
[----:B------:R-:W-:Y:S01]  /*8b60*/  IMAD R21, R3, 0x133, RZ ;  /* 0x0000013303157824 */ /* 0x000fe200078e02ff */
[----:B------:R-:W-:Y:S01]  /*8b70*/  LEA.HI.X.SX32 R7, R5, R19, 0x1, P4 ;  /* 0x0000001305077211 */ /* 0x000fe200020f0eff */
[----:B------:R-:W-:-:S03]  /*8b80*/  IMAD R4, R3, 0x9a, RZ ;  /* 0x0000009a03047824 */ /* 0x000fc600078e02ff */
[----:B------:R-:W-:Y:S01]  /*8b90*/  LEA.HI.X.SX32 R15, R21, R19, 0x1, P1 ;  /* 0x00000013150f7211 */ /* 0x000fe200008f0eff */
[C---:B------:R-:W-:Y:S01]  /*8ba0*/  IMAD R20, R3.reuse, 0x134, RZ ;  /* 0x0000013403147824 */ /* 0x040fe200078e02ff */
[----:B------:R-:W-:Y:S01]  /*8bb0*/  STL.64 [R1+0x15d8], R22 ;  /* 0x0015d81601007387 */ /* 0x000fe20000100a00 */
[----:B------:R-:W-:-:S03]  /*8bc0*/  IMAD R10, R3, 0x268, RZ ;  /* 0x00000268030a7824 */ /* 0x000fc600078e02ff */
[----:B------:R0:W-:Y:S01]  /*8bd0*/  STL.64 [R1+0x1118], R6 ;  /* 0x0011180601007387 */ /* 0x0001e20000100a00 */
[----:B------:R-:W-:-:S03]  /*8be0*/  IADD3 R24, P5, R4, R18, RZ ;  /* 0x0000001204187210 */ /* 0x000fc60007fbe0ff */
[----:B------:R1:W-:Y:S01]  /*8bf0*/  STL.64 [R1+0x1110], R14 ;  /* 0x0011100e01007387 */ /* 0x0003e20000100a00 */
[-C--:B------:R-:W-:Y:S01]  /*8c00*/  IADD3 R12, P6, R10, R18.reuse, RZ ;  /* 0x000000120a0c7210 */ /* 0x080fe20007fde0ff */
[C---:B------:R-:W-:Y:S01]  /*8c10*/  IMAD R5, R3.reuse, 0x26e, RZ ;  /* 0x0000026e03057824 */ /* 0x040fe200078e02ff */
[----:B0-----:R-:W-:Y:S01]  /*8c20*/  IADD3 R6, P4, R20, R18, RZ ;  /* 0x0000001214067210 */ /* 0x001fe20007f9e0ff */
[----:B-1----:R-:W-:-:S03]  /*8c30*/  IMAD R15, R3, 0x4d, RZ ;  /* 0x0000004d030f7824 */ /* 0x002fc600078e02ff */
[-C--:B------:R-:W-:Y:S01]  /*8c40*/  LEA.HI.X.SX32 R7, R4, R19.reuse, 0x1, P4 ;  /* 0x0000001304077211 */ /* 0x080fe200020f0eff */
[----:B------:R-:W-:Y:S01]  /*8c50*/  IMAD R4, R3, 0x272, RZ ;  /* 0x0000027203047824 */ /* 0x000fe200078e02ff */
[-C--:B------:R-:W-:Y:S02]  /*8c60*/  LEA.HI.X.SX32 R13, R20, R19.reuse, 0x1, P6 ;  /* 0x00000013140d7211 */ /* 0x080fe400030f0eff */
[----:B------:R-:W-:Y:S01]  /*8c70*/  LEA.HI.X.SX32 R25, R15, R19, 0x1, P5 ;  /* 0x000000130f197211 */ /* 0x000fe200028f0eff */
[----:B------:R-:W-:Y:S01]  /*8c80*/  IMAD R10, R3, 0x26a, RZ ;  /* 0x0000026a030a7824 */ /* 0x000fe200078e02ff */
[-C--:B------:R-:W-:Y:S01]  /*8c90*/  IADD3 R22, P1, R5, R18.reuse, RZ ;  /* 0x0000001205167210 */ /* 0x080fe20007f3e0ff */
[----:B------:R-:W-:Y:S02]  /*8ca0*/  IMAD R5, R3, 0x136, RZ ;  /* 0x0000013603057824 */ /* 0x000fe400078e02ff */
[----:B------:R-:W-:Y:S01]  /*8cb0*/  STL.64 [R1+0x1838], R24 ;  /* 0x0018381801007387 */ /* 0x000fe20000100a00 */
[----:B------:R-:W-:-:S03]  /*8cc0*/  IADD3 R20, P6, R4, R18, RZ ;  /* 0x0000001204147210 */ /* 0x000fc60007fde0ff */
[----:B------:R0:W-:Y:S01]  /*8cd0*/  STL.64 [R1+0x15d0], R6 ;  /* 0x0015d00601007387 */ /* 0x0001e20000100a00 */
[-C--:B------:R-:W-:Y:S01]  /*8ce0*/  IADD3 R16, P2, R10, R18.reuse, RZ ;  /* 0x000000120a107210 */ /* 0x080fe20007f5e0ff */
[C---:B------:R-:W-:Y:S02]  /*8cf0*/  IMAD R4, R3.reuse, 0x9b, RZ ;  /* 0x0000009b03047824 */ /* 0x040fe400078e02ff */
        /* <DEDUP_REMOVED lines=9> */
[-C--:B------:R-:W-:Y:S01]  /*8d90*/  LEA.HI.X.SX32 R11, R5, R19.reuse, 0x1, P3 ;  /* 0x00000013050b7211 */ /* 0x080fe200018f0eff */
[C---:B------:R-:W-:Y:S02]  /*8da0*/  IMAD R4, R3.reuse, 0x138, RZ ;  /* 0x0000013803047824 */ /* 0x040fe400078e02ff */
[C---:B------:R-:W-:Y:S02]  /*8db0*/  IMAD R24, R3.reuse, 0x4e, RZ ;  /* 0x0000004e03187824 */ /* 0x040fe400078e02ff */
[C---:B0-----:R-:W-:Y:S01]  /*8dc0*/  IMAD R6, R3.reuse, 0x137, RZ ;  /* 0x0000013703067824 */ /* 0x041fe200078e02ff */
[----:B------:R0:W-:Y:S04]  /*8dd0*/  STL.64 [R1+0x10f8], R10 ;  /* 0x0010f80a01007387 */ /* 0x0001e80000100a00 */
[----:B------:R-:W-:Y:S01]  /*8de0*/  LEA.HI.X.SX32 R23, R6, R19, 0x1, P1 ;  /* 0x0000001306177211 */ /* 0x000fe200008f0eff */
[C---:B------:R-:W-:Y:S01]  /*8df0*/  IMAD R7, R3.reuse, 0x9c, RZ ;  /* 0x0000009c03077824 */ /* 0x040fe200078e02ff */
[----:B------:R-:W-:Y:S01]  /*8e00*/  IADD3 R16, P4, R24, R18, RZ ;  /* 0x0000001218107210 */ /* 0x000fe20007f9e0ff */
[----:B------:R-:W-:-:S02]  /*8e10*/  IMAD R14, R3, 0x270, RZ ;  /* 0x00000270030e7824 */ /* 0x000fc400078e02ff */
[----:B------:R1:W-:Y:S01]  /*8e20*/  STL.64 [R1+0x10f0], R22 ;  /* 0x0010f01601007387 */ /* 0x0003e20000100a00 */
[----:B------:R-:W-:Y:S01]  /*8e30*/  IMAD R5, R3, 0x27, RZ ;  /* 0x0000002703057824 */ /* 0x000fe200078e02ff */
[-C--:B0-----:R-:W-:Y:S01]  /*8e40*/  IADD3 R10, P3, R7, R18.reuse, RZ ;  /* 0x00000012070a7210 */ /* 0x081fe20007f7e0ff */
[----:B------:R-:W-:Y:S01]  /*8e50*/  IMAD R6, R3, 0x276, RZ ;  /* 0x0000027603067824 */ /* 0x000fe200078e02ff */
[-C--:B------:R-:W-:Y:S02]  /*8e60*/  IADD3 R14, P5, R14, R18.reuse, RZ ;  /* 0x000000120e0e7210 */ /* 0x080fe40007fbe0ff */
[----:B------:R-:W-:Y:S02]  /*8e70*/  LEA.HI.X.SX32 R17, R5, R19, 0x1, P4 ;  /* 0x0000001305117211 */ /* 0x000fe400020f0eff */
        /* <DEDUP_REMOVED lines=18> */
[C---:B------:R-:W-:Y:S01]  /*8fa0*/  IMAD R21, R3.reuse, 0x13b, RZ ;  /* 0x0000013b03157824 */ /* 0x040fe200078e02ff */
        /* <DEDUP_REMOVED lines=10> */
[C---:B------:R-:W-:Y:S02]  /*9050*/  IMAD R6, R3.reuse, 0x27e, RZ ;  /* 0x0000027e03067824 */ /* 0x040fe400078e02ff */
[C---:B------:R-:W-:Y:S01]  /*9060*/  IMAD R5, R3.reuse, 0x27a, RZ ;  /* 0x0000027a03057824 */ /* 0x040fe200078e02ff */
[----:B0-----:R-:W-:Y:S01]  /*9070*/  IADD3 R12, P2, R20, R18, RZ ;  /* 0x00000012140c7210 */ /* 0x001fe20007f5e0ff */
[----:B-1----:R-:W-:-:S03]  /*9080*/  IMAD R17, R3, 0x4f, RZ ;  /* 0x0000004f03117824 */ /* 0x002fc600078e02ff */
[-C--:B------:R-:W-:Y:S01]  /*9090*/  LEA.HI.X.SX32 R13, R7, R19.reuse, 0x1, P2 ;  /* 0x00000013070d7211 */ /* 0x080fe200010f0eff */
[----:B------:R-:W-:Y:S01]  /*90a0*/  IMAD R7, R3, 0x282, RZ ;  /* 0x0000028203077824 */ /* 0x000fe200078e02ff */
[-C--:B------:R-:W-:Y:S02]  /*90b0*/  LEA.HI.X.SX32 R11, R20, R19.reuse, 0x1, P3 ;  /* 0x00000013140b7211 */ /* 0x080fe400018f0eff */
[----:B------:R-:W-:Y:S02]  /*90c0*/  LEA.HI.X.SX32 R25, R17, R19, 0x1, P1 ;  /* 0x0000001311197211 */ /* 0x000fe400008f0eff */
[-C--:B------:R-:W-:Y:S01]  /*90d0*/  IADD3 R22, P4, R6, R18.reuse, RZ ;  /* 0x0000001206167210 */ /* 0x080fe20007f9e0ff */
[----:B------:R-:W-:Y:S01]  /*90e0*/  IMAD R6, R3, 0x13e, RZ ;  /* 0x0000013e03067824 */ /* 0x000fe200078e02ff */
[-C--:B------:R-:W-:Y:S01]  /*90f0*/  IADD3 R14, P5, R5, R18.reuse, RZ ;  /* 0x00000012050e7210 */ /* 0x080fe20007fbe0ff */
[----:B------:R-:W-:Y:S01]  /*9100*/  STL.64 [R1+0x1828], R24 ;  /* 0x0018281801007387 */ /* 0x000fe20000100a00 */
[----:B------:R-:W-:Y:S01]  /*9110*/  IMAD R5, R3, 0x27c, RZ ;  /* 0x0000027c03057824 */ /* 0x000fe200078e02ff */
[----:B------:R-:W-:-:S02]  /*9120*/  IADD3 R20, P3, R7, R18, RZ ;  /* 0x0000001207147210 */ /* 0x000fc40007f7e0ff */
[----:B------:R0:W-:Y:S01]  /*9130*/  STL.64 [R1+0x15b0], R12 ;  /* 0x0015b00c01007387 */ /* 0x0001e20000100a00 */
[----:B------:R-:W-:-:S03]  /*9140*/  IMAD R7, R3, 0x9f, RZ ;  /* 0x0000009f03077824 */ /* 0x000fc600078e02ff */
[----:B------:R1:W-:Y:S01]  /*9150*/  STL.64 [R1+0x10c8], R10 ;  /* 0x0010c80a01007387 */ /* 0x0003e20000100a00 */
[-C--:B------:R-:W-:Y:S02]  /*9160*/  IADD3 R4, P6, R5, R18.reuse, RZ ;  /* 0x0000001205047210 */ /* 0x080fe40007fde0ff */
[----:B0-----:R-:W-:Y:S01]  /*9170*/  IADD3 R12, P2, R6, R18, RZ ;  /* 0x00000012060c7210 */ /* 0x001fe20007f5e0ff */
[----:B-1----:R-:W-:-:S03]  /*9180*/  IMAD R11, R3, 0x13d, RZ ;  /* 0x0000013d030b7824 */ /* 0x002fc600078e02ff */
[-C--:B------:R-:W-:Y:S02]  /*9190*/  LEA.HI.X.SX32 R13, R7, R19.reuse, 0x1, P2 ;  /* 0x00000013070d7211 */ /* 0x080fe400010f0eff */
[-C--:B------:R-:W-:Y:S02]  /*91a0*/  LEA.HI.X.SX32 R5, R6, R19.reuse, 0x1, P6 ;  /* 0x0000001306057211 */ /* 0x080fe400030f0eff */
[----:B------:R-:W-:-:S05]  /*91b0*/  LEA.HI.X.SX32 R15, R11, R19, 0x1, P5 ;  /* 0x000000130b0f7211 */ /* 0x000fca00028f0eff */
[----:B------:R-:W-:Y:S04]  /*91c0*/  STL.64 [R1+0x10c0], R14 ;  /* 0x0010c00e01007387 */ /* 0x000fe80000100a00 */
[----:B------:R-:W-:Y:S01]  /*91d0*/  STL.64 [R1+0x15a8], R12 ;  /* 0x0015a80c01007387 */ /* 0x000fe20000100a00 */
[----:B------:R-:W-:-:S03]  /*91e0*/  IMAD R25, R3, 0xa, RZ ;  /* 0x0000000a03197824 */ /* 0x000fc600078e02ff */
[----:B------:R0:W-:Y:S01]  /*91f0*/  STL.64 [R1+0x10b8], R4 ;  /* 0x0010b80401007387 */ /* 0x0001e20000100a00 */
[C---:B------:R-:W-:Y:S02]  /*9200*/  IMAD R7, R3.reuse, 0x14, RZ ;  /* 0x0000001403077824 */ /* 0x040fe400078e02ff */
[C---:B------:R-:W-:Y:S02]  /*9210*/  IMAD R6, R3.reuse, 0x5, RZ ;  /* 0x0000000503067824 */ /* 0x040fe400078e02ff */
[----:B0-----:R-:W-:Y:S01]  /*9220*/  IMAD R4, R3, 0x13f, RZ ;  /* 0x0000013f03047824 */ /* 0x001fe200078e02ff */
[----:B------:R-:W-:Y:S01]  /*9230*/  IADD3 R12, P2, R25, R18, RZ ;  /* 0x00000012190c7210 */ /* 0x000fe20007f5e0ff */
[----:B------:R-:W-:-:S03]  /*9240*/  IMAD R5, R3, 0x28, RZ ;  /* 0x0000002803057824 */ /* 0x000fc600078e02ff */
[-C--:B------:R-:W-:Y:S02]  /*9250*/  LEA.HI.X.SX32 R23, R4, R19.reuse, 0x1, P4 ;  /* 0x0000001304177211 */ /* 0x080fe400020f0eff */
[-C--:B------:R-:W-:Y:S01]  /*9260*/  IADD3 R14, P6, R7, R18.reuse, RZ ;  /* 0x00000012070e7210 */ /* 0x080fe20007fde0ff */
[----:B------:R-:W-:Y:S01]  /*9270*/  IMAD R24, R3, 0x50, RZ ;  /* 0x0000005003187824 */ /* 0x000fe200078e02ff */
[-C--:B------:R-:W-:Y:S01]  /*9280*/  LEA.HI.X.SX32 R13, R6, R19.reuse, 0x1, P2 ;  /* 0x00000013060d7211 */ /* 0x080fe200010f0eff */
[----:B------:R0:W-:Y:S01]  /*9290*/  STL.64 [R1+0x10b0], R22 ;  /* 0x0010b01601007387 */ /* 0x0001e20000100a00 */
[----:B------:R-:W-:Y:S01]  /*92a0*/  LEA.HI.X.SX32 R15, R25, R19, 0x1, P6 ;  /* 0x00000013190f7211 */ /* 0x000fe200030f0eff */
[C---:B------:R-:W-:Y:S02]  /*92b0*/  IMAD R6, R3.reuse, 0xa0, RZ ;  /* 0x000000a003067824 */ /* 0x040fe400078e02ff */
[----:B------:R1:W-:Y:S01]  /*92c0*/  STL.64 [R1+0x1a78], R12 ;  /* 0x001a780c01007387 */ /* 0x0003e20000100a00 */
[----:B------:R-:W-:Y:S01]  /*92d0*/  IMAD R4, R3, 0x140, RZ ;  /* 0x0000014003047824 */ /* 0x000fe200078e02ff */
[----:B0-----:R-:W-:-:S04]  /*92e0*/  IADD3 R22, P4, R5, R18, RZ ;  /* 0x0000001205167210 */ /* 0x001fc80007f9e0ff */
[-C--:B------:R-:W-:Y:S02]  /*92f0*/  LEA.HI.X.SX32 R23, R7, R19.reuse, 0x1, P4 ;  /* 0x0000001307177211 */ /* 0x080fe400020f0eff */
[-C--:B-1----:R-:W-:Y:S01]  /*9300*/  IADD3 R12, P2, R24, R18.reuse, RZ ;  /* 0x00000012180c7210 */ /* 0x082fe20007f5e0ff */
[----:B------:R0:W-:Y:S01]  /*9310*/  STL.64 [R1+0x1a50], R14 ;  /* 0x001a500e01007387 */ /* 0x0001e20000100a00 */
[----:B------:R-:W-:Y:S02]  /*9320*/  IMAD R16, R3, 0x280, RZ ;  /* 0x0000028003107824 */ /* 0x000fe400078e02ff */
[----:B------:R-:W-:Y:S01]  /*9330*/  LEA.HI.X.SX32 R13, R5, R19, 0x1, P2 ;  /* 0x00000013050d7211 */ /* 0x000fe200010f0eff */
[----:B------:R1:W-:Y:S01]  /*9340*/  STL.64 [R1+0x1a00], R22 ;  /* 0x001a001601007387 */ /* 0x0003e20000100a00 */
[C---:B------:R-:W-:Y:S01]  /*9350*/  IMAD R7, R3.reuse, 0x286, RZ ;  /* 0x0000028603077824 */ /* 0x040fe200078e02ff */
[-C--:B------:R-:W-:Y:S01]  /*9360*/  IADD3 R16, P1, R16, R18.reuse, RZ ;  /* 0x0000001210107210 */ /* 0x080fe20007f3e0ff */
[----:B------:R-:W-:Y:S01]  /*9370*/  IMAD R5, R3, 0x288, RZ ;  /* 0x0000028803057824 */ /* 0x000fe200078e02ff */
[----:B0-----:R-:W-:-:S02]  /*9380*/  IADD3 R14, P6, R6, R18, RZ ;  /* 0x00000012060e7210 */ /* 0x001fc40007fde0ff */
[-C--:B-1----:R-:W-:Y:S01]  /*9390*/  IADD3 R22, P4, R4, R18.reuse, RZ ;  /* 0x0000001204167210 */ /* 0x082fe20007f9e0ff */
[----:B------:R0:W-:Y:S01]  /*93a0*/  STL.64 [R1+0x1960], R12 ;  /* 0x0019600c01007387 */ /* 0x0001e20000100a00 */
[-C--:B------:R-:W-:Y:S02]  /*93b0*/  LEA.HI.X.SX32 R15, R24, R19.reuse, 0x1, P6 ;  /* 0x00000013180f7211 */ /* 0x080fe400030f0eff */
[-C--:B------:R-:W-:Y:S01]  /*93c0*/  LEA.HI.X.SX32 R23, R6, R19.reuse, 0x1, P4 ;  /* 0x0000001306177211 */ /* 0x080fe200020f0eff */
[C---:B------:R-:W-:Y:S02]  /*93d0*/  IMAD R6, R3.reuse, 0x141, RZ ;  /* 0x0000014103067824 */ /* 0x040fe400078e02ff */
[----:B------:R-:W-:Y:S01]  /*93e0*/  IMAD R10, R3, 0x284, RZ ;  /* 0x00000284030a7824 */ /* 0x000fe200078e02ff */
[----:B------:R1:W-:Y:S01]  /*93f0*/  STL.64 [R1+0x1820], R14 ;  /* 0x0018200e01007387 */ /* 0x0003e20000100a00 */
[-C--:B------:R-:W-:Y:S02]  /*9400*/  LEA.HI.X.SX32 R17, R4, R19.reuse, 0x1, P1 ;  /* 0x0000001304117211 */ /* 0x080fe400008f0eff */
[-C--:B0-----:R-:W-:Y:S01]  /*9410*/  IADD3 R12, P2, R7, R18.reuse, RZ ;  /* 0x00000012070c7210 */ /* 0x081fe20007f5e0ff */
[C---:B------:R-:W-:Y:S01]  /*9420*/  IMAD R7, R3.reuse, 0x142, RZ ;  /* 0x0000014203077824 */ /* 0x040fe200078e02ff */
[----:B------:R-:W-:Y:S01]  /*9430*/  LEA.HI.X.SX32 R21, R6, R19, 0x1, P3 ;  /* 0x0000001306157211 */ /* 0x000fe200018f0eff */
[----:B------:R0:W-:Y:S01]  /*9440*/  STL.64 [R1+0x15a0], R22 ;  /* 0x0015a01601007387 */ /* 0x0001e20000100a00 */
[----:B------:R-:W-:Y:S01]  /*9450*/  IMAD R6, R3, 0xa1, RZ ;  /* 0x000000a103067824 */ /* 0x000fe200078e02ff */
[-C--:B-1----:R-:W-:Y:S01]  /*9460*/  IADD3 R14, P6, R5, R18.reuse, RZ ;  /* 0x00000012050e7210 */ /* 0x082fe20007fde0ff */
[C---:B------:R-:W-:Y:S01]  /*9470*/  IMAD R5, R3.reuse, 0x28a, RZ ;  /* 0x0000028a03057824 */ /* 0x040fe200078e02ff */
[-C--:B------:R-:W-:Y:S01]  /*9480*/  IADD3 R10, P5, R10, R18.reuse, RZ ;  /* 0x000000120a0a7210 */ /* 0x080fe20007fbe0ff */
        /* <DEDUP_REMOVED lines=12> */
[----:B------:R-:W-:Y:S01]  /*9550*/  IMAD R24, R3, 0x51, RZ ;  /* 0x0000005103187824 */ /* 0x000fe200078e02ff */
[----:B------:R-:W-:-:S02]  /*9560*/  LEA.HI.X.SX32 R13, R6, R19, 0x1, P2 ;  /* 0x00000013060d7211 */ /* 0x000fc400010f0eff */
[----:B------:R1:W-:Y:S01]  /*9570*/  STL.64 [R1+0x1098], R10 ;  /* 0x0010980a01007387 */ /* 0x0003e20000100a00 */
[CC--:B------:R-:W-:Y:S02]  /*9580*/  LEA.HI.X.SX32 R15, R4.reuse, R19.reuse, 0x1, P6 ;  /* 0x00000013040f7211 */ /* 0x0c0fe400030f0eff */
[CC--:B0-----:R-:W-:Y:S02]  /*9590*/  IADD3 R22, P4, R5.reuse, R18.reuse, RZ ;  /* 0x0000001205167210 */ /* 0x0c1fe40007f9e0ff */
[----:B-1----:R-:W-:Y:S02]  /*95a0*/  IADD3 R10, P5, R4, R18, RZ ;  /* 0x00000012040a7210 */ /* 0x002fe40007fbe0ff */
[-C--:B------:R-:W-:Y:S01]  /*95b0*/  LEA.HI.X.SX32 R23, R24, R19.reuse, 0x1, P4 ;  /* 0x0000001318177211 */ /* 0x080fe200020f0eff */
[----:B------:R0:W-:Y:S01]  /*95c0*/  STL.64 [R1+0x1090], R12 ;  /* 0x0010900c01007387 */ /* 0x0001e20000100a00 */
[----:B------:R-:W-:-:S03]  /*95d0*/  LEA.HI.X.SX32 R11, R5, R19, 0x1, P5 ;  /* 0x00000013050b7211 */ /* 0x000fc600028f0eff */
[----:B------:R1:W-:Y:S04]  /*95e0*/  STL.64 [R1+0x1818], R22 ;  /* 0x0018181601007387 */ /* 0x0003e80000100a00 */
[----:B------:R2:W-:Y:S01]  /*95f0*/  STL.64 [R1+0x1590], R10 ;  /* 0x0015900a01007387 */ /* 0x0005e20000100a00 */
[C---:B0-----:R-:W-:Y:S02]  /*9600*/  IMAD R12, R3.reuse, 0x290, RZ ;  /* 0x00000290030c7824 */ /* 0x041fe400078e02ff */
[C---:B------:R-:W-:Y:S01]  /*9610*/  IMAD R13, R3.reuse, 0x146, RZ ;  /* 0x00000146030d7824 */ /* 0x040fe200078e02ff */
[----:B------:R0:W-:Y:S02]  /*9620*/  STL.64 [R1+0x1088], R14 ;  /* 0x0010880e01007387 */ /* 0x0001e40000100a00 */
[-C--:B-1----:R-:W-:Y:S01]  /*9630*/  IADD3 R22, P4, R12, R18.reuse, RZ ;  /* 0x000000120c167210 */ /* 0x082fe20007f9e0ff */
[----:B------:R-:W-:Y:S01]  /*9640*/  IMAD R12, R3, 0xa3, RZ ;  /* 0x000000a3030c7824 */ /* 0x000fe200078e02ff */
[----:B--2---:R-:W-:Y:S01]  /*9650*/  IADD3 R10, P5, R13, R18, RZ ;  /* 0x000000120d0a7210 */ /* 0x004fe20007fbe0ff */
[----:B0-----:R-:W-:-:S03]  /*9660*/  IMAD R15, R3, 0x145, RZ ;  /* 0x00000145030f7824 */ /* 0x001fc600078e02ff */
[-C--:B------:R-:W-:Y:S01]  /*9670*/  LEA.HI.X.SX32 R11, R12, R19.reuse, 0x1, P5 ;  /* 0x000000130c0b7211 */ /* 0x080fe200028f0eff */
[----:B------:R-:W-:Y:S01]  /*9680*/  IMAD R7, R3, 0x28e, RZ ;  /* 0x0000028e03077824 */ /* 0x000fe200078e02ff */
[----:B------:R-:W-:-:S04]  /*9690*/  LEA.HI.X.SX32 R17, R15, R19, 0x1, P1 ;  /* 0x000000130f117211 */ /* 0x000fc800008f0eff */
[----:B------:R-:W-:Y:S01]  /*96a0*/  IADD3 R6, P2, R7, R18, RZ ;  /* 0x0000001207067210 */ /* 0x000fe20007f5e0ff */
[----:B------:R-:W-:Y:S04]  /*96b0*/  STL.64 [R1+0x1080], R16 ;  /* 0x0010801001007387 */ /* 0x000fe80000100a00 */
[----:B------:R0:W-:Y:S01]  /*96c0*/  STL.64 [R1+0x1588], R10 ;  /* 0x0015880a01007387 */ /* 0x0001e20000100a00 */
[----:B------:R-:W-:Y:S01]  /*96d0*/  IMAD R24, R3, 0x52, RZ ;  /* 0x0000005203187824 */ /* 0x000fe200078e02ff */
[----:B------:R-:W-:Y:S01]  /*96e0*/  LEA.HI.X.SX32 R21, R13, R19, 0x1, P3 ;  /* 0x000000130d157211 */ /* 0x000fe200018f0eff */
[C---:B------:R-:W-:Y:S02]  /*96f0*/  IMAD R12, R3.reuse, 0xa4, RZ ;  /* 0x000000a4030c7824 */ /* 0x040fe400078e02ff */
[----:B0-----:R-:W-:-:S02]  /*9700*/  IMAD R11, R3, 0x147, RZ ;  /* 0x00000147030b7824 */ /* 0x001fc400078e02ff */
        /* <DEDUP_REMOVED lines=17> */
[----:B------:R-:W-:Y:S01]  /*9820*/  IMAD R14, R3, 0x294, RZ ;  /* 0x00000294030e7824 */ /* 0x000fe200078e02ff */
[-C--:B0-----:R-:W-:Y:S01]  /*9830*/  IADD3 R16, P5, R11, R18.reuse, RZ ;  /* 0x000000120b107210 */ /* 0x081fe20007fbe0ff */
[C---:B------:R-:W-:Y:S01]  /*9840*/  IMAD R11, R3.reuse, 0x14a, RZ ;  /* 0x0000014a030b7824 */ /* 0x040fe200078e02ff */
[----:B------:R-:W-:Y:S01]  /*9850*/  LEA.HI.X.SX32 R23, R10, R19, 0x1, P4 ;  /* 0x000000130a177211 */ /* 0x000fe200020f0eff */
[C---:B------:R-:W-:Y:S02]  /*9860*/  IMAD R13, R3.reuse, 0x298, RZ ;  /* 0x00000298030d7824 */ /* 0x040fe400078e02ff */
[----:B-1----:R-:W-:Y:S01]  /*9870*/  IMAD R6, R3, 0x149, RZ ;  /* 0x0000014903067824 */ /* 0x002fe200078e02ff */
[-C--:B------:R-:W-:Y:S01]  /*9880*/  IADD3 R12, P2, R11, R18.reuse, RZ ;  /* 0x000000120b0c7210 */ /* 0x080fe20007f5e0ff */
[----:B------:R-:W-:Y:S01]  /*9890*/  IMAD R10, R3, 0xa5, RZ ;  /* 0x000000a5030a7824 */ /* 0x000fe200078e02ff */
[----:B------:R-:W-:-:S02]  /*98a0*/  IADD3 R14, P1, R14, R18, RZ ;  /* 0x000000120e0e7210 */ /* 0x000fc40007f3e0ff */
[-C--:B------:R-:W-:Y:S01]  /*98b0*/  LEA.HI.X.SX32 R5, R6, R19.reuse, 0x1, P6 ;  /* 0x0000001306057211 */ /* 0x080fe200030f0eff */
[----:B------:R0:W-:Y:S01]  /*98c0*/  STL.64 [R1+0x1068], R22 ;  /* 0x0010681601007387 */ /* 0x0001e20000100a00 */
[----:B------:R-:W-:Y:S02]  /*98d0*/  IADD3 R20, P3, R13, R18, RZ ;  /* 0x000000120d147210 */ /* 0x000fe40007f7e0ff */
[-C--:B------:R-:W-:Y:S01]  /*98e0*/  LEA.HI.X.SX32 R13, R10, R19.reuse, 0x1, P2 ;  /* 0x000000130a0d7211 */ /* 0x080fe200010f0eff */
[----:B------:R1:W-:Y:S01]  /*98f0*/  STL.64 [R1+0x1060], R4 ;  /* 0x0010600401007387 */ /* 0x0003e20000100a00 */
[----:B------:R-:W-:Y:S01]  /*9900*/  LEA.HI.X.SX32 R15, R11, R19, 0x1, P1 ;  /* 0x000000130b0f7211 */ /* 0x000fe200008f0eff */
[C---:B------:R-:W-:Y:S02]  /*9910*/  IMAD R10, R3.reuse, 0x14b, RZ ;  /* 0x0000014b030a7824 */ /* 0x040fe400078e02ff */
[----:B------:R2:W-:Y:S01]  /*9920*/  STL.64 [R1+0x1578], R12 ;  /* 0x0015780c01007387 */ /* 0x0005e20000100a00 */
[----:B------:R-:W-:-:S02]  /*9930*/  IMAD R11, R3, 0x29e, RZ ;  /* 0x0000029e030b7824 */ /* 0x000fc400078e02ff */
[C---:B0-----:R-:W-:Y:S02]  /*9940*/  IMAD R22, R3.reuse, 0x53, RZ ;  /* 0x0000005303167824 */ /* 0x041fe400078e02ff */
[C---:B-1----:R-:W-:Y:S02]  /*9950*/  IMAD R5, R3.reuse, 0xa6, RZ ;  /* 0x000000a603057824 */ /* 0x042fe400078e02ff */
[----:B------:R-:W-:Y:S01]  /*9960*/  IMAD R4, R3, 0x14c, RZ ;  /* 0x0000014c03047824 */ /* 0x000fe200078e02ff */
[----:B------:R0:W-:Y:S01]  /*9970*/  STL.64 [R1+0x1058], R14 ;  /* 0x0010580e01007387 */ /* 0x0001e20000100a00 */
[-C--:B------:R-:W-:Y:S02]  /*9980*/  LEA.HI.X.SX32 R17, R10, R19.reuse, 0x1, P5 ;  /* 0x000000130a117211 */ /* 0x080fe400028f0eff */
[----:B--2---:R-:W-:Y:S01]  /*9990*/  IADD3 R12, P2, R5, R18, RZ ;  /* 0x00000012050c7210 */ /* 0x004fe20007f5e0ff */
[----:B------:R-:W-:Y:S01]  /*99a0*/  IMAD R7, R3, 0x29a, RZ ;  /* 0x0000029a03077824 */ /* 0x000fe200078e02ff */
[----:B------:R-:W-:-:S02]  /*99b0*/  LEA.HI.X.SX32 R21, R4, R19, 0x1, P3 ;  /* 0x0000001304157211 */ /* 0x000fc400018f0eff */
[-C--:B------:R-:W-:Y:S02]  /*99c0*/  LEA.HI.X.SX32 R13, R22, R19.reuse, 0x1, P2 ;  /* 0x00000013160d7211 */ /* 0x080fe400010f0eff */
[-C--:B0-----:R-:W-:Y:S01]  /*99d0*/  IADD3 R14, P1, R4, R18.reuse, RZ ;  /* 0x00000012040e7210 */ /* 0x081fe20007f3e0ff */
[----:B------:R0:W-:Y:S03]  /*99e0*/  STL.64 [R1+0x1050], R16 ;  /* 0x0010501001007387 */ /* 0x0001e60000100a00 */
[----:B------:R-:W-:Y:S01]  /*99f0*/  LEA.HI.X.SX32 R15, R5, R19, 0x1, P1 ;  /* 0x00000013050f7211 */ /* 0x000fe200008f0eff */
[----:B------:R-:W-:Y:S01]  /*9a00*/  STL.64 [R1+0x1808], R12 ;  /* 0x0018080c01007387 */ /* 0x000fe20000100a00 */
[-C--:B------:R-:W-:Y:S01]  /*9a10*/  IADD3 R24, P4, R7, R18.reuse, RZ ;  /* 0x0000001207187210 */ /* 0x080fe20007f9e0ff */
[----:B------:R-:W-:Y:S02]  /*9a20*/  IMAD R7, R3, 0x29c, RZ ;  /* 0x0000029c03077824 */ /* 0x000fe400078e02ff */
[----:B------:R1:W-:Y:S01]  /*9a30*/  STL.64 [R1+0x1570], R14 ;  /* 0x0015700e01007387 */ /* 0x0003e20000100a00 */
[----:B0-----:R-:W-:Y:S01]  /*9a40*/  IADD3 R16, P5, R11, R18, RZ ;  /* 0x000000120b107210 */ /* 0x001fe20007fbe0ff */
[----:B------:R-:W-:-:S02]  /*9a50*/  IMAD R11, R3, 0x14e, RZ ;  /* 0x0000014e030b7824 */ /* 0x000fc400078e02ff */
[----:B------:R0:W-:Y:S01]  /*9a60*/  STL.64 [R1+0x1048], R20 ;  /* 0x0010481401007387 */ /* 0x0001e20000100a00 */
[----:B------:R-:W-:Y:S01]  /*9a70*/  IMAD R4, R3, 0x14d, RZ ;  /* 0x0000014d03047824 */ /* 0x000fe200078e02ff */
[-C--:B------:R-:W-:Y:S01]  /*9a80*/  IADD3 R6, P6, R7, R18.reuse, RZ ;  /* 0x0000001207067210 */ /* 0x080fe20007fde0ff */
[----:B------:R-:W-:Y:S01]  /*9a90*/  IMAD R10, R3, 0x2a0, RZ ;  /* 0x000002a0030a7824 */ /* 0x000fe200078e02ff */
[-C--:B-1----:R-:W-:Y:S02]  /*9aa0*/  IADD3 R14, P1, R11, R18.reuse, RZ ;  /* 0x000000120b0e7210 */ /* 0x082fe40007f3e0ff */
[-C--:B------:R-:W-:Y:S01]  /*9ab0*/  LEA.HI.X.SX32 R25, R4, R19.reuse, 0x1, P4 ;  /* 0x0000001304197211 */ /* 0x080fe200020f0eff */
[----:B0-----:R-:W-:Y:S01]  /*9ac0*/  IMAD R20, R3, 0xa7, RZ ;  /* 0x000000a703147824 */ /* 0x001fe200078e02ff */
[----:B------:R-:W-:Y:S02]  /*9ad0*/  LEA.HI.X.SX32 R7, R11, R19, 0x1, P6 ;  /* 0x000000130b077211 */ /* 0x000fe400030f0eff */
        /* <DEDUP_REMOVED lines=10> */
[-C--:B------:R-:W-:Y:S01]  /*9b80*/  LEA.HI.X.SX32 R17, R25, R19.reuse, 0x1, P5 ;  /* 0x0000001319117211 */ /* 0x080fe200028f0eff */
[----:B------:R-:W-:Y:S01]  /*9b90*/  IMAD R11, R3, 0x150, RZ ;  /* 0x00000150030b7824 */ /* 0x000fe200078e02ff */
[----:B------:R-:W-:Y:S02]  /*9ba0*/  IADD3 R14, P6, R24, R18, RZ ;  /* 0x00000012180e7210 */ /* 0x000fe40007fde0ff */
[-C--:B------:R-:W-:Y:S01]  /*9bb0*/  LEA.HI.X.SX32 R21, R7, R19.reuse, 0x1, P1 ;  /* 0x0000001307157211 */ /* 0x080fe200008f0eff */
[C---:B------:R-:W-:Y:S01]  /*9bc0*/  IMAD R6, R3.reuse, 0xa8, RZ ;  /* 0x000000a803067824 */ /* 0x040fe200078e02ff */
[----:B------:R0:W-:Y:S01]  /*9bd0*/  STL.64 [R1+0x1030], R16 ;  /* 0x0010301001007387 */ /* 0x0001e20000100a00 */
[----:B------:R-:W-:Y:S01]  /*9be0*/  LEA.HI.X.SX32 R15, R10, R19, 0x1, P6 ;  /* 0x000000130a0f7211 */ /* 0x000fe200030f0eff */
[----:B------:R-:W-:-:S02]  /*9bf0*/  IMAD R5, R3, 0x2a2, RZ ;  /* 0x000002a203057824 */ /* 0x000fc400078e02ff */
[----:B------:R1:W-:Y:S01]  /*9c00*/  STL.64 [R1+0x19f8], R20 ;  /* 0x0019f81401007387 */ /* 0x0003e20000100a00 */
[----:B------:R-:W-:Y:S02]  /*9c10*/  IMAD R7, R3, 0x2a6, RZ ;  /* 0x000002a603077824 */ /* 0x000fe400078e02ff */
[-C--:B------:R-:W-:Y:S01]  /*9c20*/  IADD3 R22, P3, R5, R18.reuse, RZ ;  /* 0x0000001205167210 */ /* 0x080fe20007f7e0ff */
[----:B------:R2:W-:Y:S01]  /*9c30*/  STL.64 [R1+0x1950], R14 ;  /* 0x0019500e01007387 */ /* 0x0005e20000100a00 */
[-C--:B0-----:R-:W-:Y:S02]  /*9c40*/  IADD3 R16, P5, R6, R18.reuse, RZ ;  /* 0x0000001206107210 */ /* 0x081fe40007fbe0ff */
        /* <DEDUP_REMOVED lines=24> */
[----:B------:R-:W-:Y:S01]  /*9dd0*/  STL.64 [R1+0x1558], R20 ;  /* 0x0015581401007387 */ /* 0x000fe20000100a00 */
[-C--:B0-----:R-:W-:Y:S01]  /*9de0*/  IADD3 R12, P2, R10, R18.reuse, RZ ;  /* 0x000000120a0c7210 */ /* 0x081fe20007f5e0ff */
[----:B------:R-:W-:Y:S02]  /*9df0*/  IMAD R10, R3, 0xaa, RZ ;  /* 0x000000aa030a7824 */ /* 0x000fe400078e02ff */
[----:B------:R0:W-:Y:S01]  /*9e00*/  STL.64 [R1+0x1018], R4 ;  /* 0x0010180401007387 */ /* 0x0001e20000100a00 */
[----:B-1----:R-:W-:Y:S01]  /*9e10*/  IADD3 R22, P3, R11, R18, RZ ;  /* 0x000000120b167210 */ /* 0x002fe20007f7e0ff */
[----:B------:R-:W-:-:S02]  /*9e20*/  IMAD R11, R3, 0x154, RZ ;  /* 0x00000154030b7824 */ /* 0x000fc400078e02ff */
[----:B------:R1:W-:Y:S01]  /*9e30*/  STL.64 [R1+0x1010], R14 ;  /* 0x0010100e01007387 */ /* 0x0003e20000100a00 */
[-C--:B------:R-:W-:Y:S02]  /*9e40*/  IADD3 R24, P1, R10, R18.reuse, RZ ;  /* 0x000000120a187210 */ /* 0x080fe40007f3e0ff */
[----:B0-----:R-:W-:Y:S01]  /*9e50*/  IADD3 R4, P4, R11, R18, RZ ;  /* 0x000000120b047210 */ /* 0x001fe20007f9e0ff */
[----:B-1----:R-:W-:-:S03]  /*9e60*/  IMAD R15, R3, 0x55, RZ ;  /* 0x00000055030f7824 */ /* 0x002fc600078e02ff */
[-C--:B------:R-:W-:Y:S01]  /*9e70*/  LEA.HI.X.SX32 R5, R10, R19.reuse, 0x1, P4 ;  /* 0x000000130a057211 */ /* 0x080fe200020f0eff */
[----:B------:R-:W-:Y:S01]  /*9e80*/  IMAD R10, R3, 0x2b2, RZ ;  /* 0x000002b2030a7824 */ /* 0x000fe200078e02ff */
[-C--:B------:R-:W-:Y:S02]  /*9e90*/  LEA.HI.X.SX32 R17, R11, R19.reuse, 0x1, P5 ;  /* 0x000000130b117211 */ /* 0x080fe400028f0eff */
[----:B------:R-:W-:Y:S01]  /*9ea0*/  LEA.HI.X.SX32 R25, R15, R19, 0x1, P1 ;  /* 0x000000130f197211 */ /* 0x000fe200008f0eff */
[----:B------:R-:W-:-:S04]  /*9eb0*/  IMAD R21, R3, 0x156, RZ ;  /* 0x0000015603157824 */ /* 0x000fc800078e02ff */
[----:B------:R-:W-:Y:S01]  /*9ec0*/  STL.64 [R1+0x17f8], R24 ;  /* 0x0017f81801007387 */ /* 0x000fe20000100a00 */
[----:B------:R-:W-:-:S03]  /*9ed0*/  IMAD R20, R3, 0x155, RZ ;  /* 0x0000015503147824 */ /* 0x000fc600078e02ff */
[----:B------:R0:W-:Y:S04]  /*9ee0*/  STL.64 [R1+0x1550], R4 ;  /* 0x0015500401007387 */ /* 0x0001e80000100a00 */
[----:B------:R1:W-:Y:S01]  /*9ef0*/  STL.64 [R1+0x1008], R16 ;  /* 0x0010081001007387 */ /* 0x0003e20000100a00 */
[-C--:B------:R-:W-:Y:S01]  /*9f00*/  LEA.HI.X.SX32 R13, R20, R19.reuse, 0x1, P2 ;  /* 0x00000013140d7211 */ /* 0x080fe200010f0eff */
[----:B------:R-:W-:Y:S01]  /*9f10*/  IMAD R7, R3, 0x2ae, RZ ;  /* 0x000002ae03077824 */ /* 0x000fe200078e02ff */
[-C--:B0-----:R-:W-:Y:S02]  /*9f20*/  IADD3 R4, P4, R21, R18.reuse, RZ ;  /* 0x0000001215047210 */ /* 0x081fe40007f9e0ff */
[----:B-1----:R-:W-:Y:S01]  /*9f30*/  IADD3 R16, P5, R10, R18, RZ ;  /* 0x000000120a107210 */ /* 0x002fe20007fbe0ff */
[----:B------:R-:W-:Y:S01]  /*9f40*/  IMAD R10, R3, 0xab, RZ ;  /* 0x000000ab030a7824 */ /* 0x000fe200078e02ff */
[----:B------:R-:W-:Y:S04]  /*9f50*/  STL.64 [R1+0x1000], R12 ;  /* 0x0010000c01007387 */ /* 0x000fe80000100a00 */
[----:B------:R-:W-:-:S02]  /*9f60*/  LEA.HI.X.SX32 R5, R10, R19, 0x1, P4 ;  /* 0x000000130a057211 */ /* 0x000fc400020f0eff */
        /* <DEDUP_REMOVED lines=8> */
[-C--:B------:R-:W-:Y:S01]  /*9ff0*/  LEA.HI.X.SX32 R7, R4, R19.reuse, 0x1, P6 ;  /* 0x0000001304077211 */ /* 0x080fe200030f0eff */
[C---:B------:R-:W-:Y:S01]  /*a000*/  IMAD R21, R3.reuse, 0x2b, RZ ;  /* 0x0000002b03157824 */ /* 0x040fe200078e02ff */
[-C--:B------:R-:W-:Y:S01]  /*a010*/  IADD3 R10, P4, R24, R18.reuse, RZ ;  /* 0x00000012180a7210 */ /* 0x080fe20007f9e0ff */
[----:B------:R0:W-:Y:S01]  /*a020*/  STL.64 [R1+0xff8], R22 ;  /* 0x000ff81601007387 */ /* 0x0001e20000100a00 */
[----:B------:R-:W-:Y:S01]  /*a030*/  IMAD R14, R3, 0x2b0, RZ ;  /* 0x000002b0030e7824 */ /* 0x000fe200078e02ff */
[-C--:B------:R-:W-:Y:S02]  /*a040*/  IADD3 R12, P2, R11, R18.reuse, RZ ;  /* 0x000000120b0c7210 */ /* 0x080fe40007f5e0ff */
[----:B------:R1:W-:Y:S01]  /*a050*/  STL.64 [R1+0xff0], R6 ;  /* 0x000ff00601007387 */ /* 0x0003e20000100a00 */
[----:B------:R-:W-:Y:S01]  /*a060*/  LEA.HI.X.SX32 R11, R21, R19, 0x1, P4 ;  /* 0x00000013150b7211 */ /* 0x000fe200020f0eff */
[----:B------:R-:W-:Y:S01]  /*a070*/  IMAD R4, R3, 0x2b6, RZ ;  /* 0x000002b603047824 */ /* 0x000fe200078e02ff */
[----:B0-----:R-:W-:-:S02]  /*a080*/  IADD3 R22, P3, R20, R18, RZ ;  /* 0x0000001214167210 */ /* 0x001fc40007f7e0ff */
[CC--:B-1----:R-:W-:Y:S02]  /*a090*/  IADD3 R6, P6, R5.reuse, R18.reuse, RZ ;  /* 0x0000001205067210 */ /* 0x0c2fe40007fde0ff */
[-C--:B------:R-:W-:Y:S02]  /*a0a0*/  LEA.HI.X.SX32 R23, R24, R19.reuse, 0x1, P3 ;  /* 0x0000001318177211 */ /* 0x080fe400018f0eff */
[-C--:B------:R-:W-:Y:S02]  /*a0b0*/  LEA.HI.X.SX32 R7, R20, R19.reuse, 0x1, P6 ;  /* 0x0000001314077211 */ /* 0x080fe400030f0eff */
[-C--:B------:R-:W-:Y:S01]  /*a0c0*/  IADD3 R14, P1, R14, R18.reuse, RZ ;  /* 0x000000120e0e7210 */ /* 0x080fe20007f3e0ff */
[----:B------:R0:W-:Y:S03]  /*a0d0*/  STL.64 [R1+0x1948], R10 ;  /* 0x0019480a01007387 */ /* 0x0001e60000100a00 */
[----:B------:R-:W-:Y:S01]  /*a0e0*/  LEA.HI.X.SX32 R15, R5, R19, 0x1, P1 ;  /* 0x00000013050f7211 */ /* 0x000fe200008f0eff */
[----:B------:R-:W-:Y:S04]  /*a0f0*/  STL.64 [R1+0x17f0], R22 ;  /* 0x0017f01601007387 */ /* 0x000fe80000100a00 */
[----:B------:R1:W-:Y:S01]  /*a100*/  STL.64 [R1+0x1540], R6 ;  /* 0x0015400601007387 */ /* 0x0003e20000100a00 */
[----:B0-----:R-:W-:Y:S01]  /*a110*/  IADD3 R10, P4, R4, R18, RZ ;  /* 0x00000012040a7210 */ /* 0x001fe20007f9e0ff */
[----:B------:R-:W-:-:S02]  /*a120*/  IMAD R4, R3, 0x15a, RZ ;  /* 0x0000015a03047824 */ /* 0x000fc400078e02ff */
        /* <DEDUP_REMOVED lines=9> */
[-C--:B------:R-:W-:Y:S01]  /*a1c0*/  IADD3 R22, P3, R21, R18.reuse, RZ ;  /* 0x0000001215167210 */ /* 0x080fe20007f7e0ff */
[----:B------:R-:W-:Y:S01]  /*a1d0*/  IMAD R6, R3, 0xae, RZ ;  /* 0x000000ae03067824 */ /* 0x000fe200078e02ff */
[-C--:B------:R-:W-:Y:S01]  /*a1e0*/  LEA.HI.X.SX32 R21, R5, R19.reuse, 0x1, P6 ;  /* 0x0000001305157211 */ /* 0x080fe200030f0eff */
[----:B------:R0:W-:Y:S01]  /*a1f0*/  STL.64 [R1+0xfe0], R16 ;  /* 0x000fe01001007387 */ /* 0x0001e20000100a00 */
[-C--:B------:R-:W-:Y:S01]  /*a200*/  LEA.HI.X.SX32 R13, R4, R19.reuse, 0x1, P2 ;  /* 0x00000013040d7211 */ /* 0x080fe200010f0eff */
[C---:B------:R-:W-:Y:S02]  /*a210*/  IMAD R5, R3.reuse, 0x15b, RZ ;  /* 0x0000015b03057824 */ /* 0x040fe400078e02ff */
[----:B------:R1:W-:Y:S01]  /*a220*/  STL.64 [R1+0x1538], R20 ;  /* 0x0015381401007387 */ /* 0x0003e20000100a00 */
[----:B------:R-:W-:Y:S01]  /*a230*/  IMAD R24, R3, 0x57, RZ ;  /* 0x0000005703187824 */ /* 0x000fe200078e02ff */
[-C--:B0-----:R-:W-:Y:S01]  /*a240*/  IADD3 R16, P5, R7, R18.reuse, RZ ;  /* 0x0000001207107210 */ /* 0x081fe20007fbe0ff */
[C---:B------:R-:W-:Y:S01]  /*a250*/  IMAD R7, R3.reuse, 0x15c, RZ ;  /* 0x0000015c03077824 */ /* 0x040fe200078e02ff */
[----:B------:R0:W-:Y:S01]  /*a260*/  STL.64 [R1+0xfd8], R12 ;  /* 0x000fd80c01007387 */ /* 0x0001e20000100a00 */
[----:B-1----:R-:W-:Y:S01]  /*a270*/  IADD3 R20, P6, R6, R18, RZ ;  /* 0x0000001206147210 */ /* 0x002fe20007fde0ff */
[----:B------:R-:W-:Y:S01]  /*a280*/  IMAD R4, R3, 0x2be, RZ ;  /* 0x000002be03047824 */ /* 0x000fe200078e02ff */
[----:B------:R-:W-:-:S02]  /*a290*/  LEA.HI.X.SX32 R11, R5, R19, 0x1, P4 ;  /* 0x00000013050b7211 */ /* 0x000fc400020f0eff */
[-C--:B------:R-:W-:Y:S02]  /*a2a0*/  LEA.HI.X.SX32 R21, R24, R19.reuse, 0x1, P6 ;  /* 0x0000001318157211 */ /* 0x080fe400030f0eff */
[CC--:B0-----:R-:W-:Y:S01]  /*a2b0*/  IADD3 R12, P2, R7.reuse, R18.reuse, RZ ;  /* 0x00000012070c7210 */ /* 0x0c1fe20007f5e0ff */
[----:B------:R0:W-:Y:S01]  /*a2c0*/  STL.64 [R1+0xfd0], R10 ;  /* 0x000fd00a01007387 */ /* 0x0001e20000100a00 */
[-C--:B------:R-:W-:Y:S02]  /*a2d0*/  LEA.HI.X.SX32 R23, R7, R19.reuse, 0x1, P3 ;  /* 0x0000001307177211 */ /* 0x080fe400018f0eff */
[----:B------:R-:W-:Y:S01]  /*a2e0*/  LEA.HI.X.SX32 R13, R6, R19, 0x1, P2 ;  /* 0x00000013060d7211 */ /* 0x000fe200010f0eff */
[C---:B------:R-:W-:Y:S01]  /*a2f0*/  IMAD R6, R3.reuse, 0x2c2, RZ ;  /* 0x000002c203067824 */ /* 0x040fe200078e02ff */
[----:B------:R1:W-:Y:S01]  /*a300*/  STL.64 [R1+0x17e8], R20 ;  /* 0x0017e81401007387 */ /* 0x0003e20000100a00 */
[C---:B------:R-:W-:Y:S02]  /*a310*/  IMAD R5, R3.reuse, 0x2c0, RZ ;  /* 0x000002c003057824 */ /* 0x040fe400078e02ff */
[C---:B------:R-:W-:Y:S01]  /*a320*/  IMAD R7, R3.reuse, 0x15d, RZ ;  /* 0x0000015d03077824 */ /* 0x040fe200078e02ff */
[----:B------:R2:W-:Y:S01]  /*a330*/  STL.64 [R1+0x1530], R12 ;  /* 0x0015300c01007387 */ /* 0x0005e20000100a00 */
[----:B0-----:R-:W-:Y:S01]  /*a340*/  IADD3 R10, P4, R4, R18, RZ ;  /* 0x00000012040a7210 */ /* 0x001fe20007f9e0ff */
[----:B------:R-:W-:-:S02]  /*a350*/  IMAD R4, R3, 0x15e, RZ ;  /* 0x0000015e03047824 */ /* 0x000fc400078e02ff */
[----:B------:R0:W-:Y:S01]  /*a360*/  STL.64 [R1+0xfc8], R22 ;  /* 0x000fc81601007387 */ /* 0x0001e20000100a00 */
[-C--:B------:R-:W-:Y:S02]  /*a370*/  LEA.HI.X.SX32 R15, R7, R19.reuse, 0x1, P1 ;  /* 0x00000013070f7211 */ /* 0x080fe400008f0eff */
[-C--:B-1----:R-:W-:Y:S01]  /*a380*/  IADD3 R20, P6, R5, R18.reuse, RZ ;  /* 0x0000001205147210 */ /* 0x082fe20007fde0ff */
[C---:B------:R-:W-:Y:S01]  /*a390*/  IMAD R5, R3.reuse, 0x2c4, RZ ;  /* 0x000002c403057824 */ /* 0x040fe200078e02ff */
[-C--:B--2---:R-:W-:Y:S02]  /*a3a0*/  IADD3 R12, P2, R4, R18.reuse, RZ ;  /* 0x00000012040c7210 */ /* 0x084fe40007f5e0ff */
[----:B0-----:R-:W-:Y:S01]  /*a3b0*/  IADD3 R22, P3, R6, R18, RZ ;  /* 0x0000001206167210 */ /* 0x001fe20007f7e0ff */
[C---:B------:R-:W-:Y:S01]  /*a3c0*/  IMAD R6, R3.reuse, 0xaf, RZ ;  /* 0x000000af03067824 */ /* 0x040fe200078e02ff */
[----:B------:R0:W-:Y:S01]  /*a3d0*/  STL.64 [R1+0xfc0], R14 ;  /* 0x000fc00e01007387 */ /* 0x0001e20000100a00 */
[----:B------:R-:W-:Y:S01]  /*a3e0*/  IMAD R7, R3, 0x16, RZ ;  /* 0x0000001603077824 */ /* 0x000fe200078e02ff */
[----:B------:R-:W-:-:S02]  /*a3f0*/  LEA.HI.X.SX32 R17, R4, R19, 0x1, P5 ;  /* 0x0000001304117211 */ /* 0x000fc400028f0eff */
[-C--:B------:R-:W-:Y:S01]  /*a400*/  LEA.HI.X.SX32 R13, R6, R19.reuse, 0x1, P2 ;  /* 0x00000013060d7211 */ /* 0x080fe200010f0eff */
[C---:B------:R-:W-:Y:S02]  /*a410*/  IMAD R6, R3.reuse, 0x15f, RZ ;  /* 0x0000015f03067824 */ /* 0x040fe400078e02ff */
[----:B------:R-:W-:Y:S01]  /*a420*/  IMAD R25, R3, 0xb, RZ ;  /* 0x0000000b03197824 */ /* 0x000fe200078e02ff */
[-C--:B0-----:R-:W-:Y:S01]  /*a430*/  IADD3 R14, P1, R5, R18.reuse, RZ ;  /* 0x00000012050e7210 */ /* 0x081fe20007f3e0ff */
[C---:B------:R-:W-:Y:S01]  /*a440*/  IMAD R5, R3.reuse, 0x2c, RZ ;  /* 0x0000002c03057824 */ /* 0x040fe200078e02ff */
[----:B------:R0:W-:Y:S01]  /*a450*/  STL.64 [R1+0x1528], R12 ;  /* 0x0015280c01007387 */ /* 0x0001e20000100a00 */
[----:B------:R-:W-:Y:S01]  /*a460*/  LEA.HI.X.SX32 R11, R6, R19, 0x1, P4 ;  /* 0x00000013060b7211 */ /* 0x000fe200020f0eff */
[C---:B------:R-:W-:Y:S02]  /*a470*/  IMAD R24, R3.reuse, 0x58, RZ ;  /* 0x0000005803187824 */ /* 0x040fe400078e02ff */
[----:B------:R1:W-:Y:S01]  /*a480*/  STL.64 [R1+0xfb8], R16 ;  /* 0x000fb81001007387 */ /* 0x0003e20000100a00 */
[----:B------:R-:W-:Y:S01]  /*a490*/  IMAD R6, R3, 0xb0, RZ ;  /* 0x000000b003067824 */ /* 0x000fe200078e02ff */
[----:B0-----:R-:W-:-:S02]  /*a4a0*/  IADD3 R12, P2, R7, R18, RZ ;  /* 0x00000012070c7210 */ /* 0x001fc40007f5e0ff */
        /* <DEDUP_REMOVED lines=8> */
[-C--:B0-----:R-:W-:Y:S02]  /*a530*/  IADD3 R10, P4, R24, R18.reuse, RZ ;  /* 0x00000012180a7210 */ /* 0x081fe40007f9e0ff */
[-C--:B-1----:R-:W-:Y:S02]  /*a540*/  IADD3 R12, P2, R6, R18.reuse, RZ ;  /* 0x00000012060c7210 */ /* 0x082fe40007f5e0ff */
[-C--:B------:R-:W-:Y:S02]  /*a550*/  LEA.HI.X.SX32 R11, R5, R19.reuse, 0x1, P4 ;  /* 0x00000013050b7211 */ /* 0x080fe400020f0eff */
[----:B--2---:R-:W-:Y:S01]  /*a560*/  IADD3 R16, P5, R4, R18, RZ ;  /* 0x0000001204107210 */ /* 0x004fe20007fbe0ff */
[C---:B------:R-:W-:Y:S01]  /*a570*/  IMAD R5, R3.reuse, 0x2c8, RZ ;  /* 0x000002c803057824 */ /* 0x040fe200078e02ff */
[-C--:B------:R-:W-:Y:S01]  /*a580*/  LEA.HI.X.SX32 R13, R24, R19.reuse, 0x1, P2 ;  /* 0x00000013180d7211 */ /* 0x080fe200010f0eff */
[----:B------:R0:W-:Y:S01]  /*a590*/  STL.64 [R1+0x1940], R10 ;  /* 0x0019400a01007387 */ /* 0x0001e20000100a00 */
[-C--:B------:R-:W-:Y:S01]  /*a5a0*/  LEA.HI.X.SX32 R17, R6, R19.reuse, 0x1, P5 ;  /* 0x0000001306117211 */ /* 0x080fe200028f0eff */
[C---:B------:R-:W-:Y:S01]  /*a5b0*/  IMAD R6, R3.reuse, 0x161, RZ ;  /* 0x0000016103067824 */ /* 0x040fe200078e02ff */
[----:B------:R-:W-:Y:S01]  /*a5c0*/  LEA.HI.X.SX32 R21, R4, R19, 0x1, P6 ;  /* 0x0000001304157211 */ /* 0x000fe200030f0eff */
[----:B------:R1:W-:Y:S01]  /*a5d0*/  STL.64 [R1+0x17e0], R12 ;  /* 0x0017e00c01007387 */ /* 0x0003e20000100a00 */
[----:B------:R-:W-:-:S02]  /*a5e0*/  IMAD R4, R3, 0x2cc, RZ ;  /* 0x000002cc03047824 */ /* 0x000fc400078e02ff */
[-C--:B------:R-:W-:Y:S02]  /*a5f0*/  LEA.HI.X.SX32 R23, R6, R19.reuse, 0x1, P3 ;  /* 0x0000001306177211 */ /* 0x080fe400018f0eff */
[-C--:B0-----:R-:W-:Y:S01]  /*a600*/  IADD3 R10, P4, R7, R18.reuse, RZ ;  /* 0x00000012070a7210 */ /* 0x081fe20007f9e0ff */
[C---:B------:R-:W-:Y:S01]  /*a610*/  IMAD R7, R3.reuse, 0x162, RZ ;  /* 0x0000016203077824 */ /* 0x040fe200078e02ff */
[----:B------:R0:W-:Y:S01]  /*a620*/  STL.64 [R1+0x1520], R16 ;  /* 0x0015201001007387 */ /* 0x0001e20000100a00 */
[----:B------:R-:W-:Y:S01]  /*a630*/  IMAD R6, R3, 0xb1, RZ ;  /* 0x000000b103067824 */ /* 0x000fe200078e02ff */
[-C--:B-1----:R-:W-:Y:S01]  /*a640*/  IADD3 R12, P2, R5, R18.reuse, RZ ;  /* 0x00000012050c7210 */ /* 0x082fe20007f5e0ff */
[C---:B------:R-:W-:Y:S01]  /*a650*/  IMAD R5, R3.reuse, 0x2ca, RZ ;  /* 0x000002ca03057824 */ /* 0x040fe200078e02ff */
[----:B------:R1:W-:Y:S01]  /*a660*/  STL.64 [R1+0xfa8], R20 ;  /* 0x000fa81401007387 */ /* 0x0003e20000100a00 */
[----:B------:R-:W-:Y:S01]  /*a670*/  IADD3 R24, P3, R4, R18, RZ ;  /* 0x0000001204187210 */ /* 0x000fe20007f7e0ff */
[----:B------:R-:W-:Y:S01]  /*a680*/  IMAD R4, R3, 0x164, RZ ;  /* 0x0000016403047824 */ /* 0x000fe200078e02ff */
[----:B------:R-:W-:-:S02]  /*a690*/  LEA.HI.X.SX32 R15, R7, R19, 0x1, P1 ;  /* 0x00000013070f7211 */ /* 0x000fc400008f0eff */
[-C--:B0-----:R-:W-:Y:S02]  /*a6a0*/  IADD3 R16, P5, R7, R18.reuse, RZ ;  /* 0x0000001207107210 */ /* 0x081fe40007fbe0ff */
[----:B-1----:R-:W-:Y:S01]  /*a6b0*/  IADD3 R20, P6, R5, R18, RZ ;  /* 0x0000001205147210 */ /* 0x002fe20007fde0ff */
[C---:B------:R-:W-:Y:S01]  /*a6c0*/  IMAD R5, R3.reuse, 0xb2, RZ ;  /* 0x000000b203057824 */ /* 0x040fe200078e02ff */
[-C--:B------:R-:W-:Y:S01]  /*a6d0*/  LEA.HI.X.SX32 R17, R6, R19.reuse, 0x1, P5 ;  /* 0x0000001306117211 */ /* 0x080fe200028f0eff */
[----:B------:R-:W-:Y:S01]  /*a6e0*/  IMAD R6, R3, 0x163, RZ ;  /* 0x0000016303067824 */ /* 0x000fe200078e02ff */
[----:B------:R0:W-:Y:S04]  /*a6f0*/  STL.64 [R1+0xfa0], R22 ;  /* 0x000fa01601007387 */ /* 0x0001e80000100a00 */
[----:B------:R1:W-:Y:S01]  /*a700*/  STL.64 [R1+0x1518], R16 ;  /* 0x0015181001007387 */ /* 0x0003e20000100a00 */
[----:B------:R-:W-:-:S03]  /*a710*/  LEA.HI.X.SX32 R11, R6, R19, 0x1, P4 ;  /* 0x00000013060b7211 */ /* 0x000fc600020f0eff */
[----:B------:R2:W-:Y:S01]  /*a720*/  STL.64 [R1+0xf98], R14 ;  /* 0x000f980e01007387 */ /* 0x0005e20000100a00 */
[----:B0-----:R-:W-:Y:S01]  /*a730*/  IMAD R22, R3, 0x59, RZ ;  /* 0x0000005903167824 */ /* 0x001fe200078e02ff */
[CC--:B-1----:R-:W-:Y:S02]  /*a740*/  IADD3 R16, P5, R5.reuse, R18.reuse, RZ ;  /* 0x0000001205107210 */ /* 0x0c2fe40007fbe0ff */
[----:B--2---:R-:W-:Y:S01]  /*a750*/  IADD3 R14, P1, R4, R18, RZ ;  /* 0x00000012040e7210 */ /* 0x004fe20007f3e0ff */
[----:B------:R0:W-:Y:S01]  /*a760*/  STL.64 [R1+0xf90], R10 ;  /* 0x000f900a01007387 */ /* 0x0001e20000100a00 */
[-C--:B------:R-:W-:Y:S02]  /*a770*/  LEA.HI.X.SX32 R17, R22, R19.reuse, 0x1, P5 ;  /* 0x0000001316117211 */ /* 0x080fe400028f0eff */
[-C--:B------:R-:W-:Y:S02]  /*a780*/  LEA.HI.X.SX32 R15, R5, R19.reuse, 0x1, P1 ;  /* 0x00000013050f7211 */ /* 0x080fe400008f0eff */
[----:B------:R-:W-:Y:S01]  /*a790*/  LEA.HI.X.SX32 R13, R4, R19, 0x1, P2 ;  /* 0x00000013040d7211 */ /* 0x000fe200010f0eff */
[----:B------:R1:W-:Y:S01]  /*a7a0*/  STL.64 [R1+0x17d8], R16 ;  /* 0x0017d81001007387 */ /* 0x0003e20000100a00 */
[----:B------:R-:W-:-:S02]  /*a7b0*/  IMAD R4, R3, 0x165, RZ ;  /* 0x0000016503047824 */ /* 0x000fc400078e02ff */
[C---:B0-----:R-:W-:Y:S01]  /*a7c0*/  IMAD R10, R3.reuse, 0x166, RZ ;  /* 0x00000166030a7824 */ /* 0x041fe200078e02ff */
[----:B------:R0:W-:Y:S02]  /*a7d0*/  STL.64 [R1+0x1510], R14 ;  /* 0x0015100e01007387 */ /* 0x0001e40000100a00 */
[----:B------:R-:W-:Y:S01]  /*a7e0*/  LEA.HI.X.SX32 R21, R4, R19, 0x1, P6 ;  /* 0x0000001304157211 */ /* 0x000fe200030f0eff */
[C---:B-1----:R-:W-:Y:S01]  /*a7f0*/  IMAD R16, R3.reuse, 0xb3, RZ ;  /* 0x000000b303107824 */ /* 0x042fe200078e02ff */
[----:B0-----:R-:W-:Y:S01]  /*a800*/  IADD3 R14, P1, R10, R18, RZ ;  /* 0x000000120a0e7210 */ /* 0x001fe20007f3e0ff */
[----:B------:R-:W-:-:S03]  /*a810*/  IMAD R7, R3, 0x2ce, RZ ;  /* 0x000002ce03077824 */ /* 0x000fc600078e02ff */
[----:B------:R-:W-:Y:S01]  /*a820*/  LEA.HI.X.SX32 R15, R16, R19, 0x1, P1 ;  /* 0x00000013100f7211 */ /* 0x000fe200008f0eff */
[----:B------:R-:W-:Y:S01]  /*a830*/  STL.64 [R1+0xf88], R12 ;  /* 0x000f880c01007387 */ /* 0x000fe20000100a00 */
[----:B------:R-:W-:-:S03]  /*a840*/  IMAD R11, R3, 0x2d0, RZ ;  /* 0x000002d0030b7824 */ /* 0x000fc600078e02ff */
[----:B------:R-:W-:Y:S01]  /*a850*/  STL.64 [R1+0xf80], R20 ;  /* 0x000f801401007387 */ /* 0x000fe20000100a00 */
[----:B------:R-:W-:-:S03]  /*a860*/  IADD3 R6, P4, R7, R18, RZ ;  /* 0x0000001207067210 */ /* 0x000fc60007f9e0ff */
[----:B------:R0:W-:Y:S01]  /*a870*/  STL.64 [R1+0x1508], R14 ;  /* 0x0015080e01007387 */ /* 0x0001e20000100a00 */
[-C--:B------:R-:W-:Y:S01]  /*a880*/  IADD3 R22, P5, R11, R18.reuse, RZ ;  /* 0x000000120b167210 */ /* 0x080fe20007fbe0ff */
[C---:B------:R-:W-:Y:S01]  /*a890*/  IMAD R11, R3.reuse, 0x5a, RZ ;  /* 0x0000005a030b7824 */ /* 0x040fe200078e02ff */
[-C--:B------:R-:W-:Y:S01]  /*a8a0*/  LEA.HI.X.SX32 R25, R10, R19.reuse, 0x1, P3 ;  /* 0x000000130a197211 */ /* 0x080fe200018f0eff */
[C---:B------:R-:W-:Y:S02]  /*a8b0*/  IMAD R17, R3.reuse, 0x168, RZ ;  /* 0x0000016803117824 */ /* 0x040fe400078e02ff */
[C---:B0-----:R-:W-:Y:S02]  /*a8c0*/  IMAD R14, R3.reuse, 0x167, RZ ;  /* 0x00000167030e7824 */ /* 0x041fe400078e02ff */
[----:B------:R0:W-:Y:S03]  /*a8d0*/  STL.64 [R1+0xf78], R24 ;  /* 0x000f781801007387 */ /* 0x0001e60000100a00 */
[----:B------:R-:W-:Y:S01]  /*a8e0*/  LEA.HI.X.SX32 R7, R14, R19, 0x1, P4 ;  /* 0x000000130e077211 */ /* 0x000fe200020f0eff */
[----:B------:R-:W-:Y:S01]  /*a8f0*/  IMAD R10, R3, 0x2d, RZ ;  /* 0x0000002d030a7824 */ /* 0x000fe200078e02ff */
[----:B------:R-:W-:Y:S01]  /*a900*/  IADD3 R26, P1, R11, R18, RZ ;  /* 0x000000120b1a7210 */ /* 0x000fe20007f3e0ff */
[----:B------:R-:W-:-:S02]  /*a910*/  IMAD R20, R3, 0xb4, RZ ;  /* 0x000000b403147824 */ /* 0x000fc400078e02ff */
[----:B------:R1:W-:Y:S01]  /*a920*/  STL.64 [R1+0xf70], R6 ;  /* 0x000f700601007387 */ /* 0x0003e20000100a00 */
[C---:B------:R-:W-:Y:S01]  /*a930*/  IMAD R5, R3.reuse, 0x2d2, RZ ;  /* 0x000002d203057824 */ /* 0x040fe200078e02ff */
[----:B------:R-:W-:Y:S01]  /*a940*/  LEA.HI.X.SX32 R27, R10, R19, 0x1, P1 ;  /* 0x000000130a1b7211 */ /* 0x000fe200008f0eff */
[----:B------:R-:W-:Y:S01]  /*a950*/  IMAD R16, R3, 0x16a, RZ ;  /* 0x0000016a03107824 */ /* 0x000fe200078e02ff */
[-C--:B0-----:R-:W-:Y:S02]  /*a960*/  IADD3 R24, P3, R20, R18.reuse, RZ ;  /* 0x0000001214187210 */ /* 0x081fe40007f7e0ff */
[----:B-1----:R-:W-:-:S04]  /*a970*/  IADD3 R6, P4, R17, R18, RZ ;  /* 0x0000001211067210 */ /* 0x002fc80007f9e0ff */
[-C--:B------:R-:W-:Y:S01]  /*a980*/  LEA.HI.X.SX32 R7, R20, R19.reuse, 0x1, P4 ;  /* 0x0000001314077211 */ /* 0x080fe200020f0eff */
[----:B------:R-:W-:Y:S01]  /*a990*/  STL.64 [R1+0x1938], R26 ;  /* 0x0019381a01007387 */ /* 0x000fe20000100a00 */
[-C--:B------:R-:W-:Y:S01]  /*a9a0*/  LEA.HI.X.SX32 R23, R17, R19.reuse, 0x1, P5 ;  /* 0x0000001311177211 */ /* 0x080fe200028f0eff */
[----:B------:R-:W-:Y:S01]  /*a9b0*/  IMAD R17, R3, 0xb5, RZ ;  /* 0x000000b503117824 */ /* 0x000fe200078e02ff */
[-C--:B------:R-:W-:Y:S01]  /*a9c0*/  IADD3 R12, P2, R5, R18.reuse, RZ ;  /* 0x00000012050c7210 */ /* 0x080fe20007f5e0ff */
[----:B------:R-:W-:Y:S01]  /*a9d0*/  IMAD R5, R3, 0x2d4, RZ ;  /* 0x000002d403057824 */ /* 0x000fe200078e02ff */
[-C--:B------:R-:W-:Y:S01]  /*a9e0*/  LEA.HI.X.SX32 R25, R11, R19.reuse, 0x1, P3 ;  /* 0x000000130b197211 */ /* 0x080fe200018f0eff */
[----:B------:R0:W-:Y:S01]  /*a9f0*/  STL.64 [R1+0x1500], R6 ;  /* 0x0015000601007387 */ /* 0x0001e20000100a00 */
[-C--:B------:R-:W-:Y:S01]  /*aa00*/  IADD3 R20, P4, R16, R18.reuse, RZ ;  /* 0x0000001210147210 */ /* 0x080fe20007f9e0ff */
[----:B------:R-:W-:Y:S01]  /*aa10*/  IMAD R14, R3, 0x2d6, RZ ;  /* 0x000002d6030e7824 */ /* 0x000fe200078e02ff */
[-C--:B------:R-:W-:Y:S01]  /*aa20*/  IADD3 R4, P6, R5, R18.reuse, RZ ;  /* 0x0000001205047210 */ /* 0x080fe20007fde0ff */
[----:B------:R-:W-:Y:S01]  /*aa30*/  STL.64 [R1+0x17d0], R24 ;  /* 0x0017d01801007387 */ /* 0x000fe20000100a00 */
[----:B------:R-:W-:Y:S01]  /*aa40*/  LEA.HI.X.SX32 R21, R17, R19, 0x1, P4 ;  /* 0x0000001311157211 */ /* 0x000fe200020f0eff */
[C---:B------:R-:W-:Y:S01]  /*aa50*/  IMAD R17, R3.reuse, 0x16b, RZ ;  /* 0x0000016b03117824 */ /* 0x040fe200078e02ff */
[----:B------:R-:W-:Y:S01]  /*aa60*/  IADD3 R14, P1, R14, R18, RZ ;  /* 0x000000120e0e7210 */ /* 0x000fe20007f3e0ff */
[----:B------:R1:W-:Y:S01]  /*aa70*/  STL.64 [R1+0xf68], R22 ;  /* 0x000f681601007387 */ /* 0x0003e20000100a00 */
[----:B0-----:R-:W-:-:S02]  /*aa80*/  IMAD R6, R3, 0x2da, RZ ;  /* 0x000002da03067824 */ /* 0x001fc400078e02ff */
[----:B------:R-:W-:Y:S01]  /*aa90*/  IMAD R7, R3, 0x169, RZ ;  /* 0x0000016903077824 */ /* 0x000fe200078e02ff */
[----:B------:R-:W-:-:S04]  /*aaa0*/  LEA.HI.X.SX32 R5, R16, R19, 0x1, P6 ;  /* 0x0000001310057211 */ /* 0x000fc800030f0eff */
[-C--:B------:R-:W-:Y:S02]  /*aab0*/  LEA.HI.X.SX32 R13, R7, R19.reuse, 0x1, P2 ;  /* 0x00000013070d7211 */ /* 0x080fe400010f0eff */
[-C--:B-1----:R-:W-:Y:S01]  /*aac0*/  IADD3 R22, P5, R6, R18.reuse, RZ ;  /* 0x0000001206167210 */ /* 0x082fe20007fbe0ff */
[----:B------:R-:W-:Y:S01]  /*aad0*/  IMAD R6, R3, 0x2dc, RZ ;  /* 0x000002dc03067824 */ /* 0x000fe200078e02ff */
[----:B------:R-:W-:Y:S01]  /*aae0*/  LEA.HI.X.SX32 R15, R17, R19, 0x1, P1 ;  /* 0x00000013110f7211 */ /* 0x000fe200008f0eff */
[----:B------:R0:W-:Y:S01]  /*aaf0*/  STL.64 [R1+0xf60], R12 ;  /* 0x000f600c01007387 */ /* 0x0001e20000100a00 */
[C---:B------:R-:W-:Y:S02]  /*ab00*/  IMAD R7, R3.reuse, 0xb6, RZ ;  /* 0x000000b603077824 */ /* 0x040fe400078e02ff */
[C---:B------:R-:W-:Y:S01]  /*ab10*/  IMAD R10, R3.reuse, 0x2d8, RZ ;  /* 0x000002d8030a7824 */ /* 0x040fe200078e02ff */
[----:B------:R1:W-:Y:S04]  /*ab20*/  STL.64 [R1+0x14f8], R20 ;  /* 0x0014f81401007387 */ /* 0x0003e80000100a00 */
[----:B------:R2:W-:Y:S01]  /*ab30*/  STL.64 [R1+0xf58], R4 ;  /* 0x000f580401007387 */ /* 0x0005e20000100a00 */
[----:B0-----:R-:W-:Y:S01]  /*ab40*/  IADD3 R12, P2, R6, R18, RZ ;  /* 0x00000012060c7210 */ /* 0x001fe20007f5e0ff */
[----:B------:R-:W-:-:S02]  /*ab50*/  IMAD R6, R3, 0x16c, RZ ;  /* 0x0000016c03067824 */ /* 0x000fc400078e02ff */
[----:B------:R0:W-:Y:S01]  /*ab60*/  STL.64 [R1+0xf50], R14 ;  /* 0x000f500e01007387 */ /* 0x0001e20000100a00 */
[-C--:B-1----:R-:W-:Y:S01]  /*ab70*/  IADD3 R20, P4, R7, R18.reuse, RZ ;  /* 0x0000001207147210 */ /* 0x082fe20007f9e0ff */
[C---:B------:R-:W-:Y:S01]  /*ab80*/  IMAD R16, R3.reuse, 0x2de, RZ ;  /* 0x000002de03107824 */ /* 0x040fe200078e02ff */
[-C--:B------:R-:W-:Y:S02]  /*ab90*/  IADD3 R10, P3, R10, R18.reuse, RZ ;  /* 0x000000120a0a7210 */ /* 0x080fe40007f7e0ff */
[----:B--2---:R-:W-:Y:S01]  /*aba0*/  IADD3 R4, P6, R6, R18, RZ ;  /* 0x0000001206047210 */ /* 0x004fe20007fde0ff */
[----:B0-----:R-:W-:-:S03]  /*abb0*/  IMAD R15, R3, 0x5b, RZ ;  /* 0x0000005b030f7824 */ /* 0x001fc600078e02ff */
[-C--:B------:R-:W-:Y:S02]  /*abc0*/  LEA.HI.X.SX32 R5, R7, R19.reuse, 0x1, P6 ;  /* 0x0000001307057211 */ /* 0x080fe400030f0eff */
[-C--:B------:R-:W-:Y:S02]  /*abd0*/  LEA.HI.X.SX32 R11, R6, R19.reuse, 0x1, P3 ;  /* 0x00000013060b7211 */ /* 0x080fe400018f0eff */
[----:B------:R-:W-:Y:S02]  /*abe0*/  LEA.HI.X.SX32 R21, R15, R19, 0x1, P4 ;  /* 0x000000130f157211 */ /* 0x000fe400020f0eff */
[----:B------:R-:W-:Y:S01]  /*abf0*/  IADD3 R24, P1, R16, R18, RZ ;  /* 0x0000001210187210 */ /* 0x000fe20007f3e0ff */
[C---:B------:R-:W-:Y:S02]  /*ac00*/  IMAD R16, R3.reuse, 0x16e, RZ ;  /* 0x0000016e03107824 */ /* 0x040fe400078e02ff */
[----:B------:R-:W-:Y:S01]  /*ac10*/  STL.64 [R1+0x17c8], R20 ;  /* 0x0017c81401007387 */ /* 0x000fe20000100a00 */
[----:B------:R-:W-:-:S03]  /*ac20*/  IMAD R6, R3, 0x16d, RZ ;  /* 0x0000016d03067824 */ /* 0x000fc600078e02ff */
[----:B------:R0:W-:Y:S04]  /*ac30*/  STL.64 [R1+0x14f0], R4 ;  /* 0x0014f00401007387 */ /* 0x0001e80000100a00 */
[----:B------:R1:W-:Y:S01]  /*ac40*/  STL.64 [R1+0xf48], R10 ;  /* 0x000f480a01007387 */ /* 0x0003e20000100a00 */
[-C--:B------:R-:W-:Y:S02]  /*ac50*/  LEA.HI.X.SX32 R23, R6, R19.reuse, 0x1, P5 ;  /* 0x0000001306177211 */ /* 0x080fe400028f0eff */
[C---:B------:R-:W-:Y:S02]  /*ac60*/  LEA.HI.X.SX32 R13, R16.reuse, R19, 0x1, P2 ;  /* 0x00000013100d7211 */ /* 0x040fe400010f0eff */
[----:B0-----:R-:W-:Y:S01]  /*ac70*/  IADD3 R4, P6, R16, R18, RZ ;  /* 0x0000001210047210 */ /* 0x001fe20007fde0ff */
[C---:B-1----:R-:W-:Y:S01]  /*ac80*/  IMAD R11, R3.reuse, 0xb7, RZ ;  /* 0x000000b7030b7824 */ /* 0x042fe200078e02ff */
[----:B------:R0:W-:Y:S01]  /*ac90*/  STL.64 [R1+0xf40], R22 ;  /* 0x000f401601007387 */ /* 0x0001e20000100a00 */
[----:B------:R-:W-:-:S03]  /*aca0*/  IMAD R10, R3, 0x2e, RZ ;  /* 0x0000002e030a7824 */ /* 0x000fc600078e02ff */
[----:B------:R-:W-:-:S05]  /*acb0*/  LEA.HI.X.SX32 R5, R11, R19, 0x1, P6 ;  /* 0x000000130b057211 */ /* 0x000fca00030f0eff */
[----:B------:R1:W-:Y:S01]  /*acc0*/  STL.64 [R1+0x14e8], R4 ;  /* 0x0014e80401007387 */ /* 0x0003e20000100a00 */
[----:B0-----:R-:W-:-:S03]  /*acd0*/  IMAD R23, R3, 0x16f, RZ ;  /* 0x0000016f03177824 */ /* 0x001fc600078e02ff */
[----:B------:R0:W-:Y:S01]  /*ace0*/  STL.64 [R1+0xf38], R12 ;  /* 0x000f380c01007387 */ /* 0x0001e20000100a00 */
[----:B------:R-:W-:Y:S01]  /*acf0*/  IMAD R11, R3, 0x5c, RZ ;  /* 0x0000005c030b7824 */ /* 0x000fe200078e02ff */
[----:B------:R-:W-:Y:S02]  /*ad00*/  LEA.HI.X.SX32 R25, R23, R19, 0x1, P1 ;  /* 0x0000001317197211 */ /* 0x000fe400008f0eff */
[----:B-1----:R-:W-:Y:S01]  /*ad10*/  IADD3 R4, P6, R10, R18, RZ ;  /* 0x000000120a047210 */ /* 0x002fe20007fde0ff */
[C---:B0-----:R-:W-:Y:S02]  /*ad20*/  IMAD R12, R3.reuse, 0x17, RZ ;  /* 0x00000017030c7824 */ /* 0x041fe400078e02ff */
[----:B------:R-:W-:-:S03]  /*ad30*/  IMAD R13, R3, 0x170, RZ ;  /* 0x00000170030d7824 */ /* 0x000fc600078e02ff */
[-C--:B------:R-:W-:Y:S01]  /*ad40*/  LEA.HI.X.SX32 R5, R12, R19.reuse, 0x1, P6 ;  /* 0x000000130c057211 */ /* 0x080fe200030f0eff */
[----:B------:R0:W-:Y:S01]  /*ad50*/  STL.64 [R1+0xf30], R24 ;  /* 0x000f301801007387 */ /* 0x0001e20000100a00 */
[----:B------:R-:W-:Y:S01]  /*ad60*/  IMAD R22, R3, 0xb8, RZ ;  /* 0x000000b803167824 */ /* 0x000fe200078e02ff */
[-C--:B------:R-:W-:Y:S01]  /*ad70*/  IADD3 R16, P2, R11, R18.reuse, RZ ;  /* 0x000000120b107210 */ /* 0x080fe20007f5e0ff */
[C---:B------:R-:W-:Y:S01]  /*ad80*/  IMAD R14, R3.reuse, 0x2e0, RZ ;  /* 0x000002e0030e7824 */ /* 0x040fe200078e02ff */
[----:B------:R1:W-:Y:S02]  /*ad90*/  STL.64 [R1+0x19e8], R4 ;  /* 0x0019e80401007387 */ /* 0x0003e40000100a00 */
[----:B------:R-:W-:Y:S01]  /*ada0*/  LEA.HI.X.SX32 R17, R10, R19, 0x1, P2 ;  /* 0x000000130a117211 */ /* 0x000fe200010f0eff */
[C---:B------:R-:W-:Y:S01]  /*adb0*/  IMAD R12, R3.reuse, 0x2e6, RZ ;  /* 0x000002e6030c7824 */ /* 0x040fe200078e02ff */
[-C--:B------:R-:W-:Y:S01]  /*adc0*/  IADD3 R14, P4, R14, R18.reuse, RZ ;  /* 0x000000120e0e7210 */ /* 0x080fe20007f9e0ff */
[----:B------:R-:W-:Y:S01]  /*add0*/  IMAD R7, R3, 0x2e2, RZ ;  /* 0x000002e203077824 */ /* 0x000fe200078e02ff */
[----:B0-----:R-:W-:-:S02]  /*ade0*/  IADD3 R24, P1, R22, R18, RZ ;  /* 0x0000001216187210 */ /* 0x001fc40007f3e0ff */
[----:B-1----:R-:W-:-:S04]  /*adf0*/  IADD3 R4, P6, R13, R18, RZ ;  /* 0x000000120d047210 */ /* 0x002fc80007fde0ff */
[-C--:B------:R-:W-:Y:S01]  /*ae00*/  LEA.HI.X.SX32 R5, R22, R19.reuse, 0x1, P6 ;  /* 0x0000001316057211 */ /* 0x080fe200030f0eff */
[----:B------:R0:W-:Y:S01]  /*ae10*/  STL.64 [R1+0x1930], R16 ;  /* 0x0019301001007387 */ /* 0x0001e20000100a00 */
[-C--:B------:R-:W-:Y:S02]  /*ae20*/  LEA.HI.X.SX32 R25, R11, R19.reuse, 0x1, P1 ;  /* 0x000000130b197211 */ /* 0x080fe400008f0eff */
[----:B------:R-:W-:Y:S01]  /*ae30*/  LEA.HI.X.SX32 R15, R13, R19, 0x1, P4 ;  /* 0x000000130d0f7211 */ /* 0x000fe200020f0eff */
[----:B------:R1:W-:Y:S01]  /*ae40*/  STL.64 [R1+0x14e0], R4 ;  /* 0x0014e00401007387 */ /* 0x0003e20000100a00 */
[-C--:B------:R-:W-:Y:S01]  /*ae50*/  IADD3 R20, P3, R7, R18.reuse, RZ ;  /* 0x0000001207147210 */ /* 0x080fe20007f7e0ff */
[C---:B------:R-:W-:Y:S02]  /*ae60*/  IMAD R7, R3.reuse, 0x2e4, RZ ;  /* 0x000002e403077824 */ /* 0x040fe400078e02ff */
[----:B------:R-:W-:Y:S01]  /*ae70*/  STL.64 [R1+0x17c0], R24 ;  /* 0x0017c01801007387 */ /* 0x000fe20000100a00 */
[----:B0-----:R-:W-:Y:S01]  /*ae80*/  IADD3 R16, P2, R12, R18, RZ ;  /* 0x000000120c107210 */ /* 0x001fe20007f5e0ff */
[----:B------:R-:W-:-:S02]  /*ae90*/  IMAD R12, R3, 0x172, RZ ;  /* 0x00000172030c7824 */ /* 0x000fc400078e02ff */
[C---:B-1----:R-:W-:Y:S02]  /*aea0*/  IMAD R4, R3.reuse, 0x2ea, RZ ;  /* 0x000002ea03047824 */ /* 0x042fe400078e02ff */
[C---:B------:R-:W-:Y:S01]  /*aeb0*/  IMAD R5, R3.reuse, 0x171, RZ ;  /* 0x0000017103057824 */ /* 0x040fe200078e02ff */
[----:B------:R0:W-:Y:S01]  /*aec0*/  STL.64 [R1+0xf28], R14 ;  /* 0x000f280e01007387 */ /* 0x0001e20000100a00 */
[----:B------:R-:W-:Y:S01]  /*aed0*/  IMAD R13, R3, 0xb9, RZ ;  /* 0x000000b9030d7824 */ /* 0x000fe200078e02ff */
[-C--:B------:R-:W-:Y:S02]  /*aee0*/  IADD3 R22, P6, R12, R18.reuse, RZ ;  /* 0x000000120c167210 */ /* 0x080fe40007fde0ff */
[-C--:B------:R-:W-:Y:S02]  /*aef0*/  LEA.HI.X.SX32 R21, R5, R19.reuse, 0x1, P3 ;  /* 0x0000001305157211 */ /* 0x080fe400018f0eff */
[-C--:B------:R-:W-:Y:S02]  /*af00*/  IADD3 R6, P5, R7, R18.reuse, RZ ;  /* 0x0000001207067210 */ /* 0x080fe40007fbe0ff */
[----:B0-----:R-:W-:Y:S01]  /*af10*/  IADD3 R14, P4, R4, R18, RZ ;  /* 0x00000012040e7210 */ /* 0x001fe20007f9e0ff */
[----:B------:R-:W-:Y:S01]  /*af20*/  IMAD R4, R3, 0x2ec, RZ ;  /* 0x000002ec03047824 */ /* 0x000fe200078e02ff */
[----:B------:R0:W-:Y:S01]  /*af30*/  STL.64 [R1+0xf20], R20 ;  /* 0x000f201401007387 */ /* 0x0001e20000100a00 */
[-C--:B------:R-:W-:Y:S01]  /*af40*/  LEA.HI.X.SX32 R23, R13, R19.reuse, 0x1, P6 ;  /* 0x000000130d177211 */ /* 0x080fe200030f0eff */
[C---:B------:R-:W-:Y:S01]  /*af50*/  IMAD R5, R3.reuse, 0xba, RZ ;  /* 0x000000ba03057824 */ /* 0x040fe200078e02ff */
[----:B------:R-:W-:Y:S01]  /*af60*/  LEA.HI.X.SX32 R7, R12, R19, 0x1, P5 ;  /* 0x000000130c077211 */ /* 0x000fe200028f0eff */
[----:B------:R-:W-:-:S02]  /*af70*/  IMAD R10, R3, 0x2e8, RZ ;  /* 0x000002e8030a7824 */ /* 0x000fc400078e02ff */
[C---:B------:R-:W-:Y:S01]  /*af80*/  IMAD R13, R3.reuse, 0x173, RZ ;  /* 0x00000173030d7824 */ /* 0x040fe200078e02ff */
[----:B------:R1:W-:Y:S01]  /*af90*/  STL.64 [R1+0x14d8], R22 ;  /* 0x0014d81601007387 */ /* 0x0003e20000100a00 */
[C---:B------:R-:W-:Y:S01]  /*afa0*/  IMAD R24, R3.reuse, 0x5d, RZ ;  /* 0x0000005d03187824 */ /* 0x040fe200078e02ff */
[-C--:B0-----:R-:W-:Y:S01]  /*afb0*/  IADD3 R20, P3, R4, R18.reuse, RZ ;  /* 0x0000001204147210 */ /* 0x081fe20007f7e0ff */
[C---:B------:R-:W-:Y:S01]  /*afc0*/  IMAD R4, R3.reuse, 0x174, RZ ;  /* 0x0000017403047824 */ /* 0x040fe200078e02ff */
[----:B------:R0:W-:Y:S01]  /*afd0*/  STL.64 [R1+0xf18], R6 ;  /* 0x000f180601007387 */ /* 0x0001e20000100a00 */
[-C--:B------:R-:W-:Y:S01]  /*afe0*/  IADD3 R10, P1, R10, R18.reuse, RZ ;  /* 0x000000120a0a7210 */ /* 0x080fe20007f3e0ff */
[----:B------:R-:W-:Y:S01]  /*aff0*/  IMAD R12, R3, 0x2ee, RZ ;  /* 0x000002ee030c7824 */ /* 0x000fe200078e02ff */
[-C--:B------:R-:W-:Y:S02]  /*b000*/  LEA.HI.X.SX32 R17, R13, R19.reuse, 0x1, P2 ;  /* 0x000000130d117211 */ /* 0x080fe400010f0eff */
[----:B-1----:R-:W-:Y:S01]  /*b010*/  IADD3 R22, P6, R5, R18, RZ ;  /* 0x0000001205167210 */ /* 0x002fe20007fde0ff */
[----:B------:R-:W-:Y:S01]  /*b020*/  IMAD R13, R3, 0x2f0, RZ ;  /* 0x000002f0030d7824 */ /* 0x000fe200078e02ff */
[----:B------:R-:W-:-:S02]  /*b030*/  LEA.HI.X.SX32 R11, R4, R19, 0x1, P1 ;  /* 0x00000013040b7211 */ /* 0x000fc400008f0eff */
[-C--:B------:R-:W-:Y:S02]  /*b040*/  LEA.HI.X.SX32 R23, R24, R19.reuse, 0x1, P6 ;  /* 0x0000001318177211 */ /* 0x080fe400030f0eff */
[-C--:B0-----:R-:W-:Y:S01]  /*b050*/  IADD3 R6, P5, R4, R18.reuse, RZ ;  /* 0x0000001204067210 */ /* 0x081fe20007fbe0ff */
[----:B------:R0:W-:Y:S03]  /*b060*/  STL.64 [R1+0xf10], R16 ;  /* 0x000f101001007387 */ /* 0x0001e60000100a00 */
[----:B------:R-:W-:Y:S01]  /*b070*/  LEA.HI.X.SX32 R7, R5, R19, 0x1, P5 ;  /* 0x0000001305077211 */ /* 0x000fe200028f0eff */
[----:B------:R1:W-:Y:S04]  /*b080*/  STL.64 [R1+0x17b8], R22 ;  /* 0x0017b81601007387 */ /* 0x0003e80000100a00 */
[----:B------:R2:W-:Y:S01]  /*b090*/  STL.64 [R1+0x14d0], R6 ;  /* 0x0014d00601007387 */ /* 0x0005e20000100a00 */
[----:B0-----:R-:W-:Y:S01]  /*b0a0*/  IADD3 R16, P2, R12, R18, RZ ;  /* 0x000000120c107210 */ /* 0x001fe20007f5e0ff */
[----:B------:R-:W-:-:S02]  /*b0b0*/  IMAD R12, R3, 0x176, RZ ;  /* 0x00000176030c7824 */ /* 0x000fc400078e02ff */
[----:B------:R0:W-:Y:S01]  /*b0c0*/  STL.64 [R1+0xf08], R10 ;  /* 0x000f080a01007387 */ /* 0x0001e20000100a00 */
[-C--:B-1----:R-:W-:Y:S01]  /*b0d0*/  IADD3 R22, P6, R13, R18.reuse, RZ ;  /* 0x000000120d167210 */ /* 0x082fe20007fde0ff */
[C---:B------:R-:W-:Y:S01]  /*b0e0*/  IMAD R13, R3.reuse, 0xbb, RZ ;  /* 0x000000bb030d7824 */ /* 0x040fe200078e02ff */
[----:B--2---:R-:W-:Y:S01]  /*b0f0*/  IADD3 R6, P5, R12, R18, RZ ;  /* 0x000000120c067210 */ /* 0x004fe20007fbe0ff */
[----:B0-----:R-:W-:-:S03]  /*b100*/  IMAD R11, R3, 0x175, RZ ;  /* 0x00000175030b7824 */ /* 0x001fc600078e02ff */
[-C--:B------:R-:W-:Y:S02]  /*b110*/  LEA.HI.X.SX32 R7, R13, R19.reuse, 0x1, P5 ;  /* 0x000000130d077211 */ /* 0x080fe400028f0eff */
[----:B------:R-:W-:Y:S01]  /*b120*/  LEA.HI.X.SX32 R15, R11, R19, 0x1, P4 ;  /* 0x000000130b0f7211 */ /* 0x000fe200020f0eff */
[----:B------:R-:W-:-:S04]  /*b130*/  IMAD R24, R3, 0x5e, RZ ;  /* 0x0000005e03187824 */ /* 0x000fc800078e02ff */
[----:B------:R-:W-:Y:S04]  /*b140*/  STL.64 [R1+0xf00], R14 ;  /* 0x000f000e01007387 */ /* 0x000fe80000100a00 */
[----:B------:R0:W-:Y:S01]  /*b150*/  STL.64 [R1+0x14c8], R6 ;  /* 0x0014c80601007387 */ /* 0x0001e20000100a00 */
[----:B------:R-:W-:Y:S01]  /*b160*/  LEA.HI.X.SX32 R21, R12, R19, 0x1, P3 ;  /* 0x000000130c157211 */ /* 0x000fe200018f0eff */
[C---:B------:R-:W-:Y:S02]  /*b170*/  IMAD R12, R3.reuse, 0x2f, RZ ;  /* 0x0000002f030c7824 */ /* 0x040fe400078e02ff */
[C---:B------:R-:W-:Y:S02]  /*b180*/  IMAD R13, R3.reuse, 0x178, RZ ;  /* 0x00000178030d7824 */ /* 0x040fe400078e02ff */
[C---:B0-----:R-:W-:Y:S01]  /*b190*/  IMAD R7, R3.reuse, 0x177, RZ ;  /* 0x0000017703077824 */ /* 0x041fe200078e02ff */
[----:B------:R-:W-:Y:S01]  /*b1a0*/  IADD3 R14, P5, R24, R18, RZ ;  /* 0x00000012180e7210 */ /* 0x000fe20007fbe0ff */
[----:B------:R-:W-:-:S03]  /*b1b0*/  IMAD R6, R3, 0xbc, RZ ;  /* 0x000000bc03067824 */ /* 0x000fc600078e02ff */
        /* <DEDUP_REMOVED lines=13> */
[----:B------:R-:W-:Y:S01]  /*b290*/  IMAD R5, R3, 0x2f2, RZ ;  /* 0x000002f203057824 */ /* 0x000fe200078e02ff */
[----:B------:R0:W-:Y:S01]  /*b2a0*/  STL.64 [R1+0x17b0], R20 ;  /* 0x0017b01401007387 */ /* 0x0001e20000100a00 */
[----:B------:R-:W-:Y:S01]  /*b2b0*/  LEA.HI.X.SX32 R23, R13, R19, 0x1, P6 ;  /* 0x000000130d177211 */ /* 0x000fe200030f0eff */
[----:B------:R-:W-:-:S02]  /*b2c0*/  IMAD R13, R3, 0xbd, RZ ;  /* 0x000000bd030d7824 */ /* 0x000fc400078e02ff */
[----:B------:R1:W-:Y:S01]  /*b2d0*/  STL.64 [R1+0x14c0], R16 ;  /* 0x0014c01001007387 */ /* 0x0003e20000100a00 */
[----:B------:R-:W-:Y:S01]  /*b2e0*/  IMAD R10, R3, 0x2f4, RZ ;  /* 0x000002f4030a7824 */ /* 0x000fe200078e02ff */
[-C--:B------:R-:W-:Y:S01]  /*b2f0*/  IADD3 R4, P1, R5, R18.reuse, RZ ;  /* 0x0000001205047210 */ /* 0x080fe20007f3e0ff */
[C---:B------:R-:W-:Y:S01]  /*b300*/  IMAD R6, R3.reuse, 0x2fa, RZ ;  /* 0x000002fa03067824 */ /* 0x040fe200078e02ff */
[-C--:B0-----:R-:W-:Y:S01]  /*b310*/  IADD3 R20, P3, R12, R18.reuse, RZ ;  /* 0x000000120c147210 */ /* 0x081fe20007f7e0ff */
[----:B------:R-:W-:Y:S01]  /*b320*/  IMAD R12, R3, 0x179, RZ ;  /* 0x00000179030c7824 */ /* 0x000fe200078e02ff */
[-C--:B-1----:R-:W-:Y:S02]  /*b330*/  IADD3 R16, P2, R7, R18.reuse, RZ ;  /* 0x0000001207107210 */ /* 0x082fe40007f5e0ff */
[-C--:B------:R-:W-:Y:S02]  /*b340*/  IADD3 R10, P4, R10, R18.reuse, RZ ;  /* 0x000000120a0a7210 */ /* 0x080fe40007f9e0ff */
[-C--:B------:R-:W-:Y:S01]  /*b350*/  LEA.HI.X.SX32 R17, R13, R19.reuse, 0x1, P2 ;  /* 0x000000130d117211 */ /* 0x080fe200010f0eff */
[C---:B------:R-:W-:Y:S01]  /*b360*/  IMAD R13, R3.reuse, 0x17b, RZ ;  /* 0x0000017b030d7824 */ /* 0x040fe200078e02ff */
[----:B------:R-:W-:Y:S01]  /*b370*/  IADD3 R24, P6, R6, R18, RZ ;  /* 0x0000001206187210 */ /* 0x000fe20007fde0ff */
[----:B------:R-:W-:Y:S01]  /*b380*/  IMAD R6, R3, 0x2fc, RZ ;  /* 0x000002fc03067824 */ /* 0x000fe200078e02ff */
[-C--:B------:R-:W-:Y:S01]  /*b390*/  LEA.HI.X.SX32 R5, R12, R19.reuse, 0x1, P1 ;  /* 0x000000130c057211 */ /* 0x080fe200008f0eff */
[----:B------:R0:W-:Y:S01]  /*b3a0*/  STL.64 [R1+0xee8], R22 ;  /* 0x000ee81601007387 */ /* 0x0001e20000100a00 */
[-C--:B------:R-:W-:Y:S01]  /*b3b0*/  LEA.HI.X.SX32 R11, R7, R19.reuse, 0x1, P4 ;  /* 0x00000013070b7211 */ /* 0x080fe200020f0eff */
[----:B------:R-:W-:Y:S01]  /*b3c0*/  IMAD R12, R3, 0xbe, RZ ;  /* 0x000000be030c7824 */ /* 0x000fe200078e02ff */
[----:B------:R-:W-:Y:S01]  /*b3d0*/  LEA.HI.X.SX32 R15, R13, R19, 0x1, P5 ;  /* 0x000000130d0f7211 */ /* 0x000fe200028f0eff */
[----:B------:R1:W-:Y:S01]  /*b3e0*/  STL.64 [R1+0xee0], R4 ;  /* 0x000ee00401007387 */ /* 0x0003e20000100a00 */
[----:B------:R-:W-:-:S03]  /*b3f0*/  IMAD R7, R3, 0x2fe, RZ ;  /* 0x000002fe03077824 */ /* 0x000fc600078e02ff */
[----:B------:R2:W-:Y:S04]  /*b400*/  STL.64 [R1+0x14b8], R16 ;  /* 0x0014b81001007387 */ /* 0x0005e80000100a00 */
[----:B------:R3:W-:Y:S01]  /*b410*/  STL.64 [R1+0xed8], R10 ;  /* 0x000ed80a01007387 */ /* 0x0007e20000100a00 */
[C---:B0-----:R-:W-:Y:S01]  /*b420*/  IMAD R22, R3.reuse, 0x5f, RZ ;  /* 0x0000005f03167824 */ /* 0x041fe200078e02ff */
[-C--:B-1----:R-:W-:Y:S01]  /*b430*/  IADD3 R4, P1, R6, R18.reuse, RZ ;  /* 0x0000001206047210 */ /* 0x082fe20007f3e0ff */
[C---:B------:R-:W-:Y:S01]  /*b440*/  IMAD R6, R3.reuse, 0x17c, RZ ;  /* 0x0000017c03067824 */ /* 0x040fe200078e02ff */
[----:B------:R0:W-:Y:S01]  /*b450*/  STL.64 [R1+0xed0], R14 ;  /* 0x000ed00e01007387 */ /* 0x0001e20000100a00 */
[----:B--2---:R-:W-:Y:S01]  /*b460*/  IADD3 R16, P2, R12, R18, RZ ;  /* 0x000000120c107210 */ /* 0x004fe20007f5e0ff */
[----:B------:R-:W-:-:S02]  /*b470*/  IMAD R13, R3, 0x300, RZ ;  /* 0x00000300030d7824 */ /* 0x000fc400078e02ff */
[CC--:B------:R-:W-:Y:S02]  /*b480*/  LEA.HI.X.SX32 R21, R6.reuse, R19.reuse, 0x1, P3 ;  /* 0x0000001306157211 */ /* 0x0c0fe400018f0eff */
[-C--:B---3--:R-:W-:Y:S01]  /*b490*/  IADD3 R10, P4, R6, R18.reuse, RZ ;  /* 0x00000012060a7210 */ /* 0x088fe20007f9e0ff */
[----:B------:R-:W-:Y:S01]  /*b4a0*/  IMAD R6, R3, 0x17d, RZ ;  /* 0x0000017d03067824 */ /* 0x000fe200078e02ff */
[-C--:B------:R-:W-:Y:S02]  /*b4b0*/  LEA.HI.X.SX32 R17, R22, R19.reuse, 0x1, P2 ;  /* 0x0000001316117211 */ /* 0x080fe400010f0eff */
[-C--:B0-----:R-:W-:Y:S01]  /*b4c0*/  IADD3 R14, P5, R7, R18.reuse, RZ ;  /* 0x00000012070e7210 */ /* 0x081fe20007fbe0ff */
[C---:B------:R-:W-:Y:S01]  /*b4d0*/  IMAD R7, R3.reuse, 0x17e, RZ ;  /* 0x0000017e03077824 */ /* 0x040fe200078e02ff */
[----:B------:R-:W-:Y:S01]  /*b4e0*/  LEA.HI.X.SX32 R11, R12, R19, 0x1, P4 ;  /* 0x000000130c0b7211 */ /* 0x000fe200020f0eff */
[----:B------:R-:W-:Y:S01]  /*b4f0*/  IMAD R22, R3, 0xbf, RZ ;  /* 0x000000bf03167824 */ /* 0x000fe200078e02ff */
[----:B------:R0:W-:Y:S02]  /*b500*/  STL.64 [R1+0x17a8], R16 ;  /* 0x0017a81001007387 */ /* 0x0001e40000100a00 */
[----:B------:R-:W-:-:S02]  /*b510*/  IADD3 R12, P4, R7, R18, RZ ;  /* 0x00000012070c7210 */ /* 0x000fc40007f9e0ff */
[-C--:B------:R-:W-:Y:S01]  /*b520*/  LEA.HI.X.SX32 R25, R6, R19.reuse, 0x1, P6 ;  /* 0x0000001306197211 */ /* 0x080fe200030f0eff */
[----:B------:R-:W-:Y:S01]  /*b530*/  STL.64 [R1+0x14b0], R10 ;  /* 0x0014b00a01007387 */ /* 0x000fe20000100a00 */
[-C--:B------:R-:W-:Y:S01]  /*b540*/  LEA.HI.X.SX32 R5, R7, R19.reuse, 0x1, P1 ;  /* 0x0000001307057211 */ /* 0x080fe200008f0eff */
[----:B------:R-:W-:Y:S01]  /*b550*/  IMAD R6, R3, 0x6, RZ ;  /* 0x0000000603067824 */ /* 0x000fe200078e02ff */
[-C--:B0-----:R-:W-:Y:S02]  /*b560*/  IADD3 R16, P2, R13, R18.reuse, RZ ;  /* 0x000000120d107210 */ /* 0x081fe40007f5e0ff */
[----:B------:R-:W-:Y:S01]  /*b570*/  LEA.HI.X.SX32 R13, R22, R19, 0x1, P4 ;  /* 0x00000013160d7211 */ /* 0x000fe200020f0eff */
[----:B------:R-:W-:Y:S04]  /*b580*/  STL.64 [R1+0xec8], R20 ;  /* 0x000ec81401007387 */ /* 0x000fe80000100a00 */
[----:B------:R0:W-:Y:S04]  /*b590*/  STL.64 [R1+0xec0], R24 ;  /* 0x000ec01801007387 */ /* 0x0001e80000100a00 */
[----:B------:R-:W-:Y:S01]  /*b5a0*/  STL.64 [R1+0x14a8], R12 ;  /* 0x0014a80c01007387 */ /* 0x000fe20000100a00 */
[----:B------:R-:W-:-:S03]  /*b5b0*/  IADD3 R22, P4, R6, R18, RZ ;  /* 0x0000001206167210 */ /* 0x000fc60007f9e0ff */
[----:B------:R1:W-:Y:S01]  /*b5c0*/  STL.64 [R1+0xeb8], R4 ;  /* 0x000eb80401007387 */ /* 0x0003e20000100a00 */
[C---:B------:R-:W-:Y:S02]  /*b5d0*/  IMAD R7, R3.reuse, 0x18, RZ ;  /* 0x0000001803077824 */ /* 0x040fe400078e02ff */
[C---:B0-----:R-:W-:Y:S02]  /*b5e0*/  IMAD R25, R3.reuse, 0xc, RZ ;  /* 0x0000000c03197824 */ /* 0x041fe400078e02ff */
[C---:B-1----:R-:W-:Y:S02]  /*b5f0*/  IMAD R5, R3.reuse, 0x17f, RZ ;  /* 0x0000017f03057824 */ /* 0x042fe400078e02ff */
[----:B------:R-:W-:-:S03]  /*b600*/  IMAD R4, R3, 0x3, RZ ;  /* 0x0000000303047824 */ /* 0x000fc600078e02ff */
[-C--:B------:R-:W-:Y:S01]  /*b610*/  LEA.HI.X.SX32 R15, R5, R19.reuse, 0x1, P5 ;  /* 0x00000013050f7211 */ /* 0x080fe200028f0eff */
[----:B------:R-:W-:Y:S01]  /*b620*/  IMAD R5, R3, 0x30, RZ ;  /* 0x0000003003057824 */ /* 0x000fe200078e02ff */
[-C--:B------:R-:W-:Y:S02]  /*b630*/  LEA.HI.X.SX32 R23, R4, R19.reuse, 0x1, P4 ;  /* 0x0000001304177211 */ /* 0x080fe400020f0eff */
[-C--:B------:R-:W-:Y:S01]  /*b640*/  IADD3 R12, P1, R25, R18.reuse, RZ ;  /* 0x00000012190c7210 */ /* 0x080fe20007f3e0ff */
[----:B------:R0:W-:Y:S01]  /*b650*/  STL.64 [R1+0xeb0], R14 ;  /* 0x000eb00e01007387 */ /* 0x0001e20000100a00 */
[C---:B------:R-:W-:Y:S02]  /*b660*/  IMAD R24, R3.reuse, 0x60, RZ ;  /* 0x0000006003187824 */ /* 0x040fe400078e02ff */
[----:B------:R-:W-:Y:S01]  /*b670*/  LEA.HI.X.SX32 R13, R6, R19, 0x1, P1 ;  /* 0x00000013060d7211 */ /* 0x000fe200008f0eff */
        /* <DEDUP_REMOVED lines=11> */
[-C--:B0-----:R-:W-:Y:S01]  /*b730*/  IADD3 R12, P1, R24, R18.reuse, RZ ;  /* 0x00000012180c7210 */ /* 0x081fe20007f3e0ff */
[----:B------:R-:W-:Y:S01]  /*b740*/  IMAD R7, R3, 0x306, RZ ;  /* 0x0000030603077824 */ /* 0x000fe200078e02ff */
[-C--:B-1----:R-:W-:Y:S02]  /*b750*/  IADD3 R14, P5, R6, R18.reuse, RZ ;  /* 0x00000012060e7210 */ /* 0x082fe40007fbe0ff */
[-C--:B------:R-:W-:Y:S02]  /*b760*/  LEA.HI.X.SX32 R13, R5, R19.reuse, 0x1, P1 ;  /* 0x00000013050d7211 */ /* 0x080fe400008f0eff */
[-C--:B--2---:R-:W-:Y:S01]  /*b770*/  IADD3 R22, P4, R4, R18.reuse, RZ ;  /* 0x0000001204167210 */ /* 0x084fe20007f9e0ff */
[C---:B------:R-:W-:Y:S01]  /*b780*/  IMAD R5, R3.reuse, 0x308, RZ ;  /* 0x0000030803057824 */ /* 0x040fe200078e02ff */
[-C--:B------:R-:W-:Y:S01]  /*b790*/  LEA.HI.X.SX32 R15, R24, R19.reuse, 0x1, P5 ;  /* 0x00000013180f7211 */ /* 0x080fe200028f0eff */
[----:B------:R0:W-:Y:S01]  /*b7a0*/  STL.64 [R1+0x1920], R12 ;  /* 0x0019200c01007387 */ /* 0x0001e20000100a00 */
[-C--:B------:R-:W-:Y:S01]  /*b7b0*/  LEA.HI.X.SX32 R23, R6, R19.reuse, 0x1, P4 ;  /* 0x0000001306177211 */ /* 0x080fe200020f0eff */
[C---:B------:R-:W-:Y:S01]  /*b7c0*/  IMAD R6, R3.reuse, 0x181, RZ ;  /* 0x0000018103067824 */ /* 0x040fe200078e02ff */
[----:B------:R-:W-:Y:S01]  /*b7d0*/  IADD3 R20, P3, R10, R18, RZ ;  /* 0x000000120a147210 */ /* 0x000fe20007f7e0ff */
[----:B------:R-:W-:Y:S01]  /*b7e0*/  IMAD R10, R3, 0x304, RZ ;  /* 0x00000304030a7824 */ /* 0x000fe200078e02ff */
[----:B------:R1:W-:Y:S01]  /*b7f0*/  STL.64 [R1+0x17a0], R14 ;  /* 0x0017a00e01007387 */ /* 0x0003e20000100a00 */
[----:B------:R-:W-:-:S02]  /*b800*/  LEA.HI.X.SX32 R17, R4, R19, 0x1, P2 ;  /* 0x0000001304117211 */ /* 0x000fc400010f0eff */
[----:B------:R-:W-:Y:S02]  /*b810*/  LEA.HI.X.SX32 R21, R6, R19, 0x1, P3 ;  /* 0x0000001306157211 */ /* 0x000fe400018f0eff */
[-C--:B0-----:R-:W-:Y:S01]  /*b820*/  IADD3 R12, P1, R7, R18.reuse, RZ ;  /* 0x00000012070c7210 */ /* 0x081fe20007f3e0ff */
[C---:B------:R-:W-:Y:S01]  /*b830*/  IMAD R7, R3.reuse, 0x182, RZ ;  /* 0x0000018203077824 */ /* 0x040fe200078e02ff */
        /* <DEDUP_REMOVED lines=10> */
[----:B------:R-:W-:Y:S01]  /*b8e0*/  LEA.HI.X.SX32 R23, R6, R19, 0x1, P4 ;  /* 0x0000001306177211 */ /* 0x000fe200020f0eff */
[----:B------:R-:W-:Y:S01]  /*b8f0*/  IMAD R6, R3, 0x183, RZ ;  /* 0x0000018303067824 */ /* 0x000fe200078e02ff */
[-C--:B-1----:R-:W-:Y:S01]  /*b900*/  IADD3 R16, P2, R5, R18.reuse, RZ ;  /* 0x0000001205107210 */ /* 0x082fe20007f5e0ff */
[C---:B------:R-:W-:Y:S02]  /*b910*/  IMAD R5, R3.reuse, 0xc2, RZ ;  /* 0x000000c203057824 */ /* 0x040fe400078e02ff */
[----:B------:R1:W-:Y:S01]  /*b920*/  STL.64 [R1+0x1498], R22 ;  /* 0x0014981601007387 */ /* 0x0003e20000100a00 */
[----:B0-----:R-:W-:Y:S01]  /*b930*/  IADD3 R20, P3, R4, R18, RZ ;  /* 0x0000001204147210 */ /* 0x001fe20007f7e0ff */
[----:B------:R-:W-:-:S02]  /*b940*/  IMAD R4, R3, 0x184, RZ ;  /* 0x0000018403047824 */ /* 0x000fc400078e02ff */
[----:B------:R0:W-:Y:S01]  /*b950*/  STL.64 [R1+0xe98], R10 ;  /* 0x000e980a01007387 */ /* 0x0001e20000100a00 */
[----:B------:R-:W-:Y:S01]  /*b960*/  IMAD R24, R3, 0x61, RZ ;  /* 0x0000006103187824 */ /* 0x000fe200078e02ff */
[----:B------:R-:W-:Y:S02]  /*b970*/  LEA.HI.X.SX32 R13, R6, R19, 0x1, P1 ;  /* 0x00000013060d7211 */ /* 0x000fe400008f0eff */
[----:B-1----:R-:W-:-:S03]  /*b980*/  IADD3 R22, P4, R5, R18, RZ ;  /* 0x0000001205167210 */ /* 0x002fc60007f9e0ff */
[----:B------:R1:W-:Y:S01]  /*b990*/  STL.64 [R1+0xe90], R12 ;  /* 0x000e900c01007387 */ /* 0x0003e20000100a00 */
[----:B0-----:R-:W-:Y:S02]  /*b9a0*/  IADD3 R10, P6, R4, R18, RZ ;  /* 0x00000012040a7210 */ /* 0x001fe40007fde0ff */
[-C--:B------:R-:W-:Y:S02]  /*b9b0*/  LEA.HI.X.SX32 R23, R24, R19.reuse, 0x1, P4 ;  /* 0x0000001318177211 */ /* 0x080fe400020f0eff */
[-C--:B------:R-:W-:Y:S02]  /*b9c0*/  LEA.HI.X.SX32 R11, R5, R19.reuse, 0x1, P6 ;  /* 0x00000013050b7211 */ /* 0x080fe400030f0eff */
[----:B------:R-:W-:Y:S01]  /*b9d0*/  LEA.HI.X.SX32 R15, R4, R19, 0x1, P5 ;  /* 0x00000013040f7211 */ /* 0x000fe200028f0eff */
[C---:B-1----:R-:W-:Y:S01]  /*b9e0*/  IMAD R12, R3.reuse, 0x310, RZ ;  /* 0x00000310030c7824 */ /* 0x042fe200078e02ff */
[----:B------:R0:W-:Y:S01]  /*b9f0*/  STL.64 [R1+0x1798], R22 ;  /* 0x0017981601007387 */ /* 0x0001e20000100a00 */
[----:B------:R-:W-:-:S03]  /*ba00*/  IMAD R13, R3, 0x186, RZ ;  /* 0x00000186030d7824 */ /* 0x000fc600078e02ff */
        /* <DEDUP_REMOVED lines=252> */
[----:B0-----:R-:W-:Y:S01]  /*c9d0*/  IADD3 R10, P4, R7, R18, RZ ;  /* 0x00000012070a7210 */ /* 0x001fe20007f9e0ff */
[C---:B------:R-:W-:Y:S01]  /*c9e0*/  IMAD R7, R3.reuse, 0x1a2, RZ ;  /* 0x000001a203077824 */ /* 0x040fe200078e02ff */
[-C--:B------:R-:W-:Y:S01]  /*c9f0*/  LEA.HI.X.SX32 R23, R6, R19.reuse, 0x1, P3 ;  /* 0x0000001306177211 */ /* 0x080fe200018f0eff */
[----:B------:R0:W-:Y:S01]  /*ca00*/  STL.64 [R1+0x1420], R16 ;  /* 0x0014201001007387 */ /* 0x0001e20000100a00 */
[----:B------:R-:W-:Y:S01]  /*ca10*/  IMAD R6, R3, 0xd1, RZ ;  /* 0x000000d103067824 */ /* 0x000fe200078e02ff */
[----:B------:R-:W-:-:S02]  /*ca20*/  LEA.HI.X.SX32 R21, R4, R19, 0x1, P5 ;  /* 0x0000001304157211 */ /* 0x000fc400028f0eff */
[-C--:B-1----:R-:W-:Y:S01]  /*ca30*/  IADD3 R12, P1, R5, R18.reuse, RZ ;  /* 0x00000012050c7210 */ /* 0x082fe20007f3e0ff */
[C---:B------:R-:W-:Y:S02]  /*ca40*/  IMAD R5, R3.reuse, 0x34a, RZ ;  /* 0x0000034a03057824 */ /* 0x040fe400078e02ff */
[----:B------:R-:W-:Y:S01]  /*ca50*/  IMAD R4, R3, 0x34c, RZ ;  /* 0x0000034c03047824 */ /* 0x000fe200078e02ff */
[-C--:B0-----:R-:W-:Y:S01]  /*ca60*/  IADD3 R16, P6, R7, R18.reuse, RZ ;  /* 0x0000001207107210 */ /* 0x081fe20007fde0ff */
[----:B------:R0:W-:Y:S03]  /*ca70*/  STL.64 [R1+0xda8], R20 ;  /* 0x000da81401007387 */ /* 0x0001e60000100a00 */
[-C--:B------:R-:W-:Y:S01]  /*ca80*/  LEA.HI.X.SX32 R17, R6, R19.reuse, 0x1, P6 ;  /* 0x0000001306117211 */ /* 0x080fe200030f0eff */
[C---:B------:R-:W-:Y:S01]  /*ca90*/  IMAD R6, R3.reuse, 0x1a3, RZ ;  /* 0x000001a303067824 */ /* 0x040fe200078e02ff */
[----:B------:R-:W-:Y:S01]  /*caa0*/  IADD3 R24, P3, R4, R18, RZ ;  /* 0x0000001204187210 */ /* 0x000fe20007f7e0ff */
[----:B------:R-:W-:Y:S01]  /*cab0*/  IMAD R4, R3, 0x1a4, RZ ;  /* 0x000001a403047824 */ /* 0x000fe200078e02ff */
[-C--:B------:R-:W-:Y:S01]  /*cac0*/  LEA.HI.X.SX32 R15, R7, R19.reuse, 0x1, P2 ;  /* 0x00000013070f7211 */ /* 0x080fe200010f0eff */
[----:B------:R1:W-:Y:S01]  /*cad0*/  STL.64 [R1+0xda0], R22 ;  /* 0x000da01601007387 */ /* 0x0003e20000100a00 */
[----:B------:R-:W-:-:S02]  /*cae0*/  LEA.HI.X.SX32 R11, R6, R19, 0x1, P4 ;  /* 0x00000013060b7211 */ /* 0x000fc400020f0eff */
[----:B0-----:R-:W-:Y:S01]  /*caf0*/  IADD3 R20, P5, R5, R18, RZ ;  /* 0x0000001205147210 */ /* 0x001fe20007fbe0ff */
[C---:B------:R-:W-:Y:S01]  /*cb00*/  IMAD R5, R3.reuse, 0xd2, RZ ;  /* 0x000000d203057824 */ /* 0x040fe200078e02ff */
[----:B------:R0:W-:Y:S04]  /*cb10*/  STL.64 [R1+0x1418], R16 ;  /* 0x0014181001007387 */ /* 0x0001e80000100a00 */
[----:B------:R2:W-:Y:S01]  /*cb20*/  STL.64 [R1+0xd98], R14 ;  /* 0x000d980e01007387 */ /* 0x0005e20000100a00 */
[----:B-1----:R-:W-:-:S03]  /*cb30*/  IMAD R22, R3, 0x69, RZ ;  /* 0x0000006903167824 */ /* 0x002fc600078e02ff */
[----:B------:R1:W-:Y:S01]  /*cb40*/  STL.64 [R1+0xd90], R10 ;  /* 0x000d900a01007387 */ /* 0x0003e20000100a00 */
[-C--:B0-----:R-:W-:Y:S02]  /*cb50*/  IADD3 R16, P6, R5, R18.reuse, RZ ;  /* 0x0000001205107210 */ /* 0x081fe40007fde0ff */
[-C--:B--2---:R-:W-:Y:S02]  /*cb60*/  IADD3 R14, P2, R4, R18.reuse, RZ ;  /* 0x00000012040e7210 */ /* 0x084fe40007f5e0ff */
[-C--:B------:R-:W-:Y:S01]  /*cb70*/  LEA.HI.X.SX32 R17, R22, R19.reuse, 0x1, P6 ;  /* 0x0000001316117211 */ /* 0x080fe200030f0eff */
[----:B-1----:R-:W-:Y:S01]  /*cb80*/  IMAD R11, R3, 0x350, RZ ;  /* 0x00000350030b7824 */ /* 0x002fe200078e02ff */
[----:B------:R-:W-:Y:S01]  /*cb90*/  LEA.HI.X.SX32 R15, R5, R19, 0x1, P2 ;  /* 0x00000013050f7211 */ /* 0x000fe200010f0eff */
[----:B------:R-:W-:Y:S02]  /*cba0*/  IMAD R10, R3, 0x1a6, RZ ;  /* 0x000001a6030a7824 */ /* 0x000fe400078e02ff */
[----:B------:R0:W-:Y:S01]  /*cbb0*/  STL.64 [R1+0x1758], R16 ;  /* 0x0017581001007387 */ /* 0x0001e20000100a00 */
[----:B------:R-:W-:Y:S01]  /*cbc0*/  IADD3 R22, P6, R11, R18, RZ ;  /* 0x000000120b167210 */ /* 0x000fe20007fde0ff */
[----:B------:R-:W-:-:S02]  /*cbd0*/  IMAD R11, R3, 0x1a5, RZ ;  /* 0x000001a5030b7824 */ /* 0x000fc400078e02ff */
[----:B------:R1:W-:Y:S01]  /*cbe0*/  STL.64 [R1+0x1410], R14 ;  /* 0x0014100e01007387 */ /* 0x0003e20000100a00 */
[-C--:B------:R-:W-:Y:S02]  /*cbf0*/  LEA.HI.X.SX32 R13, R4, R19.reuse, 0x1, P1 ;  /* 0x00000013040d7211 */ /* 0x080fe400008f0eff */
[----:B------:R-:W-:Y:S01]  /*cc00*/  LEA.HI.X.SX32 R21, R11, R19, 0x1, P5 ;  /* 0x000000130b157211 */ /* 0x000fe200028f0eff */
[C---:B0-----:R-:W-:Y:S01]  /*cc10*/  IMAD R16, R3.reuse, 0xd3, RZ ;  /* 0x000000d303107824 */ /* 0x041fe200078e02ff */
[----:B-1----:R-:W-:Y:S01]  /*cc20*/  IADD3 R14, P2, R10, R18, RZ ;  /* 0x000000120a0e7210 */ /* 0x002fe20007f5e0ff */
[----:B------:R-:W-:-:S03]  /*cc30*/  IMAD R7, R3, 0x34e, RZ ;  /* 0x0000034e03077824 */ /* 0x000fc600078e02ff */
[----:B------:R-:W-:Y:S01]  /*cc40*/  LEA.HI.X.SX32 R15, R16, R19, 0x1, P2 ;  /* 0x00000013100f7211 */ /* 0x000fe200010f0eff */
[----:B------:R-:W-:Y:S01]  /*cc50*/  STL.64 [R1+0xd88], R12 ;  /* 0x000d880c01007387 */ /* 0x000fe20000100a00 */
[----:B------:R-:W-:-:S03]  /*cc60*/  IADD3 R6, P4, R7, R18, RZ ;  /* 0x0000001207067210 */ /* 0x000fc60007f9e0ff */
[----:B------:R-:W-:Y:S04]  /*cc70*/  STL.64 [R1+0xd80], R20 ;  /* 0x000d801401007387 */ /* 0x000fe80000100a00 */
[----:B------:R0:W-:Y:S01]  /*cc80*/  STL.64 [R1+0x1408], R14 ;  /* 0x0014080e01007387 */ /* 0x0001e20000100a00 */
[----:B------:R-:W-:Y:S01]  /*cc90*/  LEA.HI.X.SX32 R25, R10, R19, 0x1, P3 ;  /* 0x000000130a197211 */ /* 0x000fe200018f0eff */
[C---:B------:R-:W-:Y:S02]  /*cca0*/  IMAD R11, R3.reuse, 0x6a, RZ ;  /* 0x0000006a030b7824 */ /* 0x040fe400078e02ff */
[C---:B0-----:R-:W-:Y:S02]  /*ccb0*/  IMAD R14, R3.reuse, 0x1a7, RZ ;  /* 0x000001a7030e7824 */ /* 0x041fe400078e02ff */
[----:B------:R-:W-:-:S03]  /*ccc0*/  IMAD R21, R3, 0x1a8, RZ ;  /* 0x000001a803157824 */ /* 0x000fc600078e02ff */
[-C--:B------:R-:W-:Y:S01]  /*ccd0*/  LEA.HI.X.SX32 R7, R14, R19.reuse, 0x1, P4 ;  /* 0x000000130e077211 */ /* 0x080fe200020f0eff */
[----:B------:R0:W-:Y:S01]  /*cce0*/  STL.64 [R1+0xd78], R24 ;  /* 0x000d781801007387 */ /* 0x0001e20000100a00 */
[----:B------:R-:W-:Y:S01]  /*ccf0*/  IMAD R10, R3, 0x35, RZ ;  /* 0x00000035030a7824 */ /* 0x000fe200078e02ff */
[-C--:B------:R-:W-:Y:S01]  /*cd00*/  IADD3 R26, P2, R11, R18.reuse, RZ ;  /* 0x000000120b1a7210 */ /* 0x080fe20007f5e0ff */
[C---:B------:R-:W-:Y:S01]  /*cd10*/  IMAD R16, R3.reuse, 0xd4, RZ ;  /* 0x000000d403107824 */ /* 0x040fe200078e02ff */
[----:B------:R1:W-:Y:S01]  /*cd20*/  STL.64 [R1+0xd70], R6 ;  /* 0x000d700601007387 */ /* 0x0003e20000100a00 */
[C---:B------:R-:W-:Y:S01]  /*cd30*/  IMAD R20, R3.reuse, 0x1aa, RZ ;  /* 0x000001aa03147824 */ /* 0x040fe200078e02ff */
[-C--:B------:R-:W-:Y:S01]  /*cd40*/  LEA.HI.X.SX32 R27, R10, R19.reuse, 0x1, P2 ;  /* 0x000000130a1b7211 */ /* 0x080fe200010f0eff */
[----:B------:R-:W-:Y:S01]  /*cd50*/  IMAD R5, R3, 0x352, RZ ;  /* 0x0000035203057824 */ /* 0x000fe200078e02ff */
[----:B------:R-:W-:Y:S02]  /*cd60*/  LEA.HI.X.SX32 R23, R21, R19, 0x1, P6 ;  /* 0x0000001315177211 */ /* 0x000fe400030f0eff */
[----:B0-----:R-:W-:-:S02]  /*cd70*/  IADD3 R24, P3, R16, R18, RZ ;  /* 0x0000001210187210 */ /* 0x001fc40007f7e0ff */
[----:B-1----:R-:W-:-:S04]  /*cd80*/  IADD3 R6, P4, R21, R18, RZ ;  /* 0x0000001215067210 */ /* 0x002fc80007f9e0ff */
[-C--:B------:R-:W-:Y:S01]  /*cd90*/  LEA.HI.X.SX32 R7, R16, R19.reuse, 0x1, P4 ;  /* 0x0000001310077211 */ /* 0x080fe200020f0eff */
[----:B------:R-:W-:Y:S01]  /*cda0*/  STL.64 [R1+0x18f8], R26 ;  /* 0x0018f81a01007387 */ /* 0x000fe20000100a00 */
[-C--:B------:R-:W-:Y:S01]  /*cdb0*/  LEA.HI.X.SX32 R25, R11, R19.reuse, 0x1, P3 ;  /* 0x000000130b197211 */ /* 0x080fe200018f0eff */
[C---:B------:R-:W-:Y:S01]  /*cdc0*/  IMAD R21, R3.reuse, 0xd5, RZ ;  /* 0x000000d503157824 */ /* 0x040fe200078e02ff */
[-C--:B------:R-:W-:Y:S01]  /*cdd0*/  IADD3 R16, P4, R20, R18.reuse, RZ ;  /* 0x0000001214107210 */ /* 0x080fe20007f9e0ff */
[C---:B------:R-:W-:Y:S01]  /*cde0*/  IMAD R12, R3.reuse, 0x354, RZ ;  /* 0x00000354030c7824 */ /* 0x040fe200078e02ff */
[----:B------:R0:W-:Y:S01]  /*cdf0*/  STL.64 [R1+0x1400], R6 ;  /* 0x0014000601007387 */ /* 0x0001e20000100a00 */
[----:B------:R-:W-:Y:S01]  /*ce00*/  IMAD R14, R3, 0x356, RZ ;  /* 0x00000356030e7824 */ /* 0x000fe200078e02ff */
[-C--:B------:R-:W-:Y:S02]  /*ce10*/  IADD3 R4, P1, R5, R18.reuse, RZ ;  /* 0x0000001205047210 */ /* 0x080fe40007f3e0ff */
[----:B------:R-:W-:Y:S01]  /*ce20*/  STL.64 [R1+0x1750], R24 ;  /* 0x0017501801007387 */ /* 0x000fe20000100a00 */
[----:B------:R-:W-:Y:S01]  /*ce30*/  LEA.HI.X.SX32 R17, R21, R19, 0x1, P4 ;  /* 0x0000001315117211 */ /* 0x000fe200020f0eff */
[C---:B------:R-:W-:Y:S01]  /*ce40*/  IMAD R21, R3.reuse, 0x1ab, RZ ;  /* 0x000001ab03157824 */ /* 0x040fe200078e02ff */
[----:B------:R-:W-:Y:S01]  /*ce50*/  IADD3 R12, P5, R12, R18, RZ ;  /* 0x000000120c0c7210 */ /* 0x000fe20007fbe0ff */
[----:B------:R1:W-:Y:S01]  /*ce60*/  STL.64 [R1+0xd68], R22 ;  /* 0x000d681601007387 */ /* 0x0003e20000100a00 */
[----:B0-----:R-:W-:-:S02]  /*ce70*/  IMAD R6, R3, 0x35a, RZ ;  /* 0x0000035a03067824 */ /* 0x001fc400078e02ff */
[----:B------:R-:W-:Y:S01]  /*ce80*/  IMAD R7, R3, 0x1a9, RZ ;  /* 0x000001a903077824 */ /* 0x000fe200078e02ff */
[----:B------:R-:W-:-:S04]  /*ce90*/  IADD3 R14, P2, R14, R18, RZ ;  /* 0x000000120e0e7210 */ /* 0x000fc80007f5e0ff */
[-C--:B------:R-:W-:Y:S02]  /*cea0*/  LEA.HI.X.SX32 R5, R7, R19.reuse, 0x1, P1 ;  /* 0x0000001307057211 */ /* 0x080fe400008f0eff */
[----:B-1----:R-:W-:Y:S01]  /*ceb0*/  IADD3 R22, P6, R6, R18, RZ ;  /* 0x0000001206167210 */ /* 0x002fe20007fde0ff */
[----:B------:R-:W-:Y:S01]  /*cec0*/  IMAD R6, R3, 0x35c, RZ ;  /* 0x0000035c03067824 */ /* 0x000fe200078e02ff */
        /* <DEDUP_REMOVED lines=8> */
[C---:B------:R-:W-:Y:S02]  /*cf50*/  IMAD R6, R3.reuse, 0x1ac, RZ ;  /* 0x000001ac03067824 */ /* 0x040fe400078e02ff */
[----:B------:R0:W-:Y:S01]  /*cf60*/  STL.64 [R1+0xd50], R14 ;  /* 0x000d500e01007387 */ /* 0x0001e20000100a00 */
[----:B------:R-:W-:Y:S01]  /*cf70*/  IMAD R20, R3, 0x35e, RZ ;  /* 0x0000035e03147824 */ /* 0x000fe200078e02ff */
[-C--:B-1----:R-:W-:Y:S02]  /*cf80*/  IADD3 R16, P4, R7, R18.reuse, RZ ;  /* 0x0000001207107210 */ /* 0x082fe40007f9e0ff */
[-C--:B--2---:R-:W-:Y:S01]  /*cf90*/  IADD3 R12, P5, R6, R18.reuse, RZ ;  /* 0x00000012060c7210 */ /* 0x084fe20007fbe0ff */
[C---:B0-----:R-:W-:Y:S01]  /*cfa0*/  IMAD R15, R3.reuse, 0x6b, RZ ;  /* 0x0000006b030f7824 */ /* 0x041fe200078e02ff */
[----:B------:R-:W-:Y:S01]  /*cfb0*/  IADD3 R10, P3, R10, R18, RZ ;  /* 0x000000120a0a7210 */ /* 0x000fe20007f7e0ff */
[----:B------:R-:W-:Y:S01]  /*cfc0*/  IMAD R14, R3, 0x360, RZ ;  /* 0x00000360030e7824 */ /* 0x000fe200078e02ff */
[----:B------:R-:W-:-:S02]  /*cfd0*/  LEA.HI.X.SX32 R13, R7, R19, 0x1, P5 ;  /* 0x00000013070d7211 */ /* 0x000fc400028f0eff */
[-C--:B------:R-:W-:Y:S02]  /*cfe0*/  LEA.HI.X.SX32 R17, R15, R19.reuse, 0x1, P4 ;  /* 0x000000130f117211 */ /* 0x080fe400020f0eff */
[----:B------:R-:W-:Y:S01]  /*cff0*/  IADD3 R24, P2, R20, R18, RZ ;  /* 0x0000001214187210 */ /* 0x000fe20007f5e0ff */
[C---:B------:R-:W-:Y:S01]  /*d000*/  IMAD R20, R3.reuse, 0x1ae, RZ ;  /* 0x000001ae03147824 */ /* 0x040fe200078e02ff */
[----:B------:R-:W-:Y:S01]  /*d010*/  LEA.HI.X.SX32 R11, R6, R19, 0x1, P3 ;  /* 0x00000013060b7211 */ /* 0x000fe200018f0eff */
[----:B------:R0:W-:Y:S01]  /*d020*/  STL.64 [R1+0x1748], R16 ;  /* 0x0017481001007387 */ /* 0x0001e20000100a00 */
[----:B------:R-:W-:-:S03]  /*d030*/  IMAD R6, R3, 0x1ad, RZ ;  /* 0x000001ad03067824 */ /* 0x000fc600078e02ff */
[----:B------:R1:W-:Y:S02]  /*d040*/  STL.64 [R1+0x13f0], R12 ;  /* 0x0013f00c01007387 */ /* 0x0003e40000100a00 */
[-C--:B------:R-:W-:Y:S02]  /*d050*/  LEA.HI.X.SX32 R23, R6, R19.reuse, 0x1, P6 ;  /* 0x0000001306177211 */ /* 0x080fe400030f0eff */
[-C--:B0-----:R-:W-:Y:S02]  /*d060*/  IADD3 R16, P4, R14, R18.reuse, RZ ;  /* 0x000000120e107210 */ /* 0x081fe40007f9e0ff */
[C---:B------:R-:W-:Y:S01]  /*d070*/  IADD3 R14, P5, R20.reuse, R18, RZ ;  /* 0x00000012140e7210 */ /* 0x040fe20007fbe0ff */
[----:B-1----:R-:W-:Y:S01]  /*d080*/  IMAD R13, R3, 0xd7, RZ ;  /* 0x000000d7030d7824 */ /* 0x002fe200078e02ff */
[-C--:B------:R-:W-:Y:S01]  /*d090*/  LEA.HI.X.SX32 R5, R20, R19.reuse, 0x1, P1 ;  /* 0x0000001314057211 */ /* 0x080fe200008f0eff */
[----:B------:R-:W-:Y:S03]  /*d0a0*/  STL.64 [R1+0xd48], R10 ;  /* 0x000d480a01007387 */ /* 0x000fe60000100a00 */
[----:B------:R-:W-:Y:S01]  /*d0b0*/  LEA.HI.X.SX32 R15, R13, R19, 0x1, P5 ;  /* 0x000000130d0f7211 */ /* 0x000fe200028f0eff */
[C---:B------:R-:W-:Y:S01]  /*d0c0*/  IMAD R12, R3.reuse, 0x36, RZ ;  /* 0x00000036030c7824 */ /* 0x040fe200078e02ff */
[----:B------:R0:W-:Y:S04]  /*d0d0*/  STL.64 [R1+0xd40], R22 ;  /* 0x000d401601007387 */ /* 0x0001e80000100a00 */
[----:B------:R1:W-:Y:S04]  /*d0e0*/  STL.64 [R1+0x13e8], R14 ;  /* 0x0013e80e01007387 */ /* 0x0003e80000100a00 */
[----:B------:R2:W-:Y:S01]  /*d0f0*/  STL.64 [R1+0xd38], R4 ;  /* 0x000d380401007387 */ /* 0x0005e20000100a00 */
[----:B0-----:R-:W-:-:S02]  /*d100*/  IMAD R22, R3, 0x1af, RZ ;  /* 0x000001af03167824 */ /* 0x001fc400078e02ff */
[C---:B------:R-:W-:Y:S01]  /*d110*/  IMAD R13, R3.reuse, 0x6c, RZ ;  /* 0x0000006c030d7824 */ /* 0x040fe200078e02ff */
[-C--:B-1----:R-:W-:Y:S01]  /*d120*/  IADD3 R14, P5, R12, R18.reuse, RZ ;  /* 0x000000120c0e7210 */ /* 0x082fe20007fbe0ff */
[C---:B--2---:R-:W-:Y:S01]  /*d130*/  IMAD R5, R3.reuse, 0x1b, RZ ;  /* 0x0000001b03057824 */ /* 0x044fe200078e02ff */
[-C--:B------:R-:W-:Y:S01]  /*d140*/  LEA.HI.X.SX32 R25, R22, R19.reuse, 0x1, P2 ;  /* 0x0000001316197211 */ /* 0x080fe200010f0eff */
[C---:B------:R-:W-:Y:S02]  /*d150*/  IMAD R4, R3.reuse, 0xd8, RZ ;  /* 0x000000d803047824 */ /* 0x040fe400078e02ff */
[----:B------:R-:W-:Y:S01]  /*d160*/  IMAD R23, R3, 0x1b0, RZ ;  /* 0x000001b003177824 */ /* 0x000fe200078e02ff */
[----:B------:R-:W-:Y:S01]  /*d170*/  LEA.HI.X.SX32 R15, R5, R19, 0x1, P5 ;  /* 0x00000013050f7211 */ /* 0x000fe200028f0eff */
[----:B------:R-:W-:Y:S01]  /*d180*/  IMAD R7, R3, 0x362, RZ ;  /* 0x0000036203077824 */ /* 0x000fe200078e02ff */
[----:B------:R-:W-:Y:S01]  /*d190*/  IADD3 R20, P1, R13, R18, RZ ;  /* 0x000000120d147210 */ /* 0x000fe20007f3e0ff */
[----:B------:R0:W-:Y:S01]  /*d1a0*/  STL.64 [R1+0xd30], R24 ;  /* 0x000d301801007387 */ /* 0x0001e20000100a00 */
[----:B------:R-:W-:-:S03]  /*d1b0*/  IMAD R22, R3, 0x1b1, RZ ;  /* 0x000001b103167824 */ /* 0x000fc600078e02ff */
[----:B------:R1:W-:Y:S01]  /*d1c0*/  STL.64 [R1+0x19c8], R14 ;  /* 0x0019c80e01007387 */ /* 0x0003e20000100a00 */
[-C--:B------:R-:W-:Y:S01]  /*d1d0*/  LEA.HI.X.SX32 R21, R12, R19.reuse, 0x1, P1 ;  /* 0x000000130c157211 */ /* 0x080fe200008f0eff */
[----:B------:R-:W-:Y:S01]  /*d1e0*/  IMAD R5, R3, 0x366, RZ ;  /* 0x0000036603057824 */ /* 0x000fe200078e02ff */
[-C--:B------:R-:W-:Y:S02]  /*d1f0*/  IADD3 R10, P3, R7, R18.reuse, RZ ;  /* 0x00000012070a7210 */ /* 0x080fe40007f7e0ff */
[CC--:B0-----:R-:W-:Y:S02]  /*d200*/  IADD3 R24, P2, R4.reuse, R18.reuse, RZ ;  /* 0x0000001204187210 */ /* 0x0c1fe40007f5e0ff */
[----:B-1----:R-:W-:Y:S02]  /*d210*/  IADD3 R14, P5, R23, R18, RZ ;  /* 0x00000012170e7210 */ /* 0x002fe40007fbe0ff */
[-C--:B------:R-:W-:Y:S02]  /*d220*/  LEA.HI.X.SX32 R25, R13, R19.reuse, 0x1, P2 ;  /* 0x000000130d197211 */ /* 0x080fe400010f0eff */
[-C--:B------:R-:W-:Y:S01]  /*d230*/  LEA.HI.X.SX32 R15, R4, R19.reuse, 0x1, P5 ;  /* 0x00000013040f7211 */ /* 0x080fe200028f0eff */
[----:B------:R0:W-:Y:S01]  /*d240*/  STL.64 [R1+0x18f0], R20 ;  /* 0x0018f01401007387 */ /* 0x0001e20000100a00 */
[-C--:B------:R-:W-:Y:S01]  /*d250*/  LEA.HI.X.SX32 R17, R23, R19.reuse, 0x1, P4 ;  /* 0x0000001317117211 */ /* 0x080fe200020f0eff */
[C---:B------:R-:W-:Y:S01]  /*d260*/  IMAD R4, R3.reuse, 0x36a, RZ ;  /* 0x0000036a03047824 */ /* 0x040fe200078e02ff */
[----:B------:R-:W-:Y:S01]  /*d270*/  LEA.HI.X.SX32 R11, R22, R19, 0x1, P3 ;  /* 0x00000013160b7211 */ /* 0x000fe200018f0eff */
[----:B------:R-:W-:Y:S01]  /*d280*/  STL.64 [R1+0x1740], R24 ;  /* 0x0017401801007387 */ /* 0x000fe20000100a00 */
[----:B------:R-:W-:-:S03]  /*d290*/  IMAD R7, R3, 0x364, RZ ;  /* 0x0000036403077824 */ /* 0x000fc600078e02ff */
[----:B------:R1:W-:Y:S01]  /*d2a0*/  STL.64 [R1+0x13e0], R14 ;  /* 0x0013e00e01007387 */ /* 0x0003e20000100a00 */
[-C--:B0-----:R-:W-:Y:S01]  /*d2b0*/  IADD3 R20, P1, R5, R18.reuse, RZ ;  /* 0x0000001205147210 */ /* 0x081fe20007f3e0ff */
[----:B------:R-:W-:Y:S02]  /*d2c0*/  IMAD R5, R3, 0x1b2, RZ ;  /* 0x000001b203057824 */ /* 0x000fe400078e02ff */
[----:B------:R0:W-:Y:S01]  /*d2d0*/  STL.64 [R1+0xd28], R16 ;  /* 0x000d281001007387 */ /* 0x0001e20000100a00 */
[----:B------:R-:W-:-:S03]  /*d2e0*/  IADD3 R6, P6, R7, R18, RZ ;  /* 0x0000001207067210 */ /* 0x000fc60007fde0ff */
[----:B------:R2:W-:Y:S01]  /*d2f0*/  STL.64 [R1+0xd20], R10 ;  /* 0x000d200a01007387 */ /* 0x0005e20000100a00 */
[-C--:B-1----:R-:W-:Y:S02]  /*d300*/  IADD3 R14, P5, R5, R18.reuse, RZ ;  /* 0x00000012050e7210 */ /* 0x082fe40007fbe0ff */
[-C--:B0-----:R-:W-:Y:S01]  /*d310*/  IADD3 R16, P4, R4, R18.reuse, RZ ;  /* 0x0000001204107210 */ /* 0x081fe20007f9e0ff */
[C---:B------:R-:W-:Y:S02]  /*d320*/  IMAD R4, R3.reuse, 0x36c, RZ ;  /* 0x0000036c03047824 */ /* 0x040fe400078e02ff */
[----:B--2---:R-:W-:Y:S01]  /*d330*/  IMAD R11, R3, 0xd9, RZ ;  /* 0x000000d9030b7824 */ /* 0x004fe200078e02ff */
[-C--:B------:R-:W-:Y:S01]  /*d340*/  LEA.HI.X.SX32 R7, R5, R19.reuse, 0x1, P6 ;  /* 0x0000001305077211 */ /* 0x080fe200030f0eff */
[----:B------:R-:W-:Y:S01]  /*d350*/  IMAD R10, R3, 0xda, RZ ;  /* 0x000000da030a7824 */ /* 0x000fe200078e02ff */
[----:B------:R-:W-:Y:S02]  /*d360*/  IADD3 R24, P3, R4, R18, RZ ;  /* 0x0000001204187210 */ /* 0x000fe40007f7e0ff */
[----:B------:R-:W-:Y:S01]  /*d370*/  LEA.HI.X.SX32 R15, R11, R19, 0x1, P5 ;  /* 0x000000130b0f7211 */ /* 0x000fe200028f0eff */
[----:B------:R-:W-:-:S02]  /*d380*/  IMAD R4, R3, 0x1b4, RZ ;  /* 0x000001b403047824 */ /* 0x000fc400078e02ff */
[C---:B------:R-:W-:Y:S02]  /*d390*/  IMAD R11, R3.reuse, 0x1b3, RZ ;  /* 0x000001b3030b7824 */ /* 0x040fe400078e02ff */
[C---:B------:R-:W-:Y:S01]  /*d3a0*/  IMAD R12, R3.reuse, 0x368, RZ ;  /* 0x00000368030c7824 */ /* 0x040fe200078e02ff */
[----:B------:R0:W-:Y:S01]  /*d3b0*/  STL.64 [R1+0x13d8], R14 ;  /* 0x0013d80e01007387 */ /* 0x0001e20000100a00 */
[----:B------:R-:W-:Y:S01]  /*d3c0*/  IMAD R22, R3, 0x6d, RZ ;  /* 0x0000006d03167824 */ /* 0x000fe200078e02ff */
[----:B------:R-:W-:Y:S02]  /*d3d0*/  LEA.HI.X.SX32 R21, R11, R19, 0x1, P1 ;  /* 0x000000130b157211 */ /* 0x000fe400008f0eff */
[----:B------:R1:W-:Y:S01]  /*d3e0*/  STL.64 [R1+0xd18], R6 ;  /* 0x000d180601007387 */ /* 0x0003e20000100a00 */
[-C--:B------:R-:W-:Y:S01]  /*d3f0*/  IADD3 R12, P2, R12, R18.reuse, RZ ;  /* 0x000000120c0c7210 */ /* 0x080fe20007f5e0ff */
[----:B------:R-:W-:Y:S01]  /*d400*/  IMAD R5, R3, 0x36e, RZ ;  /* 0x0000036e03057824 */ /* 0x000fe200078e02ff */
[----:B0-----:R-:W-:-:S02]  /*d410*/  IADD3 R14, P5, R10, R18, RZ ;  /* 0x000000120a0e7210 */ /* 0x001fc40007fbe0ff */
[----:B-1----:R-:W-:Y:S02]  /*d420*/  IADD3 R6, P6, R4, R18, RZ ;  /* 0x0000001204067210 */ /* 0x002fe40007fde0ff */
[-C--:B------:R-:W-:Y:S01]  /*d430*/  LEA.HI.X.SX32 R15, R22, R19.reuse, 0x1, P5 ;  /* 0x00000013160f7211 */ /* 0x080fe200028f0eff */
[----:B------:R0:W-:Y:S01]  /*d440*/  STL.64 [R1+0xd10], R20 ;  /* 0x000d101401007387 */ /* 0x0001e20000100a00 */
[-C--:B------:R-:W-:Y:S02]  /*d450*/  LEA.HI.X.SX32 R7, R10, R19.reuse, 0x1, P6 ;  /* 0x000000130a077211 */ /* 0x080fe400030f0eff */
[----:B------:R-:W-:Y:S01]  /*d460*/  LEA.HI.X.SX32 R13, R4, R19, 0x1, P2 ;  /* 0x00000013040d7211 */ /* 0x000fe200010f0eff */
[----:B------:R-:W-:Y:S01]  /*d470*/  STL.64 [R1+0x1738], R14 ;  /* 0x0017380e01007387 */ /* 0x000fe20000100a00 */
[----:B------:R-:W-:-:S03]  /*d480*/  IMAD R4, R3, 0x1b5, RZ ;  /* 0x000001b503047824 */ /* 0x000fc600078e02ff */
[----:B------:R1:W-:Y:S01]  /*d490*/  STL.64 [R1+0x13d0], R6 ;  /* 0x0013d00601007387 */ /* 0x0003e20000100a00 */
[-C--:B0-----:R-:W-:Y:S01]  /*d4a0*/  IADD3 R20, P1, R5, R18.reuse, RZ ;  /* 0x0000001205147210 */ /* 0x081fe20007f3e0ff */
[----:B------:R-:W-:Y:S02]  /*d4b0*/  IMAD R5, R3, 0x1b6, RZ ;  /* 0x000001b603057824 */ /* 0x000fe400078e02ff */
[----:B------:R0:W-:Y:S01]  /*d4c0*/  STL.64 [R1+0xd08], R12 ;  /* 0x000d080c01007387 */ /* 0x0001e20000100a00 */
[-C--:B------:R-:W-:Y:S02]  /*d4d0*/  LEA.HI.X.SX32 R17, R4, R19.reuse, 0x1, P4 ;  /* 0x0000001304117211 */ /* 0x080fe400020f0eff */
[----:B-1----:R-:W-:Y:S01]  /*d4e0*/  IADD3 R6, P6, R5, R18, RZ ;  /* 0x0000001205067210 */ /* 0x002fe20007fde0ff */
[C---:B0-----:R-:W-:Y:S02]  /*d4f0*/  IMAD R12, R3.reuse, 0xdb, RZ ;  /* 0x000000db030c7824 */ /* 0x041fe400078e02ff */
[----:B------:R0:W-:Y:S03]  /*d500*/  STL.64 [R1+0xd00], R16 ;  /* 0x000d001001007387 */ /* 0x0001e60000100a00 */
[----:B------:R-:W-:Y:S01]  /*d510*/  LEA.HI.X.SX32 R7, R12, R19, 0x1, P6 ;  /* 0x000000130c077211 */ /* 0x000fe200030f0eff */
[----:B------:R-:W-:-:S04]  /*d520*/  IMAD R4, R3, 0x6e, RZ ;  /* 0x0000006e03047824 */ /* 0x000fc800078e02ff */
[----:B------:R1:W-:Y:S01]  /*d530*/  STL.64 [R1+0x13c8], R6 ;  /* 0x0013c80601007387 */ /* 0x0003e20000100a00 */
[----:B------:R-:W-:Y:S01]  /*d540*/  LEA.HI.X.SX32 R25, R5, R19, 0x1, P3 ;  /* 0x0000001305197211 */ /* 0x000fe200018f0eff */
[C---:B------:R-:W-:Y:S01]  /*d550*/  IMAD R13, R3.reuse, 0x1b8, RZ ;  /* 0x000001b8030d7824 */ /* 0x040fe200078e02ff */
[----:B0-----:R-:W-:Y:S01]  /*d560*/  IADD3 R16, P6, R4, R18, RZ ;  /* 0x0000001204107210 */ /* 0x001fe20007fde0ff */
[C---:B------:R-:W-:Y:S02]  /*d570*/  IMAD R5, R3.reuse, 0x37, RZ ;  /* 0x0000003703057824 */ /* 0x040fe400078e02ff */
[C---:B-1----:R-:W-:Y:S02]  /*d580*/  IMAD R6, R3.reuse, 0x1b7, RZ ;  /* 0x000001b703067824 */ /* 0x042fe400078e02ff */
[----:B------:R-:W-:-:S03]  /*d590*/  IMAD R7, R3, 0xdc, RZ ;  /* 0x000000dc03077824 */ /* 0x000fc600078e02ff */
[-C--:B------:R-:W-:Y:S01]  /*d5a0*/  LEA.HI.X.SX32 R21, R6, R19.reuse, 0x1, P1 ;  /* 0x0000001306157211 */ /* 0x080fe200008f0eff */
[----:B------:R-:W-:Y:S01]  /*d5b0*/  IMAD R11, R3, 0x370, RZ ;  /* 0x00000370030b7824 */ /* 0x000fe200078e02ff */
[----:B------:R0:W-:Y:S01]  /*d5c0*/  STL.64 [R1+0xcf8], R24 ;  /* 0x000cf81801007387 */ /* 0x0001e20000100a00 */
[----:B------:R-:W-:Y:S01]  /*d5d0*/  LEA.HI.X.SX32 R17, R5, R19, 0x1, P6 ;  /* 0x0000001305117211 */ /* 0x000fe200030f0eff */
[----:B------:R-:W-:Y:S02]  /*d5e0*/  IMAD R6, R3, 0x376, RZ ;  /* 0x0000037603067824 */ /* 0x000fe400078e02ff */
[----:B------:R1:W-:Y:S01]  /*d5f0*/  STL.64 [R1+0xcf0], R20 ;  /* 0x000cf01401007387 */ /* 0x0003e20000100a00 */
[-C--:B------:R-:W-:Y:S01]  /*d600*/  IADD3 R14, P5, R11, R18.reuse, RZ ;  /* 0x000000120b0e7210 */ /* 0x080fe20007fbe0ff */
[----:B------:R-:W-:Y:S01]  /*d610*/  IMAD R10, R3, 0x372, RZ ;  /* 0x00000372030a7824 */ /* 0x000fe200078e02ff */
[-C--:B0-----:R-:W-:Y:S02]  /*d620*/  IADD3 R24, P3, R7, R18.reuse, RZ ;  /* 0x0000001207187210 */ /* 0x081fe40007f7e0ff */
[----:B-1----:R-:W-:-:S02]  /*d630*/  IADD3 R20, P1, R13, R18, RZ ;  /* 0x000000120d147210 */ /* 0x002fc40007f3e0ff */
[-C--:B------:R-:W-:Y:S01]  /*d640*/  LEA.HI.X.SX32 R25, R4, R19.reuse, 0x1, P3 ;  /* 0x0000001304197211 */ /* 0x080fe200018f0eff */
[----:B------:R0:W-:Y:S01]  /*d650*/  STL.64 [R1+0x18e8], R16 ;  /* 0x0018e81001007387 */ /* 0x0001e20000100a00 */
[-C--:B------:R-:W-:Y:S01]  /*d660*/  LEA.HI.X.SX32 R21, R7, R19.reuse, 0x1, P1 ;  /* 0x0000001307157211 */ /* 0x080fe200008f0eff */
[----:B------:R-:W-:Y:S01]  /*d670*/  IMAD R7, R3, 0x1b9, RZ ;  /* 0x000001b903077824 */ /* 0x000fe200078e02ff */
[----:B------:R-:W-:Y:S01]  /*d680*/  LEA.HI.X.SX32 R15, R13, R19, 0x1, P5 ;  /* 0x000000130d0f7211 */ /* 0x000fe200028f0eff */
[----:B------:R-:W-:Y:S01]  /*d690*/  STL.64 [R1+0x1730], R24 ;  /* 0x0017301801007387 */ /* 0x000fe20000100a00 */
[-C--:B------:R-:W-:Y:S01]  /*d6a0*/  IADD3 R22, P2, R10, R18.reuse, RZ ;  /* 0x000000120a167210 */ /* 0x080fe20007f5e0ff */
[C---:B------:R-:W-:Y:S02]  /*d6b0*/  IMAD R10, R3.reuse, 0x374, RZ ;  /* 0x00000374030a7824 */ /* 0x040fe400078e02ff */
[----:B------:R1:W-:Y:S01]  /*d6c0*/  STL.64 [R1+0x13c0], R20 ;  /* 0x0013c01401007387 */ /* 0x0003e20000100a00 */
[----:B0-----:R-:W-:Y:S01]  /*d6d0*/  IADD3 R16, P6, R6, R18, RZ ;  /* 0x0000001206107210 */ /* 0x001fe20007fde0ff */
[----:B------:R-:W-:-:S02]  /*d6e0*/  IMAD R6, R3, 0x1ba, RZ ;  /* 0x000001ba03067824 */ /* 0x000fc400078e02ff */
[----:B------:R0:W-:Y:S01]  /*d6f0*/  STL.64 [R1+0xce8], R14 ;  /* 0x000ce80e01007387 */ /* 0x0001e20000100a00 */
[-C--:B------:R-:W-:Y:S02]  /*d700*/  LEA.HI.X.SX32 R23, R7, R19.reuse, 0x1, P2 ;  /* 0x0000001307177211 */ /* 0x080fe400010f0eff */
[-C--:B------:R-:W-:Y:S02]  /*d710*/  IADD3 R10, P4, R10, R18.reuse, RZ ;  /* 0x000000120a0a7210 */ /* 0x080fe40007f9e0ff */
[C---:B-1----:R-:W-:Y:S01]  /*d720*/  IADD3 R20, P1, R6.reuse, R18, RZ ;  /* 0x0000001206147210 */ /* 0x042fe20007f3e0ff */
[----:B------:R1:W-:Y:S01]  /*d730*/  STL.64 [R1+0xce0], R22 ;  /* 0x000ce01601007387 */ /* 0x0003e20000100a00 */
[C---:B0-----:R-:W-:Y:S02]  /*d740*/  IMAD R15, R3.reuse, 0xdd, RZ ;  /* 0x000000dd030f7824 */ /* 0x041fe400078e02ff */
[C---:B------:R-:W-:Y:S01]  /*d750*/  IMAD R14, R3.reuse, 0x37c, RZ ;  /* 0x0000037c030e7824 */ /* 0x040fe200078e02ff */
[-C--:B------:R-:W-:Y:S01]  /*d760*/  LEA.HI.X.SX32 R11, R6, R19.reuse, 0x1, P4 ;  /* 0x00000013060b7211 */ /* 0x080fe200020f0eff */
[----:B------:R-:W-:Y:S01]  /*d770*/  IMAD R7, R3, 0xde, RZ ;  /* 0x000000de03077824 */ /* 0x000fe200078e02ff */
[----:B------:R-:W-:-:S02]  /*d780*/  LEA.HI.X.SX32 R21, R15, R19, 0x1, P1 ;  /* 0x000000130f157211 */ /* 0x000fc400008f0eff */
[-C--:B-1----:R-:W-:Y:S01]  /*d790*/  IADD3 R22, P2, R14, R18.reuse, RZ ;  /* 0x000000120e167210 */ /* 0x082fe20007f5e0ff */
[C---:B------:R-:W-:Y:S02]  /*d7a0*/  IMAD R14, R3.reuse, 0x1bc, RZ ;  /* 0x000001bc030e7824 */ /* 0x040fe400078e02ff */
[C---:B------:R-:W-:Y:S01]  /*d7b0*/  IMAD R5, R3.reuse, 0x378, RZ ;  /* 0x0000037803057824 */ /* 0x040fe200078e02ff */
[----:B------:R0:W-:Y:S01]  /*d7c0*/  STL.64 [R1+0x13b8], R20 ;  /* 0x0013b81401007387 */ /* 0x0001e20000100a00 */
[C---:B------:R-:W-:Y:S02]  /*d7d0*/  IMAD R15, R3.reuse, 0x1bb, RZ ;  /* 0x000001bb030f7824 */ /* 0x040fe400078e02ff */
[----:B------:R-:W-:Y:S01]  /*d7e0*/  IMAD R24, R3, 0x6f, RZ ;  /* 0x0000006f03187824 */ /* 0x000fe200078e02ff */
[----:B------:R1:W-:Y:S01]  /*d7f0*/  STL.64 [R1+0xcd8], R10 ;  /* 0x000cd80a01007387 */ /* 0x0003e20000100a00 */
[----:B------:R-:W-:Y:S01]  /*d800*/  IADD3 R4, P3, R5, R18, RZ ;  /* 0x0000001205047210 */ /* 0x000fe20007f7e0ff */
[----:B------:R-:W-:Y:S01]  /*d810*/  IMAD R6, R3, 0x37e, RZ ;  /* 0x0000037e03067824 */ /* 0x000fe200078e02ff */
[----:B------:R-:W-:-:S02]  /*d820*/  LEA.HI.X.SX32 R17, R15, R19, 0x1, P6 ;  /* 0x000000130f117211 */ /* 0x000fc400030f0eff */
[CC--:B0-----:R-:W-:Y:S02]  /*d830*/  IADD3 R20, P1, R7.reuse, R18.reuse, RZ ;  /* 0x0000001207147210 */ /* 0x0c1fe40007f3e0ff */
[----:B-1----:R-:W-:Y:S02]  /*d840*/  IADD3 R10, P4, R14, R18, RZ ;  /* 0x000000120e0a7210 */ /* 0x002fe40007f9e0ff */
[-C--:B------:R-:W-:Y:S02]  /*d850*/  LEA.HI.X.SX32 R21, R24, R19.reuse, 0x1, P1 ;  /* 0x0000001318157211 */ /* 0x080fe400008f0eff */
[-C--:B------:R-:W-:Y:S02]  /*d860*/  LEA.HI.X.SX32 R11, R7, R19.reuse, 0x1, P4 ;  /* 0x00000013070b7211 */ /* 0x080fe400020f0eff */
[----:B------:R-:W-:Y:S01]  /*d870*/  LEA.HI.X.SX32 R5, R14, R19, 0x1, P3 ;  /* 0x000000130e057211 */ /* 0x000fe200018f0eff */
[C---:B------:R-:W-:Y:S01]  /*d880*/  IMAD R12, R3.reuse, 0x37a, RZ ;  /* 0x0000037a030c7824 */ /* 0x040fe200078e02ff */
[----:B------:R0:W-:Y:S01]  /*d890*/  STL.64 [R1+0xcd0], R16 ;  /* 0x000cd01001007387 */ /* 0x0001e20000100a00 */
[----:B------:R-:W-:-:S03]  /*d8a0*/  IMAD R7, R3, 0x382, RZ ;  /* 0x0000038203077824 */ /* 0x000fc600078e02ff */
[----:B------:R-:W-:Y:S01]  /*d8b0*/  STL.64 [R1+0x1728], R20 ;  /* 0x0017281401007387 */ /* 0x000fe20000100a00 */
[----:B------:R-:W-:-:S03]  /*d8c0*/  IADD3 R12, P5, R12, R18, RZ ;  /* 0x000000120c0c7210 */ /* 0x000fc60007fbe0ff */
[----:B------:R1:W-:Y:S01]  /*d8d0*/  STL.64 [R1+0x13b0], R10 ;  /* 0x0013b00a01007387 */ /* 0x0003e20000100a00 */
[-C--:B0-----:R-:W-:Y:S01]  /*d8e0*/  IADD3 R16, P6, R6, R18.reuse, RZ ;  /* 0x0000001206107210 */ /* 0x081fe20007fde0ff */
[----:B------:R-:W-:Y:S02]  /*d8f0*/  IMAD R6, R3, 0x1be, RZ ;  /* 0x000001be03067824 */ /* 0x000fe400078e02ff */
[----:B------:R0:W-:Y:S01]  /*d900*/  STL.64 [R1+0xcc8], R4 ;  /* 0x000cc80401007387 */ /* 0x0001e20000100a00 */
[-C--:B------:R-:W-:Y:S01]  /*d910*/  IADD3 R14, P3, R7, R18.reuse, RZ ;  /* 0x00000012070e7210 */ /* 0x080fe20007f7e0ff */
[C---:B------:R-:W-:Y:S01]  /*d920*/  IMAD R7, R3.reuse, 0xdf, RZ ;  /* 0x000000df03077824 */ /* 0x040fe200078e02ff */
[----:B-1----:R-:W-:Y:S01]  /*d930*/  IADD3 R10, P4, R6, R18, RZ ;  /* 0x00000012060a7210 */ /* 0x002fe20007f9e0ff */
[----:B0-----:R-:W-:-:S03]  /*d940*/  IMAD R5, R3, 0x1bd, RZ ;  /* 0x000001bd03057824 */ /* 0x001fc600078e02ff */
[-C--:B------:R-:W-:Y:S01]  /*d950*/  LEA.HI.X.SX32 R11, R7, R19.reuse, 0x1, P4 ;  /* 0x00000013070b7211 */ /* 0x080fe200020f0eff */
[----:B------:R-:W-:Y:S01]  /*d960*/  IMAD R4, R3, 0x384, RZ ;  /* 0x0000038403047824 */ /* 0x000fe200078e02ff */
[-C--:B------:R-:W-:Y:S01]  /*d970*/  LEA.HI.X.SX32 R13, R5, R19.reuse, 0x1, P5 ;  /* 0x00000013050d7211 */ /* 0x080fe200028f0eff */
[C---:B------:R-:W-:Y:S02]  /*d980*/  IMAD R24, R3.reuse, 0x1bf, RZ ;  /* 0x000001bf03187824 */ /* 0x040fe400078e02ff */
[C---:B------:R-:W-:Y:S01]  /*d990*/  IMAD R5, R3.reuse, 0xe, RZ ;  /* 0x0000000e03057824 */ /* 0x040fe200078e02ff */
[-C--:B------:R-:W-:Y:S01]  /*d9a0*/  LEA.HI.X.SX32 R23, R6, R19.reuse, 0x1, P2 ;  /* 0x0000001306177211 */ /* 0x080fe200010f0eff */
[----:B------:R0:W-:Y:S01]  /*d9b0*/  STL.64 [R1+0xcc0], R12 ;  /* 0x000cc00c01007387 */ /* 0x0001e20000100a00 */
[C---:B------:R-:W-:Y:S01]  /*d9c0*/  IMAD R7, R3.reuse, 0x1c, RZ ;  /* 0x0000001c03077824 */ /* 0x040fe200078e02ff */
[-C--:B------:R-:W-:Y:S01]  /*d9d0*/  LEA.HI.X.SX32 R17, R24, R19.reuse, 0x1, P6 ;  /* 0x0000001318117211 */ /* 0x080fe200030f0eff */
[C---:B------:R-:W-:Y:S01]  /*d9e0*/  IMAD R6, R3.reuse, 0x38, RZ ;  /* 0x0000003803067824 */ /* 0x040fe200078e02ff */
[----:B------:R1:W-:Y:S01]  /*d9f0*/  STL.64 [R1+0x13a8], R10 ;  /* 0x0013a80a01007387 */ /* 0x0003e20000100a00 */
[-C--:B0-----:R-:W-:Y:S01]  /*da00*/  IADD3 R12, P5, R4, R18.reuse, RZ ;  /* 0x00000012040c7210 */ /* 0x081fe20007fbe0ff */
[----:B------:R-:W-:Y:S01]  /*da10*/  IMAD R4, R3, 0x7, RZ ;  /* 0x0000000703047824 */ /* 0x000fe200078e02ff */
[-C--:B-1----:R-:W-:Y:S01]  /*da20*/  IADD3 R10, P4, R5, R18.reuse, RZ ;  /* 0x00000012050a7210 */ /* 0x082fe20007f9e0ff */
[----:B------:R0:W-:Y:S03]  /*da30*/  STL.64 [R1+0xcb8], R22 ;  /* 0x000cb81601007387 */ /* 0x0001e60000100a00 */
[----:B------:R-:W-:Y:S01]  /*da40*/  LEA.HI.X.SX32 R11, R4, R19, 0x1, P4 ;  /* 0x00000013040b7211 */ /* 0x000fe200020f0eff */
[----:B------:R1:W-:Y:S01]  /*da50*/  STL.64 [R1+0xcb0], R16 ;  /* 0x000cb01001007387 */ /* 0x0003e20000100a00 */
[----:B------:R-:W-:Y:S01]  /*da60*/  IMAD R24, R3, 0x70, RZ ;  /* 0x0000007003187824 */ /* 0x000fe200078e02ff */
[----:B0-----:R-:W-:-:S02]  /*da70*/  IADD3 R22, P2, R7, R18, RZ ;  /* 0x0000001207167210 */ /* 0x001fc40007f5e0ff */
[-C--:B-1----:R-:W-:Y:S01]  /*da80*/  IADD3 R16, P6, R6, R18.reuse, RZ ;  /* 0x0000001206107210 */ /* 0x082fe20007fde0ff */
[----:B------:R0:W-:Y:S01]  /*da90*/  STL.64 [R1+0x1a68], R10 ;  /* 0x001a680a01007387 */ /* 0x0001e20000100a00 */
[-C--:B------:R-:W-:Y:S02]  /*daa0*/  LEA.HI.X.SX32 R23, R5, R19.reuse, 0x1, P2 ;  /* 0x0000001305177211 */ /* 0x080fe400010f0eff */
[-C--:B------:R-:W-:Y:S01]  /*dab0*/  LEA.HI.X.SX32 R17, R7, R19.reuse, 0x1, P6 ;  /* 0x0000001307117211 */ /* 0x080fe200030f0eff */
[C---:B------:R-:W-:Y:S02]  /*dac0*/  IMAD R4, R3.reuse, 0xe0, RZ ;  /* 0x000000e003047824 */ /* 0x040fe400078e02ff */
[----:B------:R1:W-:Y:S01]  /*dad0*/  STL.64 [R1+0x1a30], R22 ;  /* 0x001a301601007387 */ /* 0x0003e20000100a00 */
[----:B------:R-:W-:Y:S01]  /*dae0*/  IADD3 R26, P4, R24, R18, RZ ;  /* 0x00000012181a7210 */ /* 0x000fe20007f9e0ff */
[C---:B0-----:R-:W-:Y:S02]  /*daf0*/  IMAD R11, R3.reuse, 0x1c0, RZ ;  /* 0x000001c0030b7824 */ /* 0x041fe400078e02ff */
[----:B------:R0:W-:Y:S01]  /*db00*/  STL.64 [R1+0x19c0], R16 ;  /* 0x0019c01001007387 */ /* 0x0001e20000100a00 */
[----:B------:R-:W-:Y:S01]  /*db10*/  IMAD R15, R3, 0x380, RZ ;  /* 0x00000380030f7824 */ /* 0x000fe200078e02ff */
[----:B------:R-:W-:-:S02]  /*db20*/  LEA.HI.X.SX32 R27, R6, R19, 0x1, P4 ;  /* 0x00000013061b7211 */ /* 0x000fc400020f0eff */
[-C--:B-1----:R-:W-:Y:S02]  /*db30*/  IADD3 R22, P2, R4, R18.reuse, RZ ;  /* 0x0000001204167210 */ /* 0x082fe40007f5e0ff */
[-C--:B0-----:R-:W-:Y:S02]  /*db40*/  IADD3 R16, P6, R11, R18.reuse, RZ ;  /* 0x000000120b107210 */ /* 0x081fe40007fde0ff */
[-C--:B------:R-:W-:Y:S02]  /*db50*/  LEA.HI.X.SX32 R23, R24, R19.reuse, 0x1, P2 ;  /* 0x0000001318177211 */ /* 0x080fe400010f0eff */
[-C--:B------:R-:W-:Y:S01]  /*db60*/  LEA.HI.X.SX32 R17, R4, R19.reuse, 0x1, P6 ;  /* 0x0000001304117211 */ /* 0x080fe200030f0eff */
[C---:B------:R-:W-:Y:S02]  /*db70*/  IMAD R4, R3.reuse, 0x1c1, RZ ;  /* 0x000001c103047824 */ /* 0x040fe400078e02ff */
[----:B------:R-:W-:Y:S01]  /*db80*/  IMAD R5, R3, 0x1c2, RZ ;  /* 0x000001c203057824 */ /* 0x000fe200078e02ff */
[----:B------:R-:W-:Y:S01]  /*db90*/  IADD3 R20, P1, R15, R18, RZ ;  /* 0x000000120f147210 */ /* 0x000fe20007f3e0ff */
[----:B------:R-:W-:Y:S01]  /*dba0*/  STL.64 [R1+0x18e0], R26 ;  /* 0x0018e01a01007387 */ /* 0x000fe20000100a00 */
[----:B------:R-:W-:Y:S01]  /*dbb0*/  LEA.HI.X.SX32 R15, R4, R19, 0x1, P3 ;  /* 0x00000013040f7211 */ /* 0x000fe200018f0eff */
[----:B------:R-:W-:-:S02]  /*dbc0*/  IMAD R4, R3, 0xe1, RZ ;  /* 0x000000e103047824 */ /* 0x000fc400078e02ff */
[----:B------:R-:W-:Y:S01]  /*dbd0*/  STL.64 [R1+0x1720], R22 ;  /* 0x0017201601007387 */ /* 0x000fe20000100a00 */
[----:B------:R-:W-:-:S03]  /*dbe0*/  IMAD R10, R3, 0x388, RZ ;  /* 0x00000388030a7824 */ /* 0x000fc600078e02ff */
[----:B------:R0:W-:Y:S01]  /*dbf0*/  STL.64 [R1+0x13a0], R16 ;  /* 0x0013a01001007387 */ /* 0x0001e20000100a00 */
[----:B------:R-:W-:Y:S01]  /*dc00*/  IMAD R7, R3, 0x386, RZ ;  /* 0x0000038603077824 */ /* 0x000fe200078e02ff */
[----:B------:R-:W-:Y:S01]  /*dc10*/  LEA.HI.X.SX32 R21, R11, R19, 0x1, P1 ;  /* 0x000000130b157211 */ /* 0x000fe200008f0eff */
[----:B------:R-:W-:-:S03]  /*dc20*/  IMAD R11, R3, 0x38c, RZ ;  /* 0x0000038c030b7824 */ /* 0x000fc600078e02ff */
[-C--:B------:R-:W-:Y:S02]  /*dc30*/  IADD3 R6, P4, R7, R18.reuse, RZ ;  /* 0x0000001207067210 */ /* 0x080fe40007f9e0ff */
[-C--:B0-----:R-:W-:Y:S02]  /*dc40*/  IADD3 R16, P6, R5, R18.reuse, RZ ;  /* 0x0000001205107210 */ /* 0x081fe40007fde0ff */
[----:B------:R-:W-:Y:S02]  /*dc50*/  IADD3 R22, P2, R10, R18, RZ ;  /* 0x000000120a167210 */ /* 0x000fe40007f5e0ff */
[-C--:B------:R-:W-:Y:S01]  /*dc60*/  LEA.HI.X.SX32 R17, R4, R19.reuse, 0x1, P6 ;  /* 0x0000001304117211 */ /* 0x080fe200030f0eff */
[C---:B------:R-:W-:Y:S02]  /*dc70*/  IMAD R4, R3.reuse, 0x1c3, RZ ;  /* 0x000001c303047824 */ /* 0x040fe400078e02ff */
[----:B------:R-:W-:Y:S01]  /*dc80*/  IMAD R10, R3, 0x38a, RZ ;  /* 0x0000038a030a7824 */ /* 0x000fe200078e02ff */
[----:B------:R0:W-:Y:S01]  /*dc90*/  STL.64 [R1+0xca8], R20 ;  /* 0x000ca81401007387 */ /* 0x0001e20000100a00 */
[----:B------:R-:W-:-:S02]  /*dca0*/  LEA.HI.X.SX32 R13, R5, R19, 0x1, P5 ;  /* 0x00000013050d7211 */ /* 0x000fc400028f0eff */
[----:B------:R-:W-:Y:S01]  /*dcb0*/  LEA.HI.X.SX32 R7, R4, R19, 0x1, P4 ;  /* 0x0000001304077211 */ /* 0x000fe200020f0eff */
[----:B------:R1:W-:Y:S04]  /*dcc0*/  STL.64 [R1+0xca0], R14 ;  /* 0x000ca00e01007387 */ /* 0x0003e80000100a00 */
[----:B------:R2:W-:Y:S01]  /*dcd0*/  STL.64 [R1+0x1398], R16 ;  /* 0x0013981001007387 */ /* 0x0005e20000100a00 */
[-C--:B0-----:R-:W-:Y:S01]  /*dce0*/  IADD3 R20, P1, R10, R18.reuse, RZ ;  /* 0x000000120a147210 */ /* 0x081fe20007f3e0ff */
[----:B------:R-:W-:Y:S01]  /*dcf0*/  IMAD R10, R3, 0xe2, RZ ;  /* 0x000000e2030a7824 */ /* 0x000fe200078e02ff */
[-C--:B-1----:R-:W-:Y:S01]  /*dd00*/  IADD3 R14, P3, R11, R18.reuse, RZ ;  /* 0x000000120b0e7210 */ /* 0x082fe20007f7e0ff */
[----:B------:R-:W-:Y:S01]  /*dd10*/  IMAD R11, R3, 0x1c4, RZ ;  /* 0x000001c4030b7824 */ /* 0x000fe200078e02ff */
[----:B------:R-:W-:Y:S02]  /*dd20*/  STL.64 [R1+0xc98], R12 ;  /* 0x000c980c01007387 */ /* 0x000fe40000100a00 */
[----:B------:R-:W-:-:S02]  /*dd30*/  IADD3 R24, P6, R10, R18, RZ ;  /* 0x000000120a187210 */ /* 0x000fc40007fde0ff */
[----:B------:R0:W-:Y:S01]  /*dd40*/  STL.64 [R1+0xc90], R6 ;  /* 0x000c900601007387 */ /* 0x0001e20000100a00 */
[C---:B--2---:R-:W-:Y:S02]  /*dd50*/  IADD3 R16, P5, R11.reuse, R18, RZ ;  /* 0x000000120b107210 */ /* 0x044fe40007fbe0ff */
[-C--:B------:R-:W-:Y:S02]  /*dd60*/  LEA.HI.X.SX32 R23, R11, R19.reuse, 0x1, P2 ;  /* 0x000000130b177211 */ /* 0x080fe400010f0eff */
[----:B------:R-:W-:Y:S01]  /*dd70*/  LEA.HI.X.SX32 R17, R10, R19, 0x1, P5 ;  /* 0x000000130a117211 */ /* 0x000fe200028f0eff */
[C---:B------:R-:W-:Y:S02]  /*dd80*/  IMAD R10, R3.reuse, 0x392, RZ ;  /* 0x00000392030a7824 */ /* 0x040fe400078e02ff */
[C---:B0-----:R-:W-:Y:S02]  /*dd90*/  IMAD R6, R3.reuse, 0x71, RZ ;  /* 0x0000007103067824 */ /* 0x041fe400078e02ff */
[----:B------:R-:W-:-:S03]  /*dda0*/  IMAD R11, R3, 0x1c5, RZ ;  /* 0x000001c5030b7824 */ /* 0x000fc600078e02ff */
[-C--:B------:R-:W-:Y:S01]  /*ddb0*/  LEA.HI.X.SX32 R25, R6, R19.reuse, 0x1, P6 ;  /* 0x0000001306197211 */ /* 0x080fe200030f0eff */
[C---:B------:R-:W-:Y:S02]  /*ddc0*/  IMAD R12, R3.reuse, 0x1c6, RZ ;  /* 0x000001c6030c7824 */ /* 0x040fe400078e02ff */
[C---:B------:R-:W-:Y:S02]  /*ddd0*/  IMAD R13, R3.reuse, 0x394, RZ ;  /* 0x00000394030d7824 */ /* 0x040fe400078e02ff */
[----:B------:R-:W-:Y:S01]  /*dde0*/  IMAD R5, R3, 0x38e, RZ ;  /* 0x0000038e03057824 */ /* 0x000fe200078e02ff */
[----:B------:R0:W-:Y:S01]  /*ddf0*/  STL.64 [R1+0x1718], R24 ;  /* 0x0017181801007387 */ /* 0x0001e20000100a00 */
[----:B------:R-:W-:Y:S02]  /*de00*/  LEA.HI.X.SX32 R21, R11, R19, 0x1, P1 ;  /* 0x000000130b157211 */ /* 0x000fe400008f0eff */
[-C--:B------:R-:W-:Y:S01]  /*de10*/  IADD3 R26, P1, R13, R18.reuse, RZ ;  /* 0x000000120d1a7210 */ /* 0x080fe20007f3e0ff */
[----:B------:R1:W-:Y:S01]  /*de20*/  STL.64 [R1+0x1390], R16 ;  /* 0x0013901001007387 */ /* 0x0003e20000100a00 */
[----:B------:R-:W-:Y:S01]  /*de30*/  IMAD R13, R3, 0x1c7, RZ ;  /* 0x000001c7030d7824 */ /* 0x000fe200078e02ff */
[----:B------:R-:W-:-:S02]  /*de40*/  IADD3 R4, P4, R5, R18, RZ ;  /* 0x0000001205047210 */ /* 0x000fc40007f9e0ff */
[-C--:B0-----:R-:W-:Y:S01]  /*de50*/  IADD3 R24, P2, R10, R18.reuse, RZ ;  /* 0x000000120a187210 */ /* 0x081fe20007f5e0ff */
[C---:B------:R-:W-:Y:S01]  /*de60*/  IMAD R10, R3.reuse, 0xe3, RZ ;  /* 0x000000e3030a7824 */ /* 0x040fe200078e02ff */
[C---:B-1----:R-:W-:Y:S01]  /*de70*/  IADD3 R16, P5, R12.reuse, R18, RZ ;  /* 0x000000120c107210 */ /* 0x042fe20007fbe0ff */
[----:B------:R-:W-:Y:S01]  /*de80*/  IMAD R11, R3, 0x72, RZ ;  /* 0x00000072030b7824 */ /* 0x000fe200078e02ff */
[-C--:B------:R-:W-:Y:S02]  /*de90*/  LEA.HI.X.SX32 R15, R12, R19.reuse, 0x1, P3 ;  /* 0x000000130c0f7211 */ /* 0x080fe400018f0eff */
[-C--:B------:R-:W-:Y:S01]  /*dea0*/  LEA.HI.X.SX32 R17, R10, R19.reuse, 0x1, P5 ;  /* 0x000000130a117211 */ /* 0x080fe200028f0eff */
[----:B------:R-:W-:Y:S01]  /*deb0*/  STL.64 [R1+0xc88], R22 ;  /* 0x000c881601007387 */ /* 0x000fe20000100a00 */
[----:B------:R-:W-:Y:S01]  /*dec0*/  LEA.HI.X.SX32 R5, R13, R19, 0x1, P4 ;  /* 0x000000130d057211 */ /* 0x000fe200020f0eff */
[C---:B------:R-:W-:Y:S02]  /*ded0*/  IMAD R12, R3.reuse, 0x1c8, RZ ;  /* 0x000001c8030c7824 */ /* 0x040fe400078e02ff */
[----:B------:R-:W-:Y:S01]  /*dee0*/  STL.64 [R1+0xc80], R20 ;  /* 0x000c801401007387 */ /* 0x000fe20000100a00 */
[----:B------:R-:W-:-:S02]  /*def0*/  IMAD R10, R3, 0xe4, RZ ;  /* 0x000000e4030a7824 */ /* 0x000fc400078e02ff */
[----:B------:R-:W-:Y:S01]  /*df00*/  IMAD R13, R3, 0x39, RZ ;  /* 0x00000039030d7824 */ /* 0x000fe200078e02ff */
[----:B------:R0:W-:Y:S04]  /*df10*/  STL.64 [R1+0x1388], R16 ;  /* 0x0013881001007387 */ /* 0x0001e80000100a00 */
[----:B------:R1:W-:Y:S04]  /*df20*/  STL.64 [R1+0xc78], R14 ;  /* 0x000c780e01007387 */ /* 0x0003e80000100a00 */
[----:B------:R2:W-:Y:S01]  /*df30*/  STL.64 [R1+0xc70], R4 ;  /* 0x000c700401007387 */ /* 0x0005e20000100a00 */
[-C--:B0-----:R-:W-:Y:S01]  /*df40*/  IADD3 R16, P5, R11, R18.reuse, RZ ;  /* 0x000000120b107210 */ /* 0x081fe20007fbe0ff */
[----:B------:R-:W-:Y:S01]  /*df50*/  IMAD R7, R3, 0x390, RZ ;  /* 0x0000039003077824 */ /* 0x000fe200078e02ff */
[----:B-1----:R-:W-:-:S02]  /*df60*/  IADD3 R14, P3, R10, R18, RZ ;  /* 0x000000120a0e7210 */ /* 0x002fc40007f7e0ff */
[-C--:B--2---:R-:W-:Y:S02]  /*df70*/  IADD3 R4, P4, R12, R18.reuse, RZ ;  /* 0x000000120c047210 */ /* 0x084fe40007f9e0ff */
[-C--:B------:R-:W-:Y:S02]  /*df80*/  LEA.HI.X.SX32 R17, R13, R19.reuse, 0x1, P5 ;  /* 0x000000130d117211 */ /* 0x080fe400028f0eff */
[-C--:B------:R-:W-:Y:S02]  /*df90*/  LEA.HI.X.SX32 R5, R10, R19.reuse, 0x1, P4 ;  /* 0x000000130a057211 */ /* 0x080fe400020f0eff */
[----:B------:R-:W-:Y:S01]  /*dfa0*/  LEA.HI.X.SX32 R15, R11, R19, 0x1, P3 ;  /* 0x000000130b0f7211 */ /* 0x000fe200018f0eff */
[----:B------:R-:W-:Y:S01]  /*dfb0*/  STL.64 [R1+0x18d8], R16 ;  /* 0x0018d81001007387 */ /* 0x000fe20000100a00 */
[----:B------:R-:W-:-:S03]  /*dfc0*/  IADD3 R6, P6, R7, R18, RZ ;  /* 0x0000001207067210 */ /* 0x000fc60007fde0ff */
[----:B------:R0:W-:Y:S01]  /*dfd0*/  STL.64 [R1+0x1380], R4 ;  /* 0x0013800401007387 */ /* 0x0001e20000100a00 */
[----:B------:R-:W-:-:S03]  /*dfe0*/  LEA.HI.X.SX32 R7, R12, R19, 0x1, P6 ;  /* 0x000000130c077211 */ /* 0x000fc600030f0eff */
[----:B------:R1:W-:Y:S04]  /*dff0*/  STL.64 [R1+0x1710], R14 ;  /* 0x0017100e01007387 */ /* 0x0003e80000100a00 */
[----:B0-----:R-:W2:Y:S04]  /*e000*/  LDL R4, [R1+0x460] ;  /* 0x0004600001047983 */ /* 0x001ea80000100800 */
[----:B------:R-:W3:Y:S04]  /*e010*/  LDL R5, [R1+0x594] ;  /* 0x0005940001057983 */ /* 0x000ee80000100800 */
[----:B------:R0:W-:Y:S04]  /*e020*/  STL.64 [R1+0xc68], R6 ;  /* 0x000c680601007387 */ /* 0x0001e80000100a00 */
[----:B-1----:R-:W4:Y:S04]  /*e030*/  LDL.64 R14, [R1+0x458] ;  /* 0x00045800010e7983 */ /* 0x002f280000100a00 */
[----:B------:R-:W5:Y:S04]  /*e040*/  LDL.64 R12, [R1+0x450] ;  /* 0x00045000010c7983 */ /* 0x000f680000100a00 */
[----:B0-----:R-:W5:Y:S04]  /*e050*/  LDL R6, [R1+0x324] ;  /* 0x0003240001067983 */ /* 0x001f680000100800 */
[----:B------:R-:W5:Y:S01]  /*e060*/  LDL R7, [R1+0x464] ;  /* 0x0004640001077983 */ /* 0x000f620000100800 */
[C---:B------:R-:W-:Y:S01]  /*e070*/  IMAD R23, R3.reuse, 0x1ca, RZ ;  /* 0x000001ca03177824 */ /* 0x040fe200078e02ff */
[C---:B------:R-:W-:Y:S01]  /*e080*/  SHF.L.U32 R22, R3.reuse, 0x1, RZ ;  /* 0x0000000103167819 */ /* 0x040fe200000006ff */
[----:B------:R-:W-:-:S02]  /*e090*/  IMAD R25, R3, 0x1c9, RZ ;  /* 0x000001c903197824 */ /* 0x000fc400078e02ff */
[----:B------:R-:W-:Y:S01]  /*e0a0*/  IMAD R27, R3, 0xe5, RZ ;  /* 0x000000e5031b7824 */ /* 0x000fe200078e02ff */
[-C--:B------:R-:W-:Y:S02]  /*e0b0*/  IADD3 R28, P5, R23, R18.reuse, RZ ;  /* 0x00000012171c7210 */ /* 0x080fe40007fbe0ff */
[-C--:B------:R-:W-:Y:S02]  /*e0c0*/  IADD3 R16, P3, R22, R18.reuse, RZ ;  /* 0x0000001216107210 */ /* 0x080fe40007f7e0ff */
[----:B------:R-:W-:Y:S02]  /*e0d0*/  LEA R10, P4, R3, R18, 0x2 ;  /* 0x00000012030a7211 */ /* 0x000fe400078810ff */
[-C--:B------:R-:W-:Y:S02]  /*e0e0*/  LEA.HI.X.SX32 R25, R25, R19.reuse, 0x1, P2 ;  /* 0x0000001319197211 */ /* 0x080fe400010f0eff */
[-C--:B------:R-:W-:Y:S02]  /*e0f0*/  LEA.HI.X.SX32 R29, R27, R19.reuse, 0x1, P5 ;  /* 0x000000131b1d7211 */ /* 0x080fe400028f0eff */
[----:B------:R-:W-:-:S02]  /*e100*/  LEA.HI.X.SX32 R27, R23, R19, 0x1, P1 ;  /* 0x00000013171b7211 */ /* 0x000fc400008f0eff */
[-C--:B------:R-:W-:Y:S01]  /*e110*/  LEA.HI.X.SX32 R17, R3, R19.reuse, 0x1, P3 ;  /* 0x0000001303117211 */ /* 0x080fe200018f0eff */
[----:B------:R0:W-:Y:S01]  /*e120*/  STL.64 [R1+0xc60], R24 ;  /* 0x000c601801007387 */ /* 0x0001e20000100a00 */
[----:B------:R-:W-:-:S03]  /*e130*/  LEA.HI.X.SX32 R11, R22, R19, 0x1, P4 ;  /* 0x00000013160b7211 */ /* 0x000fc600020f0eff */
[----:B------:R-:W-:Y:S01]  /*e140*/  STL.64 [R1+0x1378], R28 ;  /* 0x0013781c01007387 */ /* 0x000fe20000100a00 */
[----:B------:R-:W-:-:S03]  /*e150*/  LEA R20, P6, R3, R18, 0x3 ;  /* 0x0000001203147211 */ /* 0x000fc600078c18ff */
[----:B------:R1:W-:Y:S01]  /*e160*/  STL.64 [R1+0xc58], R26 ;  /* 0x000c581a01007387 */ /* 0x0003e20000100a00 */
[----:B------:R-:W-:-:S03]  /*e170*/  SHF.L.U32 R21, R3, 0x2, RZ ;  /* 0x0000000203157819 */ /* 0x000fc600000006ff */
[----:B------:R-:W-:Y:S01]  /*e180*/  STL.64 [R1+0x1a98], R16 ;  /* 0x001a981001007387 */ /* 0x000fe20000100a00 */
[----:B0-----:R-:W-:-:S03]  /*e190*/  LEA R24, P2, R3, R18, 0x4 ;  /* 0x0000001203187211 */ /* 0x001fc600078420ff */
[----:B------:R0:W-:Y:S01]  /*e1a0*/  STL.64 [R1+0x1a90], R10 ;  /* 0x001a900a01007387 */ /* 0x0001e20000100a00 */
[----:B------:R-:W-:-:S03]  /*e1b0*/  LEA.HI.X.SX32 R21, R21, R19, 0x1, P6 ;  /* 0x0000001315157211 */ /* 0x000fc600030f0eff */
[----:B-1----:R-:W1:Y:S01]  /*e1c0*/  S2R R27, SR_TID.X ;  /* 0x00000000001b7919 */ /* 0x002e620000002100 */
[----:B0-----:R-:W-:-:S03]  /*e1d0*/  IMAD.SHL.U32 R11, R3, 0x8, RZ ;  /* 0x00000008030b7824 */ /* 0x001fc600078e00ff */
[----:B------:R-:W-:Y:S02]  /*e1e0*/  STL.64 [R1+0x1a80], R20 ;  /* 0x001a801401007387 */ /* 0x000fe40000100a00 */
[----:B------:R-:W-:-:S05]  /*e1f0*/  LEA.HI.X.SX32 R25, R11, R19, 0x1, P2 ;  /* 0x000000130b197211 */ /* 0x000fca00010f0eff */
[----:B------:R0:W-:Y:S01]  /*e200*/  STL.64 [R1+0x1a60], R24 ;  /* 0x001a601801007387 */ /* 0x0001e20000100a00 */
[----:B------:R-:W-:Y:S02]  /*e210*/  LEA R16, P3, R3, R18, 0x7 ;  /* 0x0000001203107211 */ /* 0x000fe400078638ff */
[----:B------:R-:W-:Y:S02]  /*e220*/  MOV R29, c[0x0][0x1b8] ;  /* 0x00006e00001d7a02 */ /* 0x000fe40000000f00 */
[----:B0-----:R-:W-:-:S04]  /*e230*/  MOV R24, c[0x0][0x1b8] ;  /* 0x00006e0000187a02 */ /* 0x001fc80000000f00 */
[----:B------:R-:W-:-:S04]  /*e240*/  SHF.L.U32 R24, R24, 0x6, RZ ;  /* 0x0000000618187819 */ /* 0x000fc800000006ff */
[----:B------:R-:W-:Y:S02]  /*e250*/  LEA.HI.X.SX32 R17, R24, R19, 0x1, P3 ;  /* 0x0000001318117211 */ /* 0x000fe400018f0eff */
[----:B------:R-:W-:Y:S01]  /*e260*/  MOV R25, c[0x0][0x1b8] ;  /* 0x00006e0000197a02 */ /* 0x000fe20000000f00 */
[----:B------:R-:W-:Y:S01]  /*e270*/  IMAD.SHL.U32 R29, R29, 0x10, RZ ;  /* 0x000000101d1d7824 */ /* 0x000fe200078e00ff */
[----:B------:R-:W-:Y:S01]  /*e280*/  MOV R24, c[0x0][0x1b8] ;  /* 0x00006e0000187a02 */ /* 0x000fe20000000f00 */
[----:B------:R0:W-:Y:S01]  /*e290*/  STL.64 [R1+0x18a0], R16 ;  /* 0x0018a01001007387 */ /* 0x0001e20000100a00 */
[CC--:B------:R-:W-:Y:S01]  /*e2a0*/  LEA R28, P5, R3.reuse, R18.reuse, 0x5 ;  /* 0x00000012031c7211 */ /* 0x0c0fe200078a28ff */
[C---:B------:R-:W-:Y:S01]  /*e2b0*/  IMAD R10, R3.reuse, 0x396, RZ ;  /* 0x00000396030a7824 */ /* 0x040fe200078e02ff */
[----:B------:R-:W-:Y:S02]  /*e2c0*/  LEA R26, P1, R3, R18, 0x6 ;  /* 0x00000012031a7211 */ /* 0x000fe400078230ff */
[----:B------:R-:W-:-:S02]  /*e2d0*/  SHF.L.U32 R25, R25, 0x5, RZ ;  /* 0x0000000519197819 */ /* 0x000fc400000006ff */
[CC--:B------:R-:W-:Y:S02]  /*e2e0*/  LEA R22, P4, R3.reuse, R18.reuse, 0x8 ;  /* 0x0000001203167211 */ /* 0x0c0fe400078840ff */
[----:B0-----:R-:W-:Y:S01]  /*e2f0*/  MOV R16, c[0x0][0x1b8] ;  /* 0x00006e0000107a02 */ /* 0x001fe20000000f00 */
[----:B------:R-:W-:Y:S01]  /*e300*/  IMAD.MOV.U32 R17, RZ, RZ, c[0x0][0x1b8] ;  /* 0x00006e00ff117624 */ /* 0x000fe200078e00ff */
[----:B------:R-:W-:Y:S02]  /*e310*/  LEA R20, P6, R3, R18, 0x9 ;  /* 0x0000001203147211 */ /* 0x000fe400078c48ff */
[----:B------:R-:W-:Y:S01]  /*e320*/  SHF.L.U32 R24, R24, 0x7, RZ ;  /* 0x0000000718187819 */ /* 0x000fe200000006ff */
[----:B------:R-:W-:Y:S01]  /*e330*/  IMAD R16, R16, 0x1cb, RZ ;  /* 0x000001cb10107824 */ /* 0x000fe200078e02ff */
[----:B-1----:R-:W-:Y:S02]  /*e340*/  LOP3.LUT R3, R9, 0x10, R27, 0x78, !PT ;  /* 0x0000001009037812 */ /* 0x002fe400078e781b */
[----:B------:R-:W-:-:S02]  /*e350*/  LEA.HI.X.SX32 R29, R29, R19, 0x1, P5 ;  /* 0x000000131d1d7211 */ /* 0x000fc400028f0eff */
[----:B------:R-:W-:Y:S02]  /*e360*/  SHF.L.U32 R17, R17, 0x8, RZ ;  /* 0x0000000811117819 */ /* 0x000fe400000006ff */
[----:B------:R-:W-:Y:S02]  /*e370*/  IADD3 R10, P2, R10, R18, RZ ;  /* 0x000000120a0a7210 */ /* 0x000fe40007f5e0ff */
[-C--:B------:R-:W-:Y:S02]  /*e380*/  LEA.HI.X.SX32 R27, R25, R19.reuse, 0x1, P1 ;  /* 0x00000013191b7211 */ /* 0x080fe400008f0eff */
[-C--:B------:R-:W-:Y:S01]  /*e390*/  LEA.HI.X.SX32 R23, R24, R19.reuse, 0x1, P4 ;  /* 0x0000001318177211 */ /* 0x080fe200020f0eff */
[----:B------:R-:W-:Y:S01]  /*e3a0*/  STL.64 [R1+0x1a20], R28 ;  /* 0x001a201c01007387 */ /* 0x000fe20000100a00 */
[-C--:B------:R-:W-:Y:S02]  /*e3b0*/  LEA.HI.X.SX32 R21, R17, R19.reuse, 0x1, P6 ;  /* 0x0000001311157211 */ /* 0x080fe400030f0eff */
[----:B------:R-:W-:Y:S01]  /*e3c0*/  LEA.HI.X.SX32 R11, R16, R19, 0x1, P2 ;  /* 0x00000013100b7211 */ /* 0x000fe200010f0eff */
[----:B------:R-:W-:Y:S04]  /*e3d0*/  STL.64 [R1+0x19a0], R26 ;  /* 0x0019a01a01007387 */ /* 0x000fe80000100a00 */
[----:B------:R-:W-:Y:S04]  /*e3e0*/  STL [R1+0x9cc], R3 ;  /* 0x0009cc0301007387 */ /* 0x000fe80000100800 */
[----:B------:R-:W-:Y:S04]  /*e3f0*/  STL.64 [R1+0x16a0], R22 ;  /* 0x0016a01601007387 */ /* 0x000fe80000100a00 */
[----:B------:R-:W-:Y:S04]  /*e400*/  STL.64 [R1+0xab0], R20 ;  /* 0x000ab01401007387 */ /* 0x000fe80000100a00 */
[----:B------:R-:W-:Y:S01]  /*e410*/  STL.64 [R1+0xaa8], R10 ;  /* 0x000aa80a01007387 */ /* 0x000fe20000100a00 */
[----:B--2---:R-:W-:-:S02]  /*e420*/  LOP3.LUT R9, R4, 0x40, RZ, 0x3c, !PT ;  /* 0x0000004004097812 */ /* 0x004fc400078e3cff */
[----:B------:R-:W-:Y:S02]  /*e430*/  LOP3.LUT R4, R3, 0x20, RZ, 0x3c, !PT ;  /* 0x0000002003047812 */ /* 0x000fe400078e3cff */
[----:B---3--:R-:W-:Y:S01]  /*e440*/  LOP3.LUT R5, R5, 0x40, RZ, 0x3c, !PT ;  /* 0x0000004005057812 */ /* 0x008fe200078e3cff */
[----:B------:R0:W-:Y:S04]  /*e450*/  STL [R1+0x1aa4], R9 ;  /* 0x001aa40901007387 */ /* 0x0001e80000100800 */
[----:B------:R1:W-:Y:S04]  /*e460*/  STL [R1+0x1ab0], R5 ;  /* 0x001ab00501007387 */ /* 0x0003e80000100800 */
[----:B------:R5:W-:Y:S01]  /*e470*/  STL [R1+0x2aa4], R4 ;  /* 0x002aa40401007387 */ /* 0x000be20000100800 */
[C---:B0-----:R-:W-:Y:S01]  /*e480*/  LOP3.LUT R9, R3.reuse, 0x40, RZ, 0x3c, !PT ;  /* 0x0000004003097812 */ /* 0x041fe200078e3cff */
[----:B----4-:R-:W-:Y:S01]  /*e490*/  IMAD.WIDE R10, R8, 0x2, R14 ;  /* 0x00000002080a7825 */ /* 0x010fe200078e020e */
[----:B-1----:R-:W-:-:S03]  /*e4a0*/  LOP3.LUT R5, R3, 0x60, RZ, 0x3c, !PT ;  /* 0x0000006003057812 */ /* 0x002fc600078e3cff */
[----:B------:R-:W-:Y:S01]  /*e4b0*/  STL [R1+0x2aa0], R9 ;  /* 0x002aa00901007387 */ /* 0x000fe20000100800 */
[----:B-----5:R-:W-:Y:S02]  /*e4c0*/  LOP3.LUT R4, R6, 0x40, RZ, 0x3c, !PT ;  /* 0x0000004006047812 */ /* 0x020fe400078e3cff */
[----:B------:R-:W-:Y:S01]  /*e4d0*/  LOP3.LUT R3, R7, 0x20, RZ, 0x3c, !PT ;  /* 0x0000002007037812 */ /* 0x000fe200078e3cff */
[----:B------:R-:W-:Y:S01]  /*e4e0*/  STL [R1+0x2a9c], R5 ;  /* 0x002a9c0501007387 */ /* 0x000fe20000100800 */
[----:B------:R-:W-:-:S03]  /*e4f0*/  IMAD.SHL.U32 R7, R8, 0x2, RZ ;  /* 0x0000000208077824 */ /* 0x000fc600078e00ff */
[----:B------:R0:W-:Y:S04]  /*e500*/  STL [R1+0x1aa0], R4 ;  /* 0x001aa00401007387 */ /* 0x0001e80000100800 */
[----:B------:R-:W-:Y:S01]  /*e510*/  STL [R1+0x1aa8], R3 ;  /* 0x001aa80301007387 */ /* 0x000fe20000100800 */
[----:B------:R-:W-:-:S03]  /*e520*/  IMAD R6, R8, 0x3, RZ ;  /* 0x0000000308067824 */ /* 0x000fc600078e02ff */
[----:B------:R1:W-:Y:S01]  /*e530*/  STL.64 [R1+0x2a90], R10 ;  /* 0x002a900a01007387 */ /* 0x0003e20000100a00 */
[----:B0-----:R-:W-:-:S05]  /*e540*/  IMAD.WIDE R4, R8, 0x2, R12 ;  /* 0x0000000208047825 */ /* 0x001fca00078e020c */
[----:B------:R0:W-:Y:S01]  /*e550*/  STL.64 [R1+0x2a88], R4 ;  /* 0x002a880401007387 */ /* 0x0001e20000100a00 */
[----:B-1----:R-:W-:-:S05]  /*e560*/  IMAD.WIDE R10, R7, 0x2, R14 ;  /* 0x00000002070a7825 */ /* 0x002fca00078e020e */
[----:B------:R1:W-:Y:S01]  /*e570*/  STL.64 [R1+0x2a70], R10 ;  /* 0x002a700a01007387 */ /* 0x0003e20000100a00 */
[----:B0-----:R-:W-:Y:S01]  /*e580*/  IMAD.WIDE R4, R7, 0x2, R12 ;  /* 0x0000000207047825 */ /* 0x001fe200078e020c */
[----:B------:R-:W-:-:S04]  /*e590*/  SHF.L.U32 R7, R8, 0x2, RZ ;  /* 0x0000000208077819 */ /* 0x000fc800000006ff */
[----:B------:R0:W-:Y:S01]  /*e5a0*/  STL.64 [R1+0x2a68], R4 ;  /* 0x002a680401007387 */ /* 0x0001e20000100a00 */
[----:B-1----:R-:W-:-:S05]  /*e5b0*/  IMAD.WIDE R10, R6, 0x2, R14 ;  /* 0x00000002060a7825 */ /* 0x002fca00078e020e */
[----:B------:R1:W-:Y:S01]  /*e5c0*/  STL.64 [R1+0x2a58], R10 ;  /* 0x002a580a01007387 */ /* 0x0003e20000100a00 */
[----:B0-----:R-:W-:-:S04]  /*e5d0*/  IMAD.WIDE R4, R6, 0x2, R12 ;  /* 0x0000000206047825 */ /* 0x001fc800078e020c */
[----:B------:R-:W-:Y:S01]  /*e5e0*/  IMAD R6, R8, 0x5, RZ ;  /* 0x0000000508067824 */ /* 0x000fe200078e02ff */
        /* <DEDUP_REMOVED lines=134> */
[----:B------:R-:W-:Y:S01]  /*ee50*/  IMAD.SHL.U32 R7, R8, 0x20, RZ ;  /* 0x0000002008077824 */ /* 0x000fe200078e00ff */
        /* <DEDUP_REMOVED lines=221> */
[----:B-1----:R-:W-:-:S04]  /*fc30*/  IMAD.WIDE R10, R6, 0x2, R14 ;  /* 0x00000002060a7825 */ /* 0x002fc800078e020e */
[----:B------:R-:W-:Y:S01]  /*fc40*/  IMAD.WIDE R16, R6, 0x2, R12 ;  /* 0x0000000206107825 */ /* 0x000fe200078e020c */
[----:B------:R1:W-:Y:S03]  /*fc50*/  STL.64 [R1+0x2398], R10 ;  /* 0x0023980a01007387 */ /* 0x0003e60000100a00 */
[C---:B0-----:R-:W-:Y:S01]  /*fc60*/  IMAD R4, R8.reuse, 0x4d, RZ ;  /* 0x0000004d08047824 */ /* 0x041fe200078e02ff */
[----:B------:R0:W-:Y:S01]  /*fc70*/  STL.64 [R1+0x2390], R16 ;  /* 0x0023901001007387 */ /* 0x0001e20000100a00 */
[----:B------:R-:W-:Y:S02]  /*fc80*/  IMAD R5, R8, 0x4e, RZ ;  /* 0x0000004e08057824 */ /* 0x000fe400078e02ff */
[----:B-1----:R-:W-:-:S04]  /*fc90*/  IMAD.WIDE R10, R7, 0x2, R14 ;  /* 0x00000002070a7825 */ /* 0x002fc800078e020e */
[----:B------:R-:W-:Y:S01]  /*fca0*/  IMAD.WIDE R6, R7, 0x2, R12 ;  /* 0x0000000207067825 */ /* 0x000fe200078e020c */
[----:B------:R1:W-:Y:S03]  /*fcb0*/  STL.64 [R1+0x2380], R10 ;  /* 0x0023800a01007387 */ /* 0x0003e60000100a00 */
[C---:B0-----:R-:W-:Y:S01]  /*fcc0*/  IMAD.WIDE R16, R4.reuse, 0x2, R14 ;  /* 0x0000000204107825 */ /* 0x041fe200078e020e */
[----:B------:R0:W-:Y:S04]  /*fcd0*/  STL.64 [R1+0x2378], R6 ;  /* 0x0023780601007387 */ /* 0x0001e80000100a00 */
[----:B------:R2:W-:Y:S01]  /*fce0*/  STL.64 [R1+0x2368], R16 ;  /* 0x0023681001007387 */ /* 0x0005e20000100a00 */
[----:B-1----:R-:W-:-:S05]  /*fcf0*/  IMAD.WIDE R10, R4, 0x2, R12 ;  /* 0x00000002040a7825 */ /* 0x002fca00078e020c */
[----:B------:R1:W-:Y:S01]  /*fd00*/  STL.64 [R1+0x2360], R10 ;  /* 0x0023600a01007387 */ /* 0x0003e20000100a00 */
[----:B0-----:R-:W-:Y:S02]  /*fd10*/  IMAD R6, R8, 0x4f, RZ ;  /* 0x0000004f08067824 */ /* 0x001fe400078e02ff */
[----:B--2---:R-:W-:-:S05]  /*fd20*/  IMAD.WIDE R16, R5, 0x2, R14 ;  /* 0x0000000205107825 */ /* 0x004fca00078e020e */
[----:B------:R0:W-:Y:S01]  /*fd30*/  STL.64 [R1+0x2350], R16 ;  /* 0x0023501001007387 */ /* 0x0001e20000100a00 */
[----:B-1----:R-:W-:-:S05]  /*fd40*/  IMAD.WIDE R10, R5, 0x2, R12 ;  /* 0x00000002050a7825 */ /* 0x002fca00078e020c */
[----:B------:R1:W-:Y:S01]  /*fd50*/  STL.64 [R1+0x2348], R10 ;  /* 0x0023480a01007387 */ /* 0x0003e20000100a00 */
[----:B------:R-:W-:Y:S02]  /*fd60*/  IMAD R7, R8, 0x50, RZ ;  /* 0x0000005008077824 */ /* 0x000fe400078e02ff */
[----:B0-----:R-:W-:-:S05]  /*fd70*/  IMAD.WIDE R16, R6, 0x2, R14 ;  /* 0x0000000206107825 */ /* 0x001fca00078e020e */
        /* <DEDUP_REMOVED lines=58> */
[C---:B------:R-:W-:Y:S01]  /*10120*/  IMAD.WIDE R6, R9.reuse, 0x2, R14 ;  /* 0x0000000209067825 */ /* 0x040fe200078e020e */
[----:B------:R-:W-:Y:S03]  /*10130*/  STL.64 [R1+0x2228], R10 ;  /* 0x0022280a01007387 */ /* 0x000fe60000100a00 */
[----:B0-----:R-:W-:Y:S01]  /*10140*/  IMAD.WIDE R16, R9, 0x2, R12 ;  /* 0x0000000209107825 */ /* 0x001fe200078e020c */
[----:B------:R0:W-:Y:S03]  /*10150*/  STL.64 [R1+0x2218], R6 ;  /* 0x0022180601007387 */ /* 0x0001e60000100a00 */
[----:B------:R-:W-:Y:S01]  /*10160*/  IMAD R29, R8, 0x5d, RZ ;  /* 0x0000005d081d7824 */ /* 0x000fe200078e02ff */
[----:B------:R-:W-:Y:S04]  /*10170*/  STL.64 [R1+0x2210], R16 ;  /* 0x0022101001007387 */ /* 0x000fe80000100a00 */
[----:B------:R-:W-:Y:S01]  /*10180*/  STL.64 [R1+0x2ad0], R2 ;  /* 0x002ad00201007387 */ /* 0x000fe20000100a00 */
[----:B0-----:R-:W-:-:S04]  /*10190*/  IMAD.WIDE R6, R3, 0x2, R14 ;  /* 0x0000000203067825 */ /* 0x001fc800078e020e */
[----:B------:R-:W-:Y:S01]  /*101a0*/  IMAD.WIDE R10, R3, 0x2, R12 ;  /* 0x00000002030a7825 */ /* 0x000fe200078e020c */
[----:B------:R0:W-:Y:S04]  /*101b0*/  STL.64 [R1+0x2200], R6 ;  /* 0x0022000601007387 */ /* 0x0001e80000100a00 */
[----:B------:R1:W-:Y:S01]  /*101c0*/  STL.64 [R1+0x21f8], R10 ;  /* 0x0021f80a01007387 */ /* 0x0003e20000100a00 */
[----:B0-----:R-:W-:-:S05]  /*101d0*/  IMAD.WIDE R6, R29, 0x2, R14 ;  /* 0x000000021d067825 */ /* 0x001fca00078e020e */
[----:B------:R0:W-:Y:S04]  /*101e0*/  STL.64 [R1+0x21e8], R6 ;  /* 0x0021e80601007387 */ /* 0x0001e80000100a00 */
[----:B-1----:R-:W2:Y:S01]  /*101f0*/  LDL.64 R10, [R1+0x448] ;  /* 0x00044800010a7983 */ /* 0x002ea20000100a00 */
[----:B------:R-:W-:-:S04]  /*10200*/  IMAD.WIDE R2, R29, 0x2, R12 ;  /* 0x000000021d027825 */ /* 0x000fc800078e020c */
[C---:B------:R-:W-:Y:S01]  /*10210*/  IMAD R28, R8.reuse, 0x5e, RZ ;  /* 0x0000005e081c7824 */ /* 0x040fe200078e02ff */
        /* <DEDUP_REMOVED lines=43> */
[----:B------:R-:W-:Y:S01]  /*104d0*/  IMAD.WIDE R16, R19, 0x2, R14 ;  /* 0x0000000213107825 */ /* 0x000fe200078e020e */
[----:B------:R-:W-:Y:S03]  /*104e0*/  STL.64 [R1+0x2110], R6 ;  /* 0x0021100601007387 */ /* 0x000fe60000100a00 */
[----:B-1----:R-:W-:-:S05]  /*104f0*/  IMAD.WIDE R2, R20, 0x2, R12 ;  /* 0x0000000214027825 */ /* 0x002fca00078e020c */
[----:B------:R0:W-:Y:S01]  /*10500*/  STL.64 [R1+0x2108], R2 ;  /* 0x0021080201007387 */ /* 0x0001e20000100a00 */
[----:B------:R-:W-:-:S03]  /*10510*/  IMAD R18, R8, 0x68, RZ ;  /* 0x0000006808127824 */ /* 0x000fc600078e02ff */
[----:B------:R1:W-:Y:S01]  /*10520*/  STL.64 [R1+0x20f8], R16 ;  /* 0x0020f81001007387 */ /* 0x0003e20000100a00 */
[----:B0-----:R-:W-:-:S04]  /*10530*/  IMAD.WIDE R2, R19, 0x2, R12 ;  /* 0x0000000213027825 */ /* 0x001fc800078e020c */
[----:B-1----:R-:W-:Y:S01]  /*10540*/  IMAD.WIDE R16, R18, 0x2, R14 ;  /* 0x0000000212107825 */ /* 0x002fe200078e020e */
[----:B------:R0:W-:Y:S03]  /*10550*/  STL.64 [R1+0x20f0], R2 ;  /* 0x0020f00201007387 */ /* 0x0001e60000100a00 */
[----:B------:R-:W-:Y:S01]  /*10560*/  IMAD R7, R8, 0x69, RZ ;  /* 0x0000006908077824 */ /* 0x000fe200078e02ff */
[----:B------:R1:W-:Y:S01]  /*10570*/  STL.64 [R1+0x20e0], R16 ;  /* 0x0020e01001007387 */ /* 0x0003e20000100a00 */
[----:B0-----:R-:W-:-:S05]  /*10580*/  IMAD.WIDE R2, R18, 0x2, R12 ;  /* 0x0000000212027825 */ /* 0x001fca00078e020c */
[----:B------:R0:W-:Y:S01]  /*10590*/  STL.64 [R1+0x20d8], R2 ;  /* 0x0020d80201007387 */ /* 0x0001e20000100a00 */
[----:B-1----:R-:W-:Y:S02]  /*105a0*/  IMAD R17, R8, 0x6a, RZ ;  /* 0x0000006a08117824 */ /* 0x002fe400078e02ff */
[----:B0-----:R-:W-:-:S05]  /*105b0*/  IMAD.WIDE R2, R7, 0x2, R14 ;  /* 0x0000000207027825 */ /* 0x001fca00078e020e */
[----:B------:R0:W-:Y:S02]  /*105c0*/  STL.64 [R1+0x20c8], R2 ;  /* 0x0020c80201007387 */ /* 0x0001e40000100a00 */
[----:B0-----:R-:W-:-:S05]  /*105d0*/  IMAD.WIDE R2, R7, 0x2, R12 ;  /* 0x0000000207027825 */ /* 0x001fca00078e020c */
[----:B------:R0:W-:Y:S01]  /*105e0*/  STL.64 [R1+0x20c0], R2 ;  /* 0x0020c00201007387 */ /* 0x0001e20000100a00 */
[----:B------:R-:W-:Y:S02]  /*105f0*/  IMAD R16, R8, 0x6b, RZ ;  /* 0x0000006b08107824 */ /* 0x000fe400078e02ff */
        /* <DEDUP_REMOVED lines=8> */
[----:B------:R0:W-:Y:S04]  /*10680*/  STL.64 [R1+0x2090], R2 ;  /* 0x0020900201007387 */ /* 0x0001e80000100a00 */
[----:B------:R1:W-:Y:S01]  /*10690*/  STL.64 [R1+0x2aa8], R14 ;  /* 0x002aa80e01007387 */ /* 0x0003e20000100a00 */
[----:B0-----:R-:W-:-:S05]  /*106a0*/  IMAD.WIDE R2, R6, 0x2, R14 ;  /* 0x0000000206027825 */ /* 0x001fca00078e020e */
[----:B------:R0:W-:Y:S01]  /*106b0*/  STL.64 [R1+0x2080], R2 ;  /* 0x0020800201007387 */ /* 0x0001e20000100a00 */
[----:B-1----:R-:W-:-:S03]  /*106c0*/  SHF.L.U32 R15, R8, 0x1, RZ ;  /* 0x00000001080f7819 */ /* 0x002fc600000006ff */
[----:B------:R1:W-:Y:S02]  /*106d0*/  STL.64 [R1+0x2ab0], R12 ;  /* 0x002ab00c01007387 */ /* 0x0003e40000100a00 */
[----:B--2---:R-:W-:-:S04]  /*106e0*/  IMAD.WIDE R14, R15, 0x2, R10 ;  /* 0x000000020f0e7825 */ /* 0x004fc800078e020a */
[----:B0-----:R-:W-:-:S04]  /*106f0*/  IMAD.WIDE R2, R6, 0x2, R12 ;  /* 0x0000000206027825 */ /* 0x001fc800078e020c */
[C-C-:B-1----:R-:W-:Y:S01]  /*10700*/  IMAD.WIDE R12, R8.reuse, 0x2, R10.reuse ;  /* 0x00000002080c7825 */ /* 0x142fe200078e020a */
[----:B------:R0:W-:Y:S04]  /*10710*/  STL.64 [R1+0x2078], R2 ;  /* 0x0020780201007387 */ /* 0x0001e80000100a00 */
[----:B------:R1:W-:Y:S01]  /*10720*/  STL.64 [R1+0x2a80], R12 ;  /* 0x002a800c01007387 */ /* 0x0003e20000100a00 */
[C---:B0-----:R-:W-:Y:S01]  /*10730*/  IMAD R2, R8.reuse, 0x3, RZ ;  /* 0x0000000308027824 */ /* 0x041fe200078e02ff */
[----:B------:R-:W-:Y:S02]  /*10740*/  SHF.L.U32 R3, R8, 0x2, RZ ;  /* 0x0000000208037819 */ /* 0x000fe400000006ff */
[----:B------:R0:W-:Y:S01]  /*10750*/  STL.64 [R1+0x2a60], R14 ;  /* 0x002a600e01007387 */ /* 0x0001e20000100a00 */
[----:B-1----:R-:W-:-:S04]  /*10760*/  IMAD.WIDE R12, R2, 0x2, R10 ;  /* 0x00000002020c7825 */ /* 0x002fc800078e020a */
[--C-:B------:R-:W-:Y:S01]  /*10770*/  IMAD.WIDE R2, R3, 0x2, R10.reuse ;  /* 0x0000000203027825 */ /* 0x100fe200078e020a */
[----:B------:R1:W-:Y:S03]  /*10780*/  STL.64 [R1+0x2a48], R12 ;  /* 0x002a480c01007387 */ /* 0x0003e60000100a00 */
[C---:B0-----:R-:W-:Y:S02]  /*10790*/  IMAD R14, R8.reuse, 0x5, RZ ;  /* 0x00000005080e7824 */ /* 0x041fe400078e02ff */
[----:B------:R-:W-:Y:S01]  /*107a0*/  IMAD R15, R8, 0x6, RZ ;  /* 0x00000006080f7824 */ /* 0x000fe200078e02ff */
[----:B------:R0:W-:Y:S01]  /*107b0*/  STL.64 [R1+0x2a30], R2 ;  /* 0x002a300201007387 */ /* 0x0001e20000100a00 */
[----:B-1----:R-:W-:-:S04]  /*107c0*/  IMAD.WIDE R12, R14, 0x2, R10 ;  /* 0x000000020e0c7825 */ /* 0x002fc800078e020a */
[--C-:B------:R-:W-:Y:S01]  /*107d0*/  IMAD.WIDE R14, R15, 0x2, R10.reuse ;  /* 0x000000020f0e7825 */ /* 0x100fe200078e020a */
[----:B------:R1:W-:Y:S03]  /*107e0*/  STL.64 [R1+0x2a18], R12 ;  /* 0x002a180c01007387 */ /* 0x0003e60000100a00 */
[C---:B0-----:R-:W-:Y:S02]  /*107f0*/  IMAD R2, R8.reuse, 0x7, RZ ;  /* 0x0000000708027824 */ /* 0x041fe400078e02ff */
[----:B------:R-:W-:Y:S01]  /*10800*/  IMAD.SHL.U32 R3, R8, 0x8, RZ ;  /* 0x0000000808037824 */ /* 0x000fe200078e00ff */
        /* <DEDUP_REMOVED lines=20> */
[----:B------:R-:W-:Y:S01]  /*10950*/  IMAD.WIDE R14, R15, 0x2, R10 ;  /* 0x000000020f0e7825 */ /* 0x000fe200078e020a */
[----:B0-----:R-:W-:-:S03]  /*10960*/  SHF.L.U32 R3, R8, 0x4, RZ ;  /* 0x0000000408037819 */ /* 0x001fc600000006ff */
[----:B------:R-:W-:Y:S01]  /*10970*/  IMAD R2, R8, 0xf, RZ ;  /* 0x0000000f08027824 */ /* 0x000fe200078e02ff */
[----:B------:R0:W-:Y:S04]  /*10980*/  STL.64 [R1+0x2958], R12 ;  /* 0x0029580c01007387 */ /* 0x0001e80000100a00 */
[----:B------:R1:W-:Y:S01]  /*10990*/  STL.64 [R1+0x2940], R14 ;  /* 0x0029400e01007387 */ /* 0x0003e20000100a00 */
[----:B0-----:R-:W-:-:S04]  /*109a0*/  IMAD.WIDE R12, R2, 0x2, R10 ;  /* 0x00000002020c7825 */ /* 0x001fc800078e020a */
[--C-:B------:R-:W-:Y:S01]  /*109b0*/  IMAD.WIDE R2, R3, 0x2, R10.reuse ;  /* 0x0000000203027825 */ /* 0x100fe200078e020a */
[----:B------:R0:W-:Y:S03]  /*109c0*/  STL.64 [R1+0x2928], R12 ;  /* 0x0029280c01007387 */ /* 0x0001e60000100a00 */
[C---:B-1----:R-:W-:Y:S02]  /*109d0*/  IMAD R14, R8.reuse, 0x11, RZ ;  /* 0x00000011080e7824 */ /* 0x042fe400078e02ff */
[----:B------:R-:W-:Y:S01]  /*109e0*/  IMAD R15, R8, 0x12, RZ ;  /* 0x00000012080f7824 */ /* 0x000fe200078e02ff */
        /* <DEDUP_REMOVED lines=38> */
[----:B------:R-:W-:Y:S01]  /*10c50*/  IMAD.WIDE R14, R15, 0x2, R10 ;  /* 0x000000020f0e7825 */ /* 0x000fe200078e020a */
[----:B-1----:R-:W-:-:S03]  /*10c60*/  SHF.L.U32 R3, R8, 0x5, RZ ;  /* 0x0000000508037819 */ /* 0x002fc600000006ff */
        /* <DEDUP_REMOVED lines=136> */
[--C-:B-1----:R-:W-:Y:S01]  /*114f0*/  IMAD.WIDE R14, R3, 0x2, R10.reuse ;  /* 0x00000002030e7825 */ /* 0x102fe200078e020a */
[----:B------:R0:W-:Y:S03]  /*11500*/  STL.64 [R1+0x2388], R12 ;  /* 0x0023880c01007387 */ /* 0x0001e60000100a00 */
[--C-:B------:R-:W-:Y:S01]  /*11510*/  IMAD.WIDE R2, R5, 0x2, R10.reuse ;  /* 0x0000000205027825 */ /* 0x100fe200078e020a */
[----:B------:R1:W-:Y:S03]  /*11520*/  STL.64 [R1+0x2370], R14 ;  /* 0x0023700e01007387 */ /* 0x0003e60000100a00 */
[----:B0-----:R-:W-:Y:S02]  /*11530*/  IMAD.WIDE R12, R4, 0x2, R10 ;  /* 0x00000002040c7825 */ /* 0x001fe400078e020a */
[----:B------:R-:W2:Y:S02]  /*11540*/  LDL.64 R4, [R1+0x440] ;  /* 0x0004400001047983 */ /* 0x000ea40000100a00 */
[----:B-1----:R-:W-:-:S02]  /*11550*/  IMAD R14, R8, 0x4f, RZ ;  /* 0x0000004f080e7824 */ /* 0x002fc400078e02ff */
[----:B------:R-:W-:Y:S01]  /*11560*/  IMAD R15, R8, 0x50, RZ ;  /* 0x00000050080f7824 */ /* 0x000fe200078e02ff */
[----:B------:R0:W-:Y:S04]  /*11570*/  STL.64 [R1+0x2358], R12 ;  /* 0x0023580c01007387 */ /* 0x0001e80000100a00 */
[----:B------:R1:W-:Y:S01]  /*11580*/  STL.64 [R1+0x2340], R2 ;  /* 0x0023400201007387 */ /* 0x0003e20000100a00 */
[----:B0-----:R-:W-:-:S04]  /*11590*/  IMAD.WIDE R12, R14, 0x2, R10 ;  /* 0x000000020e0c7825 */ /* 0x001fc800078e020a */
[C---:B-1----:R-:W-:Y:S02]  /*115a0*/  IMAD R2, R8.reuse, 0x51, RZ ;  /* 0x0000005108027824 */ /* 0x042fe400078e02ff */
[--C-:B------:R-:W-:Y:S01]  /*115b0*/  IMAD.WIDE R14, R15, 0x2, R10.reuse ;  /* 0x000000020f0e7825 */ /* 0x100fe200078e020a */
[----:B------:R0:W-:Y:S03]  /*115c0*/  STL.64 [R1+0x2328], R12 ;  /* 0x0023280c01007387 */ /* 0x0001e60000100a00 */
[----:B------:R-:W-:Y:S01]  /*115d0*/  IMAD R3, R8, 0x52, RZ ;  /* 0x0000005208037824 */ /* 0x000fe200078e02ff */
[----:B------:R1:W-:Y:S01]  /*115e0*/  STL.64 [R1+0x2310], R14 ;  /* 0x0023100e01007387 */ /* 0x0003e20000100a00 */
[----:B0-----:R-:W-:-:S04]  /*115f0*/  IMAD.WIDE R12, R2, 0x2, R10 ;  /* 0x00000002020c7825 */ /* 0x001fc800078e020a */
[----:B-1----:R-:W-:Y:S01]  /*11600*/  IMAD R14, R8, 0x53, RZ ;  /* 0x00000053080e7824 */ /* 0x002fe200078e02ff */
[----:B------:R0:W-:Y:S01]  /*11610*/  STL.64 [R1+0x22f8], R12 ;  /* 0x0022f80c01007387 */ /* 0x0001e20000100a00 */
[----:B------:R-:W-:-:S04]  /*11620*/  IMAD.WIDE R2, R3, 0x2, R10 ;  /* 0x0000000203027825 */ /* 0x000fc800078e020a */
[----:B------:R-:W-:Y:S01]  /*11630*/  IMAD R15, R8, 0x54, RZ ;  /* 0x00000054080f7824 */ /* 0x000fe200078e02ff */
[----:B------:R1:W-:Y:S01]  /*11640*/  STL.64 [R1+0x22e0], R2 ;  /* 0x0022e00201007387 */ /* 0x0003e20000100a00 */
[----:B0-----:R-:W-:-:S05]  /*11650*/  IMAD.WIDE R12, R14, 0x2, R10 ;  /* 0x000000020e0c7825 */ /* 0x001fca00078e020a */
[----:B------:R0:W-:Y:S01]  /*11660*/  STL.64 [R1+0x22c8], R12 ;  /* 0x0022c80c01007387 */ /* 0x0001e20000100a00 */
[C---:B-1----:R-:W-:Y:S02]  /*11670*/  IMAD R2, R8.reuse, 0x55, RZ ;  /* 0x0000005508027824 */ /* 0x042fe400078e02ff */
[----:B------:R-:W-:Y:S02]  /*11680*/  IMAD R3, R8, 0x56, RZ ;  /* 0x0000005608037824 */ /* 0x000fe400078e02ff */
[----:B0-----:R-:W-:-:S04]  /*11690*/  IMAD.WIDE R12, R15, 0x2, R10 ;  /* 0x000000020f0c7825 */ /* 0x001fc800078e020a */
[--C-:B------:R-:W-:Y:S01]  /*116a0*/  IMAD.WIDE R14, R2, 0x2, R10.reuse ;  /* 0x00000002020e7825 */ /* 0x100fe200078e020a */
[----:B------:R0:W-:Y:S03]  /*116b0*/  STL.64 [R1+0x22b0], R12 ;  /* 0x0022b00c01007387 */ /* 0x0001e60000100a00 */
[----:B------:R-:W-:Y:S01]  /*116c0*/  IMAD.WIDE R2, R3, 0x2, R10 ;  /* 0x0000000203027825 */ /* 0x000fe200078e020a */
[----:B------:R-:W-:Y:S04]  /*116d0*/  STL.64 [R1+0x2298], R14 ;  /* 0x0022980e01007387 */ /* 0x000fe80000100a00 */
[----:B------:R1:W-:Y:S01]  /*116e0*/  STL.64 [R1+0x2280], R2 ;  /* 0x0022800201007387 */ /* 0x0003e20000100a00 */
[----:B0-----:R-:W-:-:S02]  /*116f0*/  IMAD R12, R8, 0x57, RZ ;  /* 0x00000057080c7824 */ /* 0x001fc400078e02ff */
[----:B------:R-:W-:Y:S02]  /*11700*/  IMAD R13, R8, 0x58, RZ ;  /* 0x00000058080d7824 */ /* 0x000fe400078e02ff */
[----:B-1----:R-:W-:-:S05]  /*11710*/  IMAD.WIDE R2, R12, 0x2, R10 ;  /* 0x000000020c027825 */ /* 0x002fca00078e020a */
[----:B------:R0:W-:Y:S02]  /*11720*/  STL.64 [R1+0x2268], R2 ;  /* 0x0022680201007387 */ /* 0x0001e40000100a00 */
[----:B0-----:R-:W-:-:S05]  /*11730*/  IMAD.WIDE R2, R13, 0x2, R10 ;  /* 0x000000020d027825 */ /* 0x001fca00078e020a */
[----:B------:R0:W-:Y:S04]  /*11740*/  STL.64 [R1+0x2250], R2 ;  /* 0x0022500201007387 */ /* 0x0001e80000100a00 */
[----:B0-----:R-:W3:Y:S01]  /*11750*/  LDL.LU.64 R2, [R1+0x2ad0] ;  /* 0x002ad00001027983 */ /* 0x001ee20000300a00 */
[----:B------:R-:W-:-:S03]  /*11760*/  IMAD R14, R8, 0x59, RZ ;  /* 0x00000059080e7824 */ /* 0x000fc600078e02ff */
[----:B------:R-:W-:Y:S01]  /*11770*/  STL [R1+0x2ab8], R13 ;  /* 0x002ab80d01007387 */ /* 0x000fe20000100800 */
[----:B------:R-:W-:-:S03]  /*11780*/  IMAD R15, R8, 0x5a, RZ ;  /* 0x0000005a080f7824 */ /* 0x000fc600078e02ff */
[----:B------:R0:W-:Y:S02]  /*11790*/  STL [R1+0x2abc], R12 ;  /* 0x002abc0c01007387 */ /* 0x0001e40000100800 */
[----:B0-----:R-:W-:-:S05]  /*117a0*/  IMAD.WIDE R12, R14, 0x2, R10 ;  /* 0x000000020e0c7825 */ /* 0x001fca00078e020a */
[----:B------:R0:W-:Y:S04]  /*117b0*/  STL.64 [R1+0x2238], R12 ;  /* 0x0022380c01007387 */ /* 0x0001e80000100a00 */
[----:B------:R1:W-:Y:S01]  /*117c0*/  STL.64 [R1+0x2ac0], R14 ;  /* 0x002ac00e01007387 */ /* 0x0003e20000100a00 */
[----:B0-----:R-:W-:-:S04]  /*117d0*/  IMAD.WIDE R12, R15, 0x2, R10 ;  /* 0x000000020f0c7825 */ /* 0x001fc800078e020a */
[--C-:B-1----:R-:W-:Y:S01]  /*117e0*/  IMAD.WIDE R14, R9, 0x2, R10.reuse ;  /* 0x00000002090e7825 */ /* 0x102fe200078e020a */
[----:B------:R0:W-:Y:S04]  /*117f0*/  STL.64 [R1+0x2220], R12 ;  /* 0x0022200c01007387 */ /* 0x0001e80000100a00 */
[----:B---3--:R1:W-:Y:S01]  /*11800*/  STL.64 [R1+0x2ac8], R2 ;  /* 0x002ac80201007387 */ /* 0x0083e20000100a00 */
[----:B0-----:R-:W-:-:S03]  /*11810*/  IMAD.WIDE R12, R3, 0x2, R10 ;  /* 0x00000002030c7825 */ /* 0x001fc600078e020a */
[----:B------:R0:W-:Y:S04]  /*11820*/  STL.64 [R1+0x2208], R14 ;  /* 0x0022080e01007387 */ /* 0x0001e80000100a00 */
[----:B------:R3:W-:Y:S01]  /*11830*/  STL.64 [R1+0x21f0], R12 ;  /* 0x0021f00c01007387 */ /* 0x0007e20000100a00 */
[----:B-1----:R-:W-:-:S04]  /*11840*/  IMAD.WIDE R2, R28, 0x2, R10 ;  /* 0x000000021c027825 */ /* 0x002fc800078e020a */
[----:B0-----:R-:W-:-:S04]  /*11850*/  IMAD.WIDE R14, R29, 0x2, R10 ;  /* 0x000000021d0e7825 */ /* 0x001fc800078e020a */
[--C-:B---3--:R-:W-:Y:S01]  /*11860*/  IMAD.WIDE R12, R27, 0x2, R10.reuse ;  /* 0x000000021b0c7825 */ /* 0x108fe200078e020a */
[----:B------:R0:W-:Y:S04]  /*11870*/  STL.64 [R1+0x21d8], R14 ;  /* 0x0021d80e01007387 */ /* 0x0001e80000100a00 */
[----:B------:R1:W-:Y:S04]  /*11880*/  STL.64 [R1+0x21c0], R2 ;  /* 0x0021c00201007387 */ /* 0x0003e80000100a00 */
[----:B------:R3:W-:Y:S01]  /*11890*/  STL.64 [R1+0x21a8], R12 ;  /* 0x0021a80c01007387 */ /* 0x0007e20000100a00 */
[----:B0-----:R-:W-:-:S04]  /*118a0*/  IMAD.WIDE R14, R26, 0x2, R10 ;  /* 0x000000021a0e7825 */ /* 0x001fc800078e020a */
[--C-:B-1----:R-:W-:Y:S01]  /*118b0*/  IMAD.WIDE R2, R25, 0x2, R10.reuse ;  /* 0x0000000219027825 */ /* 0x102fe200078e020a */
[----:B------:R0:W-:Y:S03]  /*118c0*/  STL.64 [R1+0x2190], R14 ;  /* 0x0021900e01007387 */ /* 0x0001e60000100a00 */
[--C-:B---3--:R-:W-:Y:S01]  /*118d0*/  IMAD.WIDE R12, R24, 0x2, R10.reuse ;  /* 0x00000002180c7825 */ /* 0x108fe200078e020a */
        /* <DEDUP_REMOVED lines=13> */
[----:B------:R-:W-:Y:S01]  /*119b0*/  STL.64 [R1+0x20d0], R12 ;  /* 0x0020d00c01007387 */ /* 0x000fe20000100a00 */
[----:B0-----:R-:W-:-:S04]  /*119c0*/  IMAD.WIDE R14, R7, 0x2, R10 ;  /* 0x00000002070e7825 */ /* 0x001fc800078e020a */
[--C-:B-1----:R-:W-:Y:S01]  /*119d0*/  IMAD.WIDE R2, R17, 0x2, R10.reuse ;  /* 0x0000000211027825 */ /* 0x102fe200078e020a */
[----:B------:R0:W-:Y:S04]  /*119e0*/  STL.64 [R1+0x20b8], R14 ;  /* 0x0020b80e01007387 */ /* 0x0001e80000100a00 */
[----:B------:R1:W-:Y:S01]  /*119f0*/  STL.64 [R1+0x20a0], R2 ;  /* 0x0020a00201007387 */ /* 0x0003e20000100a00 */
[----:B0-----:R-:W-:-:S04]  /*11a00*/  IMAD.WIDE R14, R16, 0x2, R10 ;  /* 0x00000002100e7825 */ /* 0x001fc800078e020a */
[----:B-1----:R-:W-:Y:S01]  /*11a10*/  IMAD.WIDE R2, R6, 0x2, R10 ;  /* 0x0000000206027825 */ /* 0x002fe200078e020a */
[----:B------:R2:W-:Y:S03]  /*11a20*/  STL.64 [R1+0x2088], R14 ;  /* 0x0020880e01007387 */ /* 0x0005e60000100a00 */
[C---:B------:R-:W-:Y:S01]  /*11a30*/  IMAD.SHL.U32 R13, R8.reuse, 0x2, RZ ;  /* 0x00000002080d7824 */ /* 0x040fe200078e00ff */
[----:B------:R0:W-:Y:S01]  /*11a40*/  STL.64 [R1+0x2070], R2 ;  /* 0x0020700201007387 */ /* 0x0001e20000100a00 */
[----:B--2---:R-:W-:-:S05]  /*11a50*/  IMAD.WIDE R14, R8, 0x2, R4 ;  /* 0x00000002080e7825 */ /* 0x004fca00078e0204 */
[----:B------:R1:W-:Y:S01]  /*11a60*/  STL.64 [R1+0x2a78], R14 ;  /* 0x002a780e01007387 */ /* 0x0003e20000100a00 */
[----:B0-----:R-:W-:Y:S01]  /*11a70*/  IMAD.WIDE R2, R13, 0x2, R4 ;  /* 0x000000020d027825 */ /* 0x001fe200078e0204 */
[----:B------:R-:W-:-:S03]  /*11a80*/  MOV R12, c[0x0][0x1a4] ;  /* 0x00006900000c7a02 */ /* 0x000fc60000000f00 */
[----:B-1----:R-:W-:Y:S01]  /*11a90*/  IMAD.MOV.U32 R14, RZ, RZ, c[0x0][0x1a4] ;  /* 0x00006900ff0e7624 */ /* 0x002fe200078e00ff */
[----:B------:R-:W-:-:S03]  /*11aa0*/  MOV R15, c[0x0][0x1a4] ;  /* 0x00006900000f7a02 */ /* 0x000fc60000000f00 */
[----:B------:R-:W-:Y:S01]  /*11ab0*/  IMAD R14, R14, 0x3, RZ ;  /* 0x000000030e0e7824 */ /* 0x000fe200078e02ff */
[----:B------:R0:W-:Y:S01]  /*11ac0*/  STL.64 [R1+0x2068], R2 ;  /* 0x0020680201007387 */ /* 0x0001e20000100a00 */
[----:B------:R-:W-:Y:S01]  /*11ad0*/  SHF.L.U32 R15, R15, 0x2, RZ ;  /* 0x000000020f0f7819 */ /* 0x000fe200000006ff */
[----:B------:R-:W-:Y:S01]  /*11ae0*/  IMAD R12, R12, 0x5, RZ ;  /* 0x000000050c0c7824 */ /* 0x000fe200078e02ff */
[----:B------:R-:W-:Y:S01]  /*11af0*/  MOV R13, c[0x0][0x1a4] ;  /* 0x00006900000d7a02 */ /* 0x000fe20000000f00 */
[----:B0-----:R-:W-:-:S05]  /*11b00*/  IMAD.WIDE R2, R14, 0x2, R4 ;  /* 0x000000020e027825 */ /* 0x001fca00078e0204 */
[----:B------:R0:W-:Y:S01]  /*11b10*/  STL.64 [R1+0x2060], R2 ;  /* 0x0020600201007387 */ /* 0x0001e20000100a00 */
[----:B------:R-:W-:Y:S02]  /*11b20*/  IMAD R13, R13, 0x6, RZ ;  /* 0x000000060d0d7824 */ /* 0x000fe400078e02ff */
[----:B0-----:R-:W-:-:S04]  /*11b30*/  IMAD.WIDE R2, R15, 0x2, R4 ;  /* 0x000000020f027825 */ /* 0x001fc800078e0204 */
[--C-:B------:R-:W-:Y:S01]  /*11b40*/  IMAD.WIDE R14, R12, 0x2, R4.reuse ;  /* 0x000000020c0e7825 */ /* 0x100fe200078e0204 */
[----:B------:R0:W-:Y:S04]  /*11b50*/  STL.64 [R1+0x2058], R2 ;  /* 0x0020580201007387 */ /* 0x0001e80000100a00 */
[----:B------:R1:W-:Y:S01]  /*11b60*/  STL.64 [R1+0x2050], R14 ;  /* 0x0020500e01007387 */ /* 0x0003e20000100a00 */
[----:B------:R-:W-:Y:S01]  /*11b70*/  MOV R12, c[0x0][0x1a4] ;  /* 0x00006900000c7a02 */ /* 0x000fe20000000f00 */
[----:B0-----:R-:W-:Y:S01]  /*11b80*/  IMAD.WIDE R2, R13, 0x2, R4 ;  /* 0x000000020d027825 */ /* 0x001fe200078e0204 */
[----:B-1----:R-:W-:-:S03]  /*11b90*/  MOV R14, c[0x0][0x1a4] ;  /* 0x00006900000e7a02 */ /* 0x002fc60000000f00 */
[----:B------:R-:W-:Y:S01]  /*11ba0*/  IMAD.MOV.U32 R15, RZ, RZ, c[0x0][0x1a4] ;  /* 0x00006900ff0f7624 */ /* 0x000fe200078e00ff */
[----:B------:R0:W-:Y:S01]  /*11bb0*/  STL.64 [R1+0x2048], R2 ;  /* 0x0020480201007387 */ /* 0x0001e20000100a00 */
[----:B------:R-:W-:-:S03]  /*11bc0*/  IMAD R14, R14, 0x7, RZ ;  /* 0x000000070e0e7824 */ /* 0x000fc600078e02ff */
[----:B------:R-:W-:Y:S01]  /*11bd0*/  SHF.L.U32 R15, R15, 0x3, RZ ;  /* 0x000000030f0f7819 */ /* 0x000fe200000006ff */
[----:B------:R-:W-:Y:S02]  /*11be0*/  IMAD R12, R12, 0x9, RZ ;  /* 0x000000090c0c7824 */ /* 0x000fe400078e02ff */
[----:B0-----:R-:W-:Y:S01]  /*11bf0*/  IMAD.WIDE R2, R14, 0x2, R4 ;  /* 0x000000020e027825 */ /* 0x001fe200078e0204 */
[----:B------:R-:W-:-:S04]  /*11c00*/  MOV R13, c[0x0][0x1a4] ;  /* 0x00006900000d7a02 */ /* 0x000fc80000000f00 */
[----:B------:R0:W-:Y:S01]  /*11c10*/  STL.64 [R1+0x2040], R2 ;  /* 0x0020400201007387 */ /* 0x0001e20000100a00 */
[----:B------:R-:W-:Y:S02]  /*11c20*/  IMAD R13, R13, 0xa, RZ ;  /* 0x0000000a0d0d7824 */ /* 0x000fe400078e02ff */
[----:B0-----:R-:W-:-:S04]  /*11c30*/  IMAD.WIDE R2, R15, 0x2, R4 ;  /* 0x000000020f027825 */ /* 0x001fc800078e0204 */
[--C-:B------:R-:W-:Y:S01]  /*11c40*/  IMAD.WIDE R14, R12, 0x2, R4.reuse ;  /* 0x000000020c0e7825 */ /* 0x100fe200078e0204 */
[----:B------:R0:W-:Y:S04]  /*11c50*/  STL.64 [R1+0x2038], R2 ;  /* 0x0020380201007387 */ /* 0x0001e80000100a00 */
[----:B------:R1:W-:Y:S01]  /*11c60*/  STL.64 [R1+0x2030], R14 ;  /* 0x0020300e01007387 */ /* 0x0003e20000100a00 */
[----:B------:R-:W-:Y:S02]  /*11c70*/  IMAD.MOV.U32 R12, RZ, RZ, c[0x0][0x1a4] ;  /* 0x00006900ff0c7624 */ /* 0x000fe400078e00ff */
[----:B0-----:R-:W-:Y:S01]  /*11c80*/  IMAD.WIDE R2, R13, 0x2, R4 ;  /* 0x000000020d027825 */ /* 0x001fe200078e0204 */
[----:B-1----:R-:W-:Y:S02]  /*11c90*/  MOV R14, c[0x0][0x1a4] ;  /* 0x00006900000e7a02 */ /* 0x002fe40000000f00 */
[----:B------:R-:W-:-:S03]  /*11ca0*/  MOV R15, c[0x0][0x1a4] ;  /* 0x00006900000f7a02 */ /* 0x000fc60000000f00 */
[----:B------:R-:W-:Y:S01]  /*11cb0*/  IMAD R14, R14, 0xb, RZ ;  /* 0x0000000b0e0e7824 */ /* 0x000fe200078e02ff */
[----:B------:R0:W-:Y:S01]  /*11cc0*/  STL.64 [R1+0x2028], R2 ;  /* 0x0020280201007387 */ /* 0x0001e20000100a00 */
[----:B------:R-:W-:Y:S02]  /*11cd0*/  IMAD R15, R15, 0xc, RZ ;  /* 0x0000000c0f0f7824 */ /* 0x000fe400078e02ff */
        /* <DEDUP_REMOVED lines=27> */
[----:B-1----:R-:W-:Y:S02]  /*11e90*/  MOV R14, c[0x0][0x1a4] ;  /* 0x00006900000e7a02 */ /* 0x002fe40000000f00 */
[----:B------:R-:W-:-:S03]  /*11ea0*/  MOV R15, c[0x0][0x1a4] ;  /* 0x00006900000f7a02 */ /* 0x000fc60000000f00 */
[----:B------:R-:W-:Y:S01]  /*11eb0*/  IMAD R14, R14, 0x13, RZ ;  /* 0x000000130e0e7824 */ /* 0x000fe200078e02ff */
[----:B------:R0:W-:Y:S01]  /*11ec0*/  STL.64 [R1+0x1fe8], R2 ;  /* 0x001fe80201007387 */ /* 0x0001e20000100a00 */
[----:B------:R-:W-:Y:S02]  /*11ed0*/  IMAD R15, R15, 0x14, RZ ;  /* 0x000000140f0f7824 */ /* 0x000fe400078e02ff */
[----:B------:R-:W-:Y:S02]  /*11ee0*/  IMAD R12, R12, 0x15, RZ ;  /* 0x000000150c0c7824 */ /* 0x000fe400078e02ff */
[----:B0-----:R-:W-:-:S05]  /*11ef0*/  IMAD.WIDE R2, R14, 0x2, R4 ;  /* 0x000000020e027825 */ /* 0x001fca00078e0204 */
[----:B------:R0:W-:Y:S01]  /*11f00*/  STL.64 [R1+0x1fe0], R2 ;  /* 0x001fe00201007387 */ /* 0x0001e20000100a00 */
[----:B------:R-:W-:-:S04]  /*11f10*/  IMAD.MOV.U32 R13, RZ, RZ, c[0x0][0x1a4] ;  /* 0x00006900ff0d7624 */ /* 0x000fc800078e00ff */
        /* <DEDUP_REMOVED lines=43> */
[----:B------:R-:W-:Y:S02]  /*121d0*/  IMAD.SHL.U32 R15, R15, 0x20, RZ ;  /* 0x000000200f0f7824 */ /* 0x000fe400078e00ff */
[----:B------:R-:W-:Y:S02]  /*121e0*/  IMAD R12, R12, 0x21, RZ ;  /* 0x000000210c0c7824 */ /* 0x000fe400078e02ff */
[----:B------:R-:W-:Y:S02]  /*121f0*/  IMAD.MOV.U32 R13, RZ, RZ, c[0x0][0x1a4] ;  /* 0x00006900ff0d7624 */ /* 0x000fe400078e00ff */
        /* <DEDUP_REMOVED lines=8> */
[----:B0-----:R-:W-:-:S04]  /*12280*/  IMAD.WIDE R2, R13, 0x2, R4 ;  /* 0x000000020d027825 */ /* 0x001fc800078e0204 */
[----:B-1----:R-:W-:Y:S01]  /*12290*/  IMAD.MOV.U32 R14, RZ, RZ, c[0x0][0x1a4] ;  /* 0x00006900ff0e7624 */ /* 0x002fe200078e00ff */
        /* <DEDUP_REMOVED lines=130> */
[----:B------:R-:W-:Y:S02]  /*12ac0*/  IMAD R14, R14, 0x43, RZ ;  /* 0x000000430e0e7824 */ /* 0x000fe400078e02ff */
[----:B------:R-:W-:Y:S02]  /*12ad0*/  IMAD R15, R15, 0x44, RZ ;  /* 0x000000440f0f7824 */ /* 0x000fe400078e02ff */
        /* <DEDUP_REMOVED lines=63> */
[----:B------:R-:W-:Y:S01]  /*12ed0*/  IMAD R15, R15, 0x54, RZ ;  /* 0x000000540f0f7824 */ /* 0x000fe200078e02ff */
[----:B------:R-:W-:Y:S01]  /*12ee0*/  MOV R13, c[0x0][0x1a4] ;  /* 0x00006900000d7a02 */ /* 0x000fe20000000f00 */
[----:B------:R-:W-:Y:S02]  /*12ef0*/  IMAD R12, R12, 0x55, RZ ;  /* 0x000000550c0c7824 */ /* 0x000fe400078e02ff */
[----:B0-----:R-:W-:-:S04]  /*12f00*/  IMAD.WIDE R2, R14, 0x2, R4 ;  /* 0x000000020e027825 */ /* 0x001fc800078e0204 */
[--C-:B------:R-:W-:Y:S01]  /*12f10*/  IMAD.WIDE R14, R15, 0x2, R4.reuse ;  /* 0x000000020f0e7825 */ /* 0x100fe200078e0204 */
[----:B------:R0:W-:Y:S03]  /*12f20*/  STL.64 [R1+0x1de0], R2 ;  /* 0x001de00201007387 */ /* 0x0001e60000100a00 */
[----:B------:R-:W-:Y:S01]  /*12f30*/  IMAD R13, R13, 0x56, RZ ;  /* 0x000000560d0d7824 */ /* 0x000fe200078e02ff */
[----:B0-----:R-:W2:Y:S04]  /*12f40*/  LDL.LU.64 R2, [R1+0x2ac8] ;  /* 0x002ac80001027983 */ /* 0x001ea80000300a00 */
[----:B------:R0:W-:Y:S02]  /*12f50*/  STL.64 [R1+0x1dd8], R14 ;  /* 0x001dd80e01007387 */ /* 0x0001e40000100a00 */
[----:B0-----:R-:W-:-:S04]  /*12f60*/  IMAD.WIDE R14, R12, 0x2, R4 ;  /* 0x000000020c0e7825 */ /* 0x001fc800078e0204 */
[--C-:B------:R-:W-:Y:S01]  /*12f70*/  IMAD.WIDE R12, R13, 0x2, R4.reuse ;  /* 0x000000020d0c7825 */ /* 0x100fe200078e0204 */
[----:B------:R0:W-:Y:S04]  /*12f80*/  STL.64 [R1+0x1dd0], R14 ;  /* 0x001dd00e01007387 */ /* 0x0001e80000100a00 */
[----:B0-----:R-:W3:Y:S04]  /*12f90*/  LDL.LU.64 R14, [R1+0x2ac0] ;  /* 0x002ac000010e7983 */ /* 0x001ee80000300a00 */
[----:B------:R0:W-:Y:S04]  /*12fa0*/  STL.64 [R1+0x1dc8], R12 ;  /* 0x001dc80c01007387 */ /* 0x0001e80000100a00 */
[----:B0-----:R-:W4:Y:S02]  /*12fb0*/  LDL.LU R12, [R1+0x2abc] ;  /* 0x002abc00010c7983 */ /* 0x001f240000300800 */
[----:B----4-:R-:W-:-:S05]  /*12fc0*/  IMAD.WIDE R12, R12, 0x2, R4 ;  /* 0x000000020c0c7825 */ /* 0x010fca00078e0204 */
[----:B------:R0:W-:Y:S04]  /*12fd0*/  STL.64 [R1+0x1dc0], R12 ;  /* 0x001dc00c01007387 */ /* 0x0001e80000100a00 */
[----:B0-----:R-:W4:Y:S01]  /*12fe0*/  LDL.LU R13, [R1+0x2ab8] ;  /* 0x002ab800010d7983 */ /* 0x001f220000300800 */
[----:B------:R-:W-:-:S04]  /*12ff0*/  IMAD.WIDE R8, R9, 0x2, R4 ;  /* 0x0000000209087825 */ /* 0x000fc800078e0204 */
[----:B----4-:R-:W-:-:S05]  /*13000*/  IMAD.WIDE R12, R13, 0x2, R4 ;  /* 0x000000020d0c7825 */ /* 0x010fca00078e0204 */
[----:B------:R3:W-:Y:S02]  /*13010*/  STL.64 [R1+0x1db8], R12 ;  /* 0x001db80c01007387 */ /* 0x0007e40000100a00 */
[----:B---3--:R-:W-:-:S04]  /*13020*/  IMAD.WIDE R12, R14, 0x2, R4 ;  /* 0x000000020e0c7825 */ /* 0x008fc800078e0204 */
[--C-:B------:R-:W-:Y:S01]  /*13030*/  IMAD.WIDE R14, R15, 0x2, R4.reuse ;  /* 0x000000020f0e7825 */ /* 0x100fe200078e0204 */
[----:B------:R0:W-:Y:S04]  /*13040*/  STL.64 [R1+0x1db0], R12 ;  /* 0x001db00c01007387 */ /* 0x0001e80000100a00 */
[----:B0-----:R-:W3:Y:S04]  /*13050*/  LDL.LU.64 R12, [R1+0x2ab0] ;  /* 0x002ab000010c7983 */ /* 0x001ee80000300a00 */
[----:B------:R0:W-:Y:S04]  /*13060*/  STL.64 [R1+0x1da8], R14 ;  /* 0x001da80e01007387 */ /* 0x0001e80000100a00 */
[----:B0-----:R-:W4:Y:S04]  /*13070*/  LDL.LU.64 R14, [R1+0x2aa8] ;  /* 0x002aa800010e7983 */ /* 0x001f280000300a00 */
[----:B------:R2:W-:Y:S02]  /*13080*/  STL.64 [R1+0x1da0], R8 ;  /* 0x001da00801007387 */ /* 0x0005e40000100a00 */
[----:B--2---:R-:W-:-:S05]  /*13090*/  IMAD.WIDE R8, R3, 0x2, R4 ;  /* 0x0000000203087825 */ /* 0x004fca00078e0204 */
[----:B------:R0:W-:Y:S02]  /*130a0*/  STL.64 [R1+0x1d98], R8 ;  /* 0x001d980801007387 */ /* 0x0001e40000100a00 */
[----:B0-----:R-:W-:-:S05]  /*130b0*/  IMAD.WIDE R8, R29, 0x2, R4 ;  /* 0x000000021d087825 */ /* 0x001fca00078e0204 */
[----:B------:R0:W-:Y:S02]  /*130c0*/  STL.64 [R1+0x1d90], R8 ;  /* 0x001d900801007387 */ /* 0x0001e40000100a00 */
[----:B0-----:R-:W-:-:S04]  /*130d0*/  IMAD.WIDE R8, R28, 0x2, R4 ;  /* 0x000000021c087825 */ /* 0x001fc800078e0204 */
[--C-:B------:R-:W-:Y:S01]  /*130e0*/  IMAD.WIDE R28, R27, 0x2, R4.reuse ;  /* 0x000000021b1c7825 */ /* 0x100fe200078e0204 */
[----:B------:R0:W-:Y:S04]  /*130f0*/  STL.64 [R1+0x1d88], R8 ;  /* 0x001d880801007387 */ /* 0x0001e80000100a00 */
[----:B------:R1:W-:Y:S01]  /*13100*/  STL.64 [R1+0x1d80], R28 ;  /* 0x001d801c01007387 */ /* 0x0003e20000100a00 */
[----:B0-----:R-:W-:-:S04]  /*13110*/  IMAD.WIDE R8, R26, 0x2, R4 ;  /* 0x000000021a087825 */ /* 0x001fc800078e0204 */
[--C-:B-1----:R-:W-:Y:S01]  /*13120*/  IMAD.WIDE R28, R25, 0x2, R4.reuse ;  /* 0x00000002191c7825 */ /* 0x102fe200078e0204 */
[----:B------:R0:W-:Y:S03]  /*13130*/  STL.64 [R1+0x1d78], R8 ;  /* 0x001d780801007387 */ /* 0x0001e60000100a00 */
[--C-:B------:R-:W-:Y:S01]  /*13140*/  IMAD.WIDE R26, R24, 0x2, R4.reuse ;  /* 0x00000002181a7825 */ /* 0x100fe200078e0204 */
[----:B------:R-:W-:Y:S03]  /*13150*/  STL.64 [R1+0x1d70], R28 ;  /* 0x001d701c01007387 */ /* 0x000fe60000100a00 */
[--C-:B------:R-:W-:Y:S01]  /*13160*/  IMAD.WIDE R24, R22, 0x2, R4.reuse ;  /* 0x0000000216187825 */ /* 0x100fe200078e0204 */
[----:B------:R-:W-:Y:S03]  /*13170*/  STL.64 [R1+0x1d68], R26 ;  /* 0x001d681a01007387 */ /* 0x000fe60000100a00 */
[----:B0-----:R-:W-:-:S04]  /*13180*/  IMAD.WIDE R8, R23, 0x2, R4 ;  /* 0x0000000217087825 */ /* 0x001fc800078e0204 */
[--C-:B------:R-:W-:Y:S01]  /*13190*/  IMAD.WIDE R22, R21, 0x2, R4.reuse ;  /* 0x0000000215167825 */ /* 0x100fe200078e0204 */
[----:B------:R0:W-:Y:S04]  /*131a0*/  STL.64 [R1+0x1d60], R8 ;  /* 0x001d600801007387 */ /* 0x0001e80000100a00 */
[----:B------:R-:W-:Y:S04]  /*131b0*/  STL.64 [R1+0x1d58], R24 ;  /* 0x001d581801007387 */ /* 0x000fe80000100a00 */
[----:B------:R-:W-:Y:S01]  /*131c0*/  STL.64 [R1+0x1d50], R22 ;  /* 0x001d501601007387 */ /* 0x000fe20000100a00 */
[----:B0-----:R-:W-:-:S04]  /*131d0*/  IMAD.WIDE R8, R20, 0x2, R4 ;  /* 0x0000000214087825 */ /* 0x001fc800078e0204 */
[--C-:B------:R-:W-:Y:S01]  /*131e0*/  IMAD.WIDE R20, R19, 0x2, R4.reuse ;  /* 0x0000000213147825 */ /* 0x100fe200078e0204 */
[----:B------:R0:W-:Y:S03]  /*131f0*/  STL.64 [R1+0x1d48], R8 ;  /* 0x001d480801007387 */ /* 0x0001e60000100a00 */
[--C-:B------:R-:W-:Y:S01]  /*13200*/  IMAD.WIDE R18, R18, 0x2, R4.reuse ;  /* 0x0000000212127825 */ /* 0x100fe200078e0204 */
[----:B------:R-:W-:Y:S04]  /*13210*/  STL.64 [R1+0x1d40], R20 ;  /* 0x001d401401007387 */ /* 0x000fe80000100a00 */
[----:B------:R1:W-:Y:S01]  /*13220*/  STL.64 [R1+0x1d38], R18 ;  /* 0x001d381201007387 */ /* 0x0003e20000100a00 */
[----:B0-----:R-:W-:Y:S01]  /*13230*/  IMAD.WIDE R8, R7, 0x2, R4 ;  /* 0x0000000207087825 */ /* 0x001fe200078e0204 */
[----:B------:R-:W-:-:S04]  /*13240*/  MOV R7, c[0x0][0x1a4] ;  /* 0x0000690000077a02 */ /* 0x000fc80000000f00 */
[----:B------:R0:W-:Y:S01]  /*13250*/  STL.64 [R1+0x1d30], R8 ;  /* 0x001d300801007387 */ /* 0x0001e20000100a00 */
[----:B------:R-:W-:Y:S02]  /*13260*/  IMAD R7, R7, 0x6d, RZ ;  /* 0x0000006d07077824 */ /* 0x000fe400078e02ff */
[----:B-1----:R-:W-:-:S04]  /*13270*/  IMAD.WIDE R18, R16, 0x2, R4 ;  /* 0x0000000210127825 */ /* 0x002fc800078e0204 */
[----:B0-----:R-:W-:-:S04]  /*13280*/  IMAD.WIDE R8, R17, 0x2, R4 ;  /* 0x0000000211087825 */ /* 0x001fc800078e0204 */
[----:B------:R-:W-:Y:S01]  /*13290*/  IMAD.WIDE R16, R6, 0x2, R4 ;  /* 0x0000000206107825 */ /* 0x000fe200078e0204 */
[----:B------:R-:W-:Y:S01]  /*132a0*/  STL.64 [R1+0x1d28], R8 ;  /* 0x001d280801007387 */ /* 0x000fe20000100a00 */
[----:B------:R-:W-:-:S03]  /*132b0*/  MOV R6, c[0x0][0x1a4] ;  /* 0x0000690000067a02 */ /* 0x000fc60000000f00 */
[----:B------:R0:W-:Y:S04]  /*132c0*/  STL.64 [R1+0x1d20], R18 ;  /* 0x001d201201007387 */ /* 0x0001e80000100a00 */
[----:B------:R1:W-:Y:S01]  /*132d0*/  STL.64 [R1+0x1d18], R16 ;  /* 0x001d181001007387 */ /* 0x0003e20000100a00 */
[----:B------:R-:W-:Y:S02]  /*132e0*/  IMAD R6, R6, 0x6e, RZ ;  /* 0x0000006e06067824 */ /* 0x000fe400078e02ff */
[----:B0-----:R-:W-:-:S04]  /*132f0*/  IMAD.WIDE R18, R7, 0x2, R10 ;  /* 0x0000000207127825 */ /* 0x001fc800078e020a */
[----:B-1----:R-:W-:-:S04]  /*13300*/  IMAD.WIDE R16, R7, 0x2, R4 ;  /* 0x0000000207107825 */ /* 0x002fc800078e0204 */
[----:B----4-:R-:W-:-:S05]  /*13310*/  IMAD.WIDE R8, R7, 0x2, R14 ;  /* 0x0000000207087825 */ /* 0x010fca00078e020e */
[----:B------:R3:W-:Y:S02]  /*13320*/  STL.64 [R1+0x1d10], R8 ;  /* 0x001d100801007387 */ /* 0x0007e40000100a00 */
[----:B---3--:R-:W-:-:S05]  /*13330*/  IMAD.WIDE R8, R7, 0x2, R12 ;  /* 0x0000000207087825 */ /* 0x008fca00078e020c */
[----:B------:R0:W-:Y:S01]  /*13340*/  STL.64 [R1+0x1d08], R8 ;  /* 0x001d080801007387 */ /* 0x0001e20000100a00 */
[----:B------:R-:W-:-:S03]  /*13350*/  IMAD.MOV.U32 R7, RZ, RZ, c[0x0][0x1a4] ;  /* 0x00006900ff077624 */ /* 0x000fc600078e00ff */
[----:B------:R1:W-:Y:S04]  /*13360*/  STL.64 [R1+0x1d00], R18 ;  /* 0x001d001201007387 */ /* 0x0003e80000100a00 */
[----:B------:R2:W-:Y:S01]  /*13370*/  STL.64 [R1+0x1cf8], R16 ;  /* 0x001cf81001007387 */ /* 0x0005e20000100a00 */
[----:B0-----:R-:W-:-:S05]  /*13380*/  IMAD.WIDE R8, R6, 0x2, R14 ;  /* 0x0000000206087825 */ /* 0x001fca00078e020e */
[----:B------:R0:W-:Y:S01]  /*13390*/  STL.64 [R1+0x1cf0], R8 ;  /* 0x001cf00801007387 */ /* 0x0001e20000100a00 */
[----:B------:R-:W-:Y:S02]  /*133a0*/  IMAD R7, R7, 0x6f, RZ ;  /* 0x0000006f07077824 */ /* 0x000fe400078e02ff */
[----:B-1----:R-:W-:-:S04]  /*133b0*/  IMAD.WIDE R18, R6, 0x2, R10 ;  /* 0x0000000206127825 */ /* 0x002fc800078e020a */
[----:B--2---:R-:W-:-:S04]  /*133c0*/  IMAD.WIDE R16, R6, 0x2, R4 ;  /* 0x0000000206107825 */ /* 0x004fc800078e0204 */
[----:B0-----:R-:W-:Y:S01]  /*133d0*/  IMAD.WIDE R8, R6, 0x2, R12 ;  /* 0x0000000206087825 */ /* 0x001fe200078e020c */
[----:B------:R-:W-:-:S04]  /*133e0*/  MOV R6, c[0x0][0x1a4] ;  /* 0x0000690000067a02 */ /* 0x000fc80000000f00 */
[----:B------:R0:W-:Y:S04]  /*133f0*/  STL.64 [R1+0x1ce8], R8 ;  /* 0x001ce80801007387 */ /* 0x0001e80000100a00 */
        /* <DEDUP_REMOVED lines=27> */
[----:B0-----:R-:W-:-:S05]  /*135b0*/  IMAD.WIDE R8, R7, 0x2, R12 ;  /* 0x0000000207087825 */ /* 0x001fca00078e020c */
        /* <DEDUP_REMOVED lines=122> */
[----:B------:R1:W-:Y:S01]  /*13d60*/  STL.64 [R1+0x1b00], R18 ;  /* 0x001b001201007387 */ /* 0x0003e20000100a00 */
[----:B------:R-:W-:-:S03]  /*13d70*/  IMAD R7, R7, 0x7f, RZ ;  /* 0x0000007f07077824 */ /* 0x000fc600078e02ff */
[----:B------:R2:W-:Y:S01]  /*13d80*/  STL.64 [R1+0x1af8], R16 ;  /* 0x001af81001007387 */ /* 0x0005e20000100a00 */
[----:B0-----:R-:W-:-:S04]  /*13d90*/  IMAD.WIDE R8, R6, 0x2, R14 ;  /* 0x0000000206087825 */ /* 0x001fc800078e020e */
[C---:B-1----:R-:W-:Y:S01]  /*13da0*/  IMAD.WIDE R18, R6.reuse, 0x2, R12 ;  /* 0x0000000206127825 */ /* 0x042fe200078e020c */
[----:B------:R0:W-:Y:S03]  /*13db0*/  STL.64 [R1+0x1af0], R8 ;  /* 0x001af00801007387 */ /* 0x0001e60000100a00 */
[C---:B--2---:R-:W-:Y:S01]  /*13dc0*/  IMAD.WIDE R16, R6.reuse, 0x2, R10 ;  /* 0x0000000206107825 */ /* 0x044fe200078e020a */
[----:B------:R-:W-:Y:S03]  /*13dd0*/  STL.64 [R1+0x1ae8], R18 ;  /* 0x001ae81201007387 */ /* 0x000fe60000100a00 */
[----:B------:R-:W-:Y:S01]  /*13de0*/  IMAD.WIDE R14, R7, 0x2, R14 ;  /* 0x00000002070e7825 */ /* 0x000fe200078e020e */
[----:B------:R-:W-:Y:S03]  /*13df0*/  STL.64 [R1+0x1ae0], R16 ;  /* 0x001ae01001007387 */ /* 0x000fe60000100a00 */
[----:B0-----:R-:W-:-:S04]  /*13e00*/  IMAD.WIDE R8, R6, 0x2, R4 ;  /* 0x0000000206087825 */ /* 0x001fc800078e0204 */
[C---:B------:R-:W-:Y:S01]  /*13e10*/  IMAD.WIDE R12, R7.reuse, 0x2, R12 ;  /* 0x00000002070c7825 */ /* 0x040fe200078e020c */
[----:B------:R0:W-:Y:S03]  /*13e20*/  STL.64 [R1+0x1ad8], R8 ;  /* 0x001ad80801007387 */ /* 0x0001e60000100a00 */
[C---:B------:R-:W-:Y:S01]  /*13e30*/  IMAD.WIDE R4, R7.reuse, 0x2, R4 ;  /* 0x0000000207047825 */ /* 0x040fe200078e0204 */
[----:B------:R1:W-:Y:S04]  /*13e40*/  STL.64 [R1+0x1ad0], R14 ;  /* 0x001ad00e01007387 */ /* 0x0003e80000100a00 */
[----:B------:R1:W-:Y:S01]  /*13e50*/  STL.64 [R1+0x1ac8], R12 ;  /* 0x001ac80c01007387 */ /* 0x0003e20000100a00 */
[----:B0-----:R-:W-:-:S05]  /*13e60*/  IMAD.WIDE R8, R7, 0x2, R10 ;  /* 0x0000000207087825 */ /* 0x001fca00078e020a */
[----:B------:R1:W-:Y:S04]  /*13e70*/  STL.64 [R1+0x1ac0], R8 ;  /* 0x001ac00801007387 */ /* 0x0003e80000100a00 */
[----:B------:R1:W-:Y:S01]  /*13e80*/  STL.64 [R1+0x1ab8], R4 ;  /* 0x001ab80401007387 */ /* 0x0003e20000100a00 */
[----:B------:R-:W-:-:S03]  /*13e90*/  UMOV UR4, URZ ;  /* 0x0000003f00047c82 */ /* 0x000fc60008000000 */
.L_x_1:
[----:B01----:R-:W2:Y:S04]  /*13ea0*/  LDL.64 R4, [R1+0x458] ;  /* 0x0004580001047983 */ /* 0x003ea80000100a00 */
[----:B------:R-:W3:Y:S04]  /*13eb0*/  LDL.64 R6, [R1+0x450] ;  /* 0x0004500001067983 */ /* 0x000ee80000100a00 */
[----:B------:R-:W4:Y:S04]  /*13ec0*/  LDL.64 R8, [R1+0x448] ;  /* 0x0004480001087983 */ /* 0x000f280000100a00 */
[----:B------:R-:W4:Y:S04]  /*13ed0*/  LDL.64 R14, [R1+0x440] ;  /* 0x00044000010e7983 */ /* 0x000f280000100a00 */
[----:B------:R-:W4:Y:S04]  /*13ee0*/  LDL.64 R20, [R1+0x2a90] ;  /* 0x002a900001147983 */ /* 0x000f280000100a00 */
[----:B------:R-:W4:Y:S04]  /*13ef0*/  LDL.64 R18, [R1+0x2a88] ;  /* 0x002a880001127983 */ /* 0x000f280000100a00 */
[----:B------:R-:W4:Y:S04]  /*13f00*/  LDL.64 R10, [R1+0x2a80] ;  /* 0x002a8000010a7983 */ /* 0x000f280000100a00 */
[----:B------:R-:W4:Y:S04]  /*13f10*/  LDL.64 R12, [R1+0x2a78] ;  /* 0x002a7800010c7983 */ /* 0x000f280000100a00 */
[----:B------:R0:W-:Y:S04]  /*13f20*/  STL [R1+0x2b50], R2 ;  /* 0x002b500201007387 */ /* 0x0001e80000100800 */
[----:B------:R-:W4:Y:S04]  /*13f30*/  LDL.64 R16, [R1+0x2a70] ;  /* 0x002a700001107983 */ /* 0x000f280000100a00 */
[----:B------:R-:W4:Y:S04]  /*13f40*/  LDL.64 R24, [R1+0x2a68] ;  /* 0x002a680001187983 */ /* 0x000f280000100a00 */
[----:B------:R-:W4:Y:S04]  /*13f50*/  LDL.64 R22, [R1+0x2068] ;  /* 0x0020680001167983 */ /* 0x000f280000100a00 */
[----:B0-----:R-:W4:Y:S01]  /*13f60*/  LDL.64 R2, [R1+0x2a58] ;  /* 0x002a580001027983 */ /* 0x001f220000100a00 */
[----:B--2---:R-:W-:-:S04]  /*13f70*/  IMAD.WIDE R4, R0, 0x2, R4 ;  /* 0x0000000200047825 */ /* 0x004fc800078e0204 */
[C---:B---3--:R-:W-:Y:S01]  /*13f80*/  IMAD.WIDE R6, R0.reuse, 0x2, R6 ;  /* 0x0000000200067825 */ /* 0x048fe200078e0206 */
[----:B------:R0:W2:Y:S03]  /*13f90*/  LDG.E.U16 R28, [R4.64] ;  /* 0x00000006041c7981 */ /* 0x0000a6000c1e1500 */
[C---:B----4-:R-:W-:Y:S01]  /*13fa0*/  IMAD.WIDE R8, R0.reuse, 0x2, R8 ;  /* 0x0000000200087825 */ /* 0x050fe200078e0208 */
[----:B------:R1:W3:Y:S04]  /*13fb0*/  LDG.E.U16 R26, [R6.64] ;  /* 0x00000006061a7981 */ /* 0x0002e8000c1e1500 */
[----:B------:R4:W3:Y:S01]  /*13fc0*/  LDG.E.U16 R27, [R8.64] ;  /* 0x00000006081b7981 */ /* 0x0008e2000c1e1500 */
[----:B0-----:R-:W-:-:S03]  /*13fd0*/  IMAD.WIDE R4, R0, 0x2, R14 ;  /* 0x0000000200047825 */ /* 0x001fc600078e020e */
[----:B------:R-:W3:Y:S01]  /*13fe0*/  LDL.64 R14, [R1+0x2a60] ;  /* 0x002a6000010e7983 */ /* 0x000ee20000100a00 */
[----:B-1----:R-:W-:-:S03]  /*13ff0*/  IMAD.WIDE R6, R0, 0x2, R20 ;  /* 0x0000000200067825 */ /* 0x002fc600078e0214 */
[----:B------:R0:W3:Y:S04]  /*14000*/  LDG.E.U16 R21, [R4.64] ;  /* 0x0000000604157981 */ /* 0x0000e8000c1e1500 */
[----:B------:R1:W3:Y:S01]  /*14010*/  LDG.E.U16 R29, [R6.64] ;  /* 0x00000006061d7981 */ /* 0x0002e2000c1e1500 */
[----:B----4-:R-:W-:-:S04]  /*14020*/  IMAD.WIDE R8, R0, 0x2, R18 ;  /* 0x0000000200087825 */ /* 0x010fc800078e0212 */
[----:B------:R-:W-:-:S04]  /*14030*/  IMAD.WIDE R10, R0, 0x2, R10 ;  /* 0x00000002000a7825 */ /* 0x000fc800078e020a */
[----:B------:R-:W-:-:S04]  /*14040*/  IMAD.WIDE R12, R0, 0x2, R12 ;  /* 0x00000002000c7825 */ /* 0x000fc800078e020c */
[----:B0-----:R-:W-:-:S04]  /*14050*/  IMAD.WIDE R4, R0, 0x2, R16 ;  /* 0x0000000200047825 */ /* 0x001fc800078e0210 */
[C---:B-1----:R-:W-:Y:S01]  /*14060*/  IMAD.WIDE R6, R0.reuse, 0x2, R24 ;  /* 0x0000000200067825 */ /* 0x042fe200078e0218 */
[----:B--2---:R0:W-:Y:S04]  /*14070*/  STL [R1+0x9e4], R28 ;  /* 0x0009e41c01007387 */ /* 0x0041e80000100800 */
[----:B---3--:R1:W-:Y:S04]  /*14080*/  STL [R1+0x9e0], R26 ;  /* 0x0009e01a01007387 */ /* 0x0083e80000100800 */
[----:B------:R-:W2:Y:S04]  /*14090*/  LDL.64 R18, [R1+0x2a50] ;  /* 0x002a500001127983 */ /* 0x000ea80000100a00 */
[----:B0-----:R0:W3:Y:S04]  /*140a0*/  LDG.E.U16 R28, [R8.64] ;  /* 0x00000006081c7981 */ /* 0x0010e8000c1e1500 */
[----:B-1----:R1:W4:Y:S04]  /*140b0*/  LDG.E.U16 R26, [R10.64] ;  /* 0x000000060a1a7981 */ /* 0x002328000c1e1500 */
[----:B------:R0:W-:Y:S04]  /*140c0*/  STL [R1+0x9dc], R27 ;  /* 0x0009dc1b01007387 */ /* 0x0001e80000100800 */
[----:B------:R0:W-:Y:S01]  /*140d0*/  STL [R1+0x9d8], R21 ;  /* 0x0009d81501007387 */ /* 0x0001e20000100800 */
[----:B-1----:R-:W-:-:S03]  /*140e0*/  IMAD.WIDE R10, R0, 0x2, R22 ;  /* 0x00000002000a7825 */ /* 0x002fc600078e0216 */
[----:B------:R-:W4:Y:S04]  /*140f0*/  LDL.64 R24, [R1+0x2a40] ;  /* 0x002a400001187983 */ /* 0x000f280000100a00 */
[----:B0-----:R0:W4:Y:S04]  /*14100*/  LDG.E.U16 R27, [R12.64] ;  /* 0x000000060c1b7981 */ /* 0x001128000c1e1500 */
[----:B------:R-:W4:Y:S04]  /*14110*/  LDL.64 R20, [R1+0x2a48] ;  /* 0x002a480001147983 */ /* 0x000f280000100a00 */
[----:B------:R2:W4:Y:S01]  /*14120*/  LDG.E.U16 R23, [R4.64] ;  /* 0x0000000604177981 */ /* 0x000522000c1e1500 */
[----:B------:R-:W-:-:S03]  /*14130*/  IMAD.WIDE R8, R0, 0x2, R14 ;  /* 0x0000000200087825 */ /* 0x000fc600078e020e */
[----:B------:R-:W4:Y:S04]  /*14140*/  LDL.64 R16, [R1+0x2060] ;  /* 0x0020600001107983 */ /* 0x000f280000100a00 */
[----:B------:R-:W4:Y:S04]  /*14150*/  LDL.64 R14, [R1+0x2a38] ;  /* 0x002a3800010e7983 */ /* 0x000f280000100a00 */
[----:B------:R1:W-:Y:S04]  /*14160*/  STL [R1+0x9d4], R29 ;  /* 0x0009d41d01007387 */ /* 0x0003e80000100800 */
[----:B-1----:R1:W4:Y:S01]  /*14170*/  LDG.E.U16 R29, [R6.64] ;  /* 0x00000006061d7981 */ /* 0x002322000c1e1500 */
[----:B0-----:R-:W-:-:S04]  /*14180*/  IMAD.WIDE R12, R0, 0x2, R2 ;  /* 0x00000002000c7825 */ /* 0x001fc800078e0202 */
[C---:B--2---:R-:W-:Y:S01]  /*14190*/  IMAD.WIDE R4, R0.reuse, 0x2, R18 ;  /* 0x0000000200047825 */ /* 0x044fe200078e0212 */
[----:B---3--:R0:W-:Y:S04]  /*141a0*/  STL [R1+0x9d0], R28 ;  /* 0x0009d01c01007387 */ /* 0x0081e80000100800 */
[----:B----4-:R2:W-:Y:S04]  /*141b0*/  STL [R1+0x9c8], R26 ;  /* 0x0009c81a01007387 */ /* 0x0105e80000100800 */
[----:B------:R-:W3:Y:S04]  /*141c0*/  LDL.64 R2, [R1+0x2a30] ;  /* 0x002a300001027983 */ /* 0x000ee80000100a00 */
[----:B0-----:R0:W4:Y:S04]  /*141d0*/  LDG.E.U16 R28, [R8.64] ;  /* 0x00000006081c7981 */ /* 0x001128000c1e1500 */
[----:B--2---:R2:W4:Y:S04]  /*141e0*/  LDG.E.U16 R26, [R10.64] ;  /* 0x000000060a1a7981 */ /* 0x004528000c1e1500 */
[----:B------:R0:W-:Y:S01]  /*141f0*/  STL [R1+0x9c4], R27 ;  /* 0x0009c41b01007387 */ /* 0x0001e20000100800 */
[----:B-1----:R-:W-:-:S03]  /*14200*/  IMAD.WIDE R6, R0, 0x2, R20 ;  /* 0x0000000200067825 */ /* 0x002fc600078e0214 */
[----:B------:R1:W-:Y:S01]  /*14210*/  STL [R1+0x9c0], R23 ;  /* 0x0009c01701007387 */ /* 0x0003e20000100800 */
[----:B--2---:R-:W-:-:S03]  /*14220*/  IMAD.WIDE R10, R0, 0x2, R24 ;  /* 0x00000002000a7825 */ /* 0x004fc600078e0218 */
[----:B0-----:R0:W2:Y:S04]  /*14230*/  LDG.E.U16 R27, [R12.64] ;  /* 0x000000060c1b7981 */ /* 0x0010a8000c1e1500 */
[----:B------:R-:W2:Y:S04]  /*14240*/  LDL.64 R20, [R1+0x2a20] ;  /* 0x002a200001147983 */ /* 0x000ea80000100a00 */
[----:B-1----:R-:W2:Y:S04]  /*14250*/  LDL.64 R22, [R1+0x2058] ;  /* 0x0020580001167983 */ /* 0x002ea80000100a00 */
[----:B------:R3:W2:Y:S01]  /*14260*/  LDG.E.U16 R25, [R4.64] ;  /* 0x0000000604197981 */ /* 0x0006a2000c1e1500 */
[----:B------:R-:W-:-:S03]  /*14270*/  IMAD.WIDE R8, R0, 0x2, R16 ;  /* 0x0000000200087825 */ /* 0x000fc600078e0210 */
[----:B------:R-:W2:Y:S04]  /*14280*/  LDL.64 R18, [R1+0x2a28] ;  /* 0x002a280001127983 */ /* 0x000ea80000100a00 */
[----:B------:R-:W2:Y:S04]  /*14290*/  LDL.64 R16, [R1+0x2a18] ;  /* 0x002a180001107983 */ /* 0x000ea80000100a00 */
[----:B------:R1:W-:Y:S04]  /*142a0*/  STL [R1+0x9bc], R29 ;  /* 0x0009bc1d01007387 */ /* 0x0003e80000100800 */
[----:B-1----:R1:W2:Y:S01]  /*142b0*/  LDG.E.U16 R29, [R6.64] ;  /* 0x00000006061d7981 */ /* 0x0022a2000c1e1500 */
[----:B0-----:R-:W-:-:S04]  /*142c0*/  IMAD.WIDE R12, R0, 0x2, R14 ;  /* 0x00000002000c7825 */ /* 0x001fc800078e020e */
[C---:B---3--:R-:W-:Y:S01]  /*142d0*/  IMAD.WIDE R4, R0.reuse, 0x2, R2 ;  /* 0x0000000200047825 */ /* 0x048fe200078e0202 */
[----:B----4-:R0:W-:Y:S04]  /*142e0*/  STL [R1+0x9b8], R28 ;  /* 0x0009b81c01007387 */ /* 0x0101e80000100800 */
[----:B------:R3:W-:Y:S04]  /*142f0*/  STL [R1+0x9b4], R26 ;  /* 0x0009b41a01007387 */ /* 0x0007e80000100800 */
[----:B------:R-:W4:Y:S04]  /*14300*/  LDL.64 R14, [R1+0x2050] ;  /* 0x00205000010e7983 */ /* 0x000f280000100a00 */
[----:B0-----:R0:W4:Y:S04]  /*14310*/  LDG.E.U16 R28, [R8.64] ;  /* 0x00000006081c7981 */ /* 0x001128000c1e1500 */
[----:B---3--:R3:W4:Y:S04]  /*14320*/  LDG.E.U16 R26, [R10.64] ;  /* 0x000000060a1a7981 */ /* 0x008728000c1e1500 */
[----:B--2---:R2:W-:Y:S01]  /*14330*/  STL [R1+0x9b0], R27 ;  /* 0x0009b01b01007387 */ /* 0x0045e20000100800 */
[----:B---3--:R-:W-:-:S03]  /*14340*/  IMAD.WIDE R10, R0, 0x2, R20 ;  /* 0x00000002000a7825 */ /* 0x008fc600078e0214 */
[----:B------:R4:W2:Y:S01]  /*14350*/  LDG.E.U16 R21, [R4.64] ;  /* 0x0000000604157981 */ /* 0x0008a2000c1e1500 */
[----:B-1----:R-:W-:-:S03]  /*14360*/  IMAD.WIDE R6, R0, 0x2, R22 ;  /* 0x0000000200067825 */ /* 0x002fc600078e0216 */
[----:B--2---:R1:W2:Y:S04]  /*14370*/  LDG.E.U16 R27, [R12.64] ;  /* 0x000000060c1b7981 */ /* 0x0042a8000c1e1500 */
[----:B------:R1:W-:Y:S04]  /*14380*/  STL [R1+0x9ac], R25 ;  /* 0x0009ac1901007387 */ /* 0x0003e80000100800 */
[----:B------:R-:W2:Y:S01]  /*14390*/  LDL.64 R22, [R1+0x2a00] ;  /* 0x002a000001167983 */ /* 0x000ea20000100a00 */
[----:B0-----:R-:W-:-:S03]  /*143a0*/  IMAD.WIDE R8, R0, 0x2, R18 ;  /* 0x0000000200087825 */ /* 0x001fc600078e0212 */
[----:B------:R-:W2:Y:S04]  /*143b0*/  LDL.64 R2, [R1+0x2a08] ;  /* 0x002a080001027983 */ /* 0x000ea80000100a00 */
[----:B-1----:R-:W2:Y:S04]  /*143c0*/  LDL.64 R24, [R1+0x2a10] ;  /* 0x002a100001187983 */ /* 0x002ea80000100a00 */
[----:B------:R-:W2:Y:S04]  /*143d0*/  LDL.64 R18, [R1+0x2048] ;  /* 0x0020480001127983 */ /* 0x000ea80000100a00 */
[----:B------:R0:W-:Y:S04]  /*143e0*/  STL [R1+0x9a8], R29 ;  /* 0x0009a81d01007387 */ /* 0x0001e80000100800 */
[----:B0-----:R0:W2:Y:S01]  /*143f0*/  LDG.E.U16 R29, [R6.64] ;  /* 0x00000006061d7981 */ /* 0x0010a2000c1e1500 */
[----:B------:R-:W-:-:S04]  /*14400*/  IMAD.WIDE R12, R0, 0x2, R16 ;  /* 0x00000002000c7825 */ /* 0x000fc800078e0210 */
[C---:B----4-:R-:W-:Y:S01]  /*14410*/  IMAD.WIDE R4, R0.reuse, 0x2, R14 ;  /* 0x0000000200047825 */ /* 0x050fe200078e020e */
[----:B------:R1:W-:Y:S04]  /*14420*/  STL [R1+0x9a4], R28 ;  /* 0x0009a41c01007387 */ /* 0x0003e80000100800 */
[----:B------:R4:W-:Y:S04]  /*14430*/  STL [R1+0x9a0], R26 ;  /* 0x0009a01a01007387 */ /* 0x0009e80000100800 */
[----:B------:R-:W3:Y:S04]  /*14440*/  LDL.64 R16, [R1+0x29f8] ;  /* 0x0029f80001107983 */ /* 0x000ee80000100a00 */
[----:B-1----:R1:W3:Y:S04]  /*14450*/  LDG.E.U16 R28, [R8.64] ;  /* 0x00000006081c7981 */ /* 0x0022e8000c1e1500 */
[----:B----4-:R4:W3:Y:S04]  /*14460*/  LDG.E.U16 R26, [R10.64] ;  /* 0x000000060a1a7981 */ /* 0x0108e8000c1e1500 */
[----:B--2---:R2:W-:Y:S04]  /*14470*/  STL [R1+0x99c], R27 ;  /* 0x00099c1b01007387 */ /* 0x0045e80000100800 */
[----:B------:R0:W-:Y:S01]  /*14480*/  STL [R1+0x998], R21 ;  /* 0x0009981501007387 */ /* 0x0001e20000100800 */
[----:B----4-:R-:W-:-:S03]  /*14490*/  IMAD.WIDE R10, R0, 0x2, R22 ;  /* 0x00000002000a7825 */ /* 0x010fc600078e0216 */
[----:B------:R-:W4:Y:S04]  /*144a0*/  LDL.64 R14, [R1+0x29e8] ;  /* 0x0029e800010e7983 */ /* 0x000f280000100a00 */
[----:B--2---:R2:W4:Y:S01]  /*144b0*/  LDG.E.U16 R27, [R12.64] ;  /* 0x000000060c1b7981 */ /* 0x004522000c1e1500 */
[----:B0-----:R-:W-:-:S03]  /*144c0*/  IMAD.WIDE R6, R0, 0x2, R24 ;  /* 0x0000000200067825 */ /* 0x001fc600078e0218 */
[----:B------:R-:W4:Y:S04]  /*144d0*/  LDL.64 R20, [R1+0x29f0] ;  /* 0x0029f00001147983 */ /* 0x000f280000100a00 */
[----:B------:R-:W4:Y:S04]  /*144e0*/  LDL.64 R24, [R1+0x2040] ;  /* 0x0020400001187983 */ /* 0x000f280000100a00 */
[----:B------:R3:W4:Y:S01]  /*144f0*/  LDG.E.U16 R23, [R4.64] ;  /* 0x0000000604177981 */ /* 0x000722000c1e1500 */
[----:B-1----:R-:W-:-:S03]  /*14500*/  IMAD.WIDE R8, R0, 0x2, R2 ;  /* 0x0000000200087825 */ /* 0x002fc600078e0202 */
[----:B------:R-:W4:Y:S04]  /*14510*/  LDL.64 R2, [R1+0x29e0] ;  /* 0x0029e00001027983 */ /* 0x000f280000100a00 */
[----:B------:R0:W-:Y:S04]  /*14520*/  STL [R1+0x994], R29 ;  /* 0x0009941d01007387 */ /* 0x0001e80000100800 */
[----:B0-----:R0:W4:Y:S01]  /*14530*/  LDG.E.U16 R29, [R6.64] ;  /* 0x00000006061d7981 */ /* 0x001122000c1e1500 */
[----:B--2---:R-:W-:-:S04]  /*14540*/  IMAD.WIDE R12, R0, 0x2, R18 ;  /* 0x00000002000c7825 */ /* 0x004fc800078e0212 */
[C---:B---3--:R-:W-:Y:S01]  /*14550*/  IMAD.WIDE R4, R0.reuse, 0x2, R16 ;  /* 0x0000000200047825 */ /* 0x048fe200078e0210 */
[----:B------:R1:W-:Y:S04]  /*14560*/  STL [R1+0x990], R28 ;  /* 0x0009901c01007387 */ /* 0x0003e80000100800 */
[----:B------:R2:W-:Y:S04]  /*14570*/  STL [R1+0x98c], R26 ;  /* 0x00098c1a01007387 */ /* 0x0005e80000100800 */
[----:B------:R-:W3:Y:S04]  /*14580*/  LDL.64 R18, [R1+0x29d8] ;  /* 0x0029d80001127983 */ /* 0x000ee80000100a00 */
[----:B-1----:R1:W3:Y:S04]  /*14590*/  LDG.E.U16 R28, [R8.64] ;  /* 0x00000006081c7981 */ /* 0x0022e8000c1e1500 */
[----:B--2---:R2:W3:Y:S04]  /*145a0*/  LDG.E.U16 R26, [R10.64] ;  /* 0x000000060a1a7981 */ /* 0x0044e8000c1e1500 */
[----:B----4-:R4:W-:Y:S01]  /*145b0*/  STL [R1+0x988], R27 ;  /* 0x0009881b01007387 */ /* 0x0109e20000100800 */
[----:B0-----:R-:W-:-:S04]  /*145c0*/  IMAD.WIDE R6, R0, 0x2, R20 ;  /* 0x0000000200067825 */ /* 0x001fc800078e0214 */
[C---:B--2---:R-:W-:Y:S01]  /*145d0*/  IMAD.WIDE R10, R0.reuse, 0x2, R24 ;  /* 0x00000002000a7825 */ /* 0x044fe200078e0218 */
[----:B----4-:R0:W2:Y:S04]  /*145e0*/  LDG.E.U16 R27, [R12.64] ;  /* 0x000000060c1b7981 */ /* 0x0100a8000c1e1500 */
[----:B------:R4:W-:Y:S04]  /*145f0*/  STL [R1+0x974], R23 ;  /* 0x0009741701007387 */ /* 0x0009e80000100800 */
[----:B------:R-:W2:Y:S04]  /*14600*/  LDL.64 R20, [R1+0x29c8] ;  /* 0x0029c80001147983 */ /* 0x000ea80000100a00 */
[----:B------:R3:W2:Y:S04]  /*14610*/  LDG.E.U16 R25, [R4.64] ;  /* 0x0000000604197981 */ /* 0x0006a8000c1e1500 */
[----:B----4-:R-:W4:Y:S01]  /*14620*/  LDL.64 R22, [R1+0x29d0] ;  /* 0x0029d00001167983 */ /* 0x010f220000100a00 */
[----:B-1----:R-:W-:-:S03]  /*14630*/  IMAD.WIDE R8, R0, 0x2, R14 ;  /* 0x0000000200087825 */ /* 0x002fc600078e020e */
[----:B------:R-:W4:Y:S04]  /*14640*/  LDL.64 R16, [R1+0x2038] ;  /* 0x0020380001107983 */ /* 0x000f280000100a00 */
[----:B------:R-:W4:Y:S04]  /*14650*/  LDL.64 R14, [R1+0x29c0] ;  /* 0x0029c000010e7983 */ /* 0x000f280000100a00 */
[----:B------:R1:W-:Y:S04]  /*14660*/  STL [R1+0x970], R29 ;  /* 0x0009701d01007387 */ /* 0x0003e80000100800 */
[----:B-1----:R4:W4:Y:S01]  /*14670*/  LDG.E.U16 R29, [R6.64] ;  /* 0x00000006061d7981 */ /* 0x002922000c1e1500 */
[----:B0-----:R-:W-:-:S04]  /*14680*/  IMAD.WIDE R12, R0, 0x2, R2 ;  /* 0x00000002000c7825 */ /* 0x001fc800078e0202 */
[C---:B---3--:R-:W-:Y:S01]  /*14690*/  IMAD.WIDE R4, R0.reuse, 0x2, R18 ;  /* 0x0000000200047825 */ /* 0x048fe200078e0212 */
[----:B------:R0:W-:Y:S04]  /*146a0*/  STL [R1+0x96c], R28 ;  /* 0x00096c1c01007387 */ /* 0x0001e80000100800 */
[----:B------:R1:W-:Y:S04]  /*146b0*/  STL [R1+0x968], R26 ;  /* 0x0009681a01007387 */ /* 0x0003e80000100800 */
[----:B------:R-:W3:Y:S04]  /*146c0*/  LDL.64 R2, [R1+0x29b8] ;  /* 0x0029b80001027983 */ /* 0x000ee80000100a00 */
[----:B0-----:R0:W3:Y:S04]  /*146d0*/  LDG.E.U16 R28, [R8.64] ;  /* 0x00000006081c7981 */ /* 0x0010e8000c1e1500 */
[----:B-1----:R1:W3:Y:S04]  /*146e0*/  LDG.E.U16 R26, [R10.64] ;  /* 0x000000060a1a7981 */ /* 0x0022e8000c1e1500 */
[----:B--2---:R2:W-:Y:S01]  /*146f0*/  STL [R1+0x964], R27 ;  /* 0x0009641b01007387 */ /* 0x0045e20000100800 */
[----:B-1----:R-:W-:-:S03]  /*14700*/  IMAD.WIDE R10, R0, 0x2, R20 ;  /* 0x00000002000a7825 */ /* 0x002fc600078e0214 */
[----:B------:R3:W3:Y:S04]  /*14710*/  LDG.E.U16 R21, [R4.64] ;  /* 0x0000000604157981 */ /* 0x0006e8000c1e1500 */
[----:B--2---:R1:W2:Y:S01]  /*14720*/  LDG.E.U16 R27, [R12.64] ;  /* 0x000000060c1b7981 */ /* 0x0042a2000c1e1500 */
[----:B----4-:R-:W-:-:S03]  /*14730*/  IMAD.WIDE R6, R0, 0x2, R22 ;  /* 0x0000000200067825 */ /* 0x010fc600078e0216 */
[----:B------:R4:W-:Y:S04]  /*14740*/  STL [R1+0x960], R25 ;  /* 0x0009601901007387 */ /* 0x0009e80000100800 */
[----:B------:R-:W2:Y:S01]  /*14750*/  LDL.64 R22, [R1+0x29a8] ;  /* 0x0029a80001167983 */ /* 0x000ea20000100a00 */
[----:B0-----:R-:W-:-:S03]  /*14760*/  IMAD.WIDE R8, R0, 0x2, R16 ;  /* 0x0000000200087825 */ /* 0x001fc600078e0210 */
[----:B------:R-:W2:Y:S04]  /*14770*/  LDL.64 R18, [R1+0x29b0] ;  /* 0x0029b00001127983 */ /* 0x000ea80000100a00 */
[----:B----4-:R-:W4:Y:S04]  /*14780*/  LDL.64 R24, [R1+0x2030] ;  /* 0x0020300001187983 */ /* 0x010f280000100a00 */
[----:B------:R-:W4:Y:S04]  /*14790*/  LDL.64 R16, [R1+0x29a0] ;  /* 0x0029a00001107983 */ /* 0x000f280000100a00 */
[----:B------:R0:W-:Y:S04]  /*147a0*/  STL [R1+0x95c], R29 ;  /* 0x00095c1d01007387 */ /* 0x0001e80000100800 */
[----:B0-----:R4:W4:Y:S01]  /*147b0*/  LDG.E.U16 R29, [R6.64] ;  /* 0x00000006061d7981 */ /* 0x001922000c1e1500 */
[----:B-1----:R-:W-:-:S04]  /*147c0*/  IMAD.WIDE R12, R0, 0x2, R14 ;  /* 0x00000002000c7825 */ /* 0x002fc800078e020e */
[C---:B---3--:R-:W-:Y:S01]  /*147d0*/  IMAD.WIDE R4, R0.reuse, 0x2, R2 ;  /* 0x0000000200047825 */ /* 0x048fe200078e0202 */
[----:B------:R0:W-:Y:S04]  /*147e0*/  STL [R1+0x958], R28 ;  /* 0x0009581c01007387 */ /* 0x0001e80000100800 */
[----:B------:R1:W-:Y:S04]  /*147f0*/  STL [R1+0x954], R26 ;  /* 0x0009541a01007387 */ /* 0x0003e80000100800 */
[----:B------:R-:W3:Y:S04]  /*14800*/  LDL.64 R14, [R1+0x2028] ;  /* 0x00202800010e7983 */ /* 0x000ee80000100a00 */
[----:B0-----:R0:W3:Y:S04]  /*14810*/  LDG.E.U16 R28, [R8.64] ;  /* 0x00000006081c7981 */ /* 0x0010e8000c1e1500 */
[----:B-1----:R1:W3:Y:S04]  /*14820*/  LDG.E.U16 R26, [R10.64] ;  /* 0x000000060a1a7981 */ /* 0x0022e8000c1e1500 */
[----:B--2---:R2:W-:Y:S04]  /*14830*/  STL [R1+0x950], R27 ;  /* 0x0009501b01007387 */ /* 0x0045e80000100800 */
[----:B------:R0:W-:Y:S01]  /*14840*/  STL [R1+0x94c], R21 ;  /* 0x00094c1501007387 */ /* 0x0001e20000100800 */
[----:B-1----:R-:W-:-:S03]  /*14850*/  IMAD.WIDE R10, R0, 0x2, R22 ;  /* 0x00000002000a7825 */ /* 0x002fc600078e0216 */
[----:B------:R-:W3:Y:S04]  /*14860*/  LDL.64 R2, [R1+0x2990] ;  /* 0x0029900001027983 */ /* 0x000ee80000100a00 */
[----:B--2---:R1:W2:Y:S01]  /*14870*/  LDG.E.U16 R27, [R12.64] ;  /* 0x000000060c1b7981 */ /* 0x0042a2000c1e1500 */
[----:B----4-:R-:W-:-:S03]  /*14880*/  IMAD.WIDE R6, R0, 0x2, R24 ;  /* 0x0000000200067825 */ /* 0x010fc600078e0218 */
[----:B0-----:R-:W4:Y:S04]  /*14890*/  LDL.64 R20, [R1+0x2998] ;  /* 0x0029980001147983 */ /* 0x001f280000100a00 */
[----:B------:R-:W4:Y:S04]  /*148a0*/  LDL.64 R24, [R1+0x2988] ;  /* 0x0029880001187983 */ /* 0x000f280000100a00 */
[----:B------:R3:W4:Y:S01]  /*148b0*/  LDG.E.U16 R23, [R4.64] ;  /* 0x0000000604177981 */ /* 0x000722000c1e1500 */
[----:B------:R-:W-:-:S03]  /*148c0*/  IMAD.WIDE R8, R0, 0x2, R18 ;  /* 0x0000000200087825 */ /* 0x000fc600078e0212 */
        /* <DEDUP_REMOVED lines=10> */
[----:B--2---:R2:W-:Y:S01]  /*14970*/  STL [R1+0x93c], R27 ;  /* 0x00093c1b01007387 */ /* 0x0045e20000100800 */
[----:B----4-:R-:W-:-:S04]  /*14980*/  IMAD.WIDE R6, R0, 0x2, R20 ;  /* 0x0000000200067825 */ /* 0x010fc800078e0214 */
[C---:B-1----:R-:W-:Y:S01]  /*14990*/  IMAD.WIDE R10, R0.reuse, 0x2, R24 ;  /* 0x00000002000a7825 */ /* 0x042fe200078e0218 */
[----:B--2---:R1:W2:Y:S04]  /*149a0*/  LDG.E.U16 R27, [R12.64] ;  /* 0x000000060c1b7981 */ /* 0x0042a8000c1e1500 */
[----:B------:R4:W-:Y:S04]  /*149b0*/  STL [R1+0x938], R23 ;  /* 0x0009381701007387 */ /* 0x0009e80000100800 */
[----:B------:R-:W2:Y:S04]  /*149c0*/  LDL.64 R20, [R1+0x2018] ;  /* 0x0020180001147983 */ /* 0x000ea80000100a00 */
[----:B------:R3:W2:Y:S04]  /*149d0*/  LDG.E.U16 R25, [R4.64] ;  /* 0x0000000604197981 */ /* 0x0006a8000c1e1500 */
[----:B----4-:R-:W4:Y:S01]  /*149e0*/  LDL.64 R22, [R1+0x2978] ;  /* 0x0029780001167983 */ /* 0x010f220000100a00 */
[----:B0-----:R-:W-:-:S03]  /*149f0*/  IMAD.WIDE R8, R0, 0x2, R2 ;  /* 0x0000000200087825 */ /* 0x001fc600078e0202 */
[----:B------:R-:W4:Y:S04]  /*14a00*/  LDL.64 R14, [R1+0x2970] ;  /* 0x00297000010e7983 */ /* 0x000f280000100a00 */
        /* <DEDUP_REMOVED lines=12> */
[----:B--2---:R1:W2:Y:S04]  /*14ad0*/  LDG.E.U16 R27, [R12.64] ;  /* 0x000000060c1b7981 */ /* 0x0042a8000c1e1500 */
[----:B------:R0:W-:Y:S01]  /*14ae0*/  STL [R1+0x924], R25 ;  /* 0x0009241901007387 */ /* 0x0001e20000100800 */
[----:B----4-:R-:W-:-:S03]  /*14af0*/  IMAD.WIDE R6, R0, 0x2, R22 ;  /* 0x0000000200067825 */ /* 0x010fc600078e0216 */
[----:B------:R-:W2:Y:S04]  /*14b00*/  LDL.64 R22, [R1+0x2950] ;  /* 0x0029500001167983 */ /* 0x000ea80000100a00 */
[----:B------:R3:W2:Y:S04]  /*14b10*/  LDG.E.U16 R21, [R4.64] ;  /* 0x0000000604157981 */ /* 0x0006a8000c1e1500 */
[----:B0-----:R-:W2:Y:S01]  /*14b20*/  LDL.64 R24, [R1+0x2958] ;  /* 0x0029580001187983 */ /* 0x001ea20000100a00 */
[----:B------:R-:W-:-:S03]  /*14b30*/  IMAD.WIDE R8, R0, 0x2, R14 ;  /* 0x0000000200087825 */ /* 0x000fc600078e020e */
[----:B------:R-:W2:Y:S04]  /*14b40*/  LDL.64 R16, [R1+0x2010] ;  /* 0x0020100001107983 */ /* 0x000ea80000100a00 */
[----:B------:R-:W2:Y:S04]  /*14b50*/  LDL.64 R14, [R1+0x2948] ;  /* 0x00294800010e7983 */ /* 0x000ea80000100a00 */
[----:B------:R0:W-:Y:S04]  /*14b60*/  STL [R1+0x920], R29 ;  /* 0x0009201d01007387 */ /* 0x0001e80000100800 */
[----:B0-----:R0:W2:Y:S01]  /*14b70*/  LDG.E.U16 R29, [R6.64] ;  /* 0x00000006061d7981 */ /* 0x0010a2000c1e1500 */
[----:B-1----:R-:W-:-:S04]  /*14b80*/  IMAD.WIDE R12, R0, 0x2, R2 ;  /* 0x00000002000c7825 */ /* 0x002fc800078e0202 */
[C---:B---3--:R-:W-:Y:S01]  /*14b90*/  IMAD.WIDE R4, R0.reuse, 0x2, R18 ;  /* 0x0000000200047825 */ /* 0x048fe200078e0212 */
[----:B------:R1:W-:Y:S04]  /*14ba0*/  STL [R1+0x91c], R28 ;  /* 0x00091c1c01007387 */ /* 0x0003e80000100800 */
[----:B------:R3:W-:Y:S04]  /*14bb0*/  STL [R1+0x918], R26 ;  /* 0x0009181a01007387 */ /* 0x0007e80000100800 */
[----:B------:R-:W4:Y:S04]  /*14bc0*/  LDL.64 R2, [R1+0x2940] ;  /* 0x0029400001027983 */ /* 0x000f280000100a00 */
[----:B-1----:R1:W4:Y:S04]  /*14bd0*/  LDG.E.U16 R28, [R8.64] ;  /* 0x00000006081c7981 */ /* 0x002328000c1e1500 */
[----:B---3--:R3:W4:Y:S04]  /*14be0*/  LDG.E.U16 R26, [R10.64] ;  /* 0x000000060a1a7981 */ /* 0x008728000c1e1500 */
[----:B--2---:R2:W-:Y:S01]  /*14bf0*/  STL [R1+0x914], R27 ;  /* 0x0009141b01007387 */ /* 0x0045e20000100800 */
[----:B---3--:R-:W-:-:S03]  /*14c00*/  IMAD.WIDE R10, R0, 0x2, R22 ;  /* 0x00000002000a7825 */ /* 0x008fc600078e0216 */
[----:B------:R4:W3:Y:S04]  /*14c10*/  LDG.E.U16 R23, [R4.64] ;  /* 0x0000000604177981 */ /* 0x0008e8000c1e1500 */
[----:B--2---:R2:W3:Y:S01]  /*14c20*/  LDG.E.U16 R27, [R12.64] ;  /* 0x000000060c1b7981 */ /* 0x0044e2000c1e1500 */
[----:B0-----:R-:W-:-:S03]  /*14c30*/  IMAD.WIDE R6, R0, 0x2, R24 ;  /* 0x0000000200067825 */ /* 0x001fc600078e0218 */
[----:B------:R0:W-:Y:S04]  /*14c40*/  STL [R1+0x910], R21 ;  /* 0x0009101501007387 */ /* 0x0001e80000100800 */
[----:B------:R-:W3:Y:S01]  /*14c50*/  LDL.64 R24, [R1+0x2930] ;  /* 0x0029300001187983 */ /* 0x000ee20000100a00 */
[----:B-1----:R-:W-:-:S03]  /*14c60*/  IMAD.WIDE R8, R0, 0x2, R16 ;  /* 0x0000000200087825 */ /* 0x002fc600078e0210 */
[----:B------:R-:W3:Y:S04]  /*14c70*/  LDL.64 R18, [R1+0x2938] ;  /* 0x0029380001127983 */ /* 0x000ee80000100a00 */
[----:B0-----:R-:W3:Y:S04]  /*14c80*/  LDL.64 R20, [R1+0x2008] ;  /* 0x0020080001147983 */ /* 0x001ee80000100a00 */
[----:B------:R-:W3:Y:S04]  /*14c90*/  LDL.64 R16, [R1+0x2928] ;  /* 0x0029280001107983 */ /* 0x000ee80000100a00 */
[----:B------:R0:W-:Y:S04]  /*14ca0*/  STL [R1+0x90c], R29 ;  /* 0x00090c1d01007387 */ /* 0x0001e80000100800 */
[----:B0-----:R0:W3:Y:S01]  /*14cb0*/  LDG.E.U16 R29, [R6.64] ;  /* 0x00000006061d7981 */ /* 0x0010e2000c1e1500 */
[----:B--2---:R-:W-:-:S04]  /*14cc0*/  IMAD.WIDE R12, R0, 0x2, R14 ;  /* 0x00000002000c7825 */ /* 0x004fc800078e020e */
[C---:B----4-:R-:W-:Y:S01]  /*14cd0*/  IMAD.WIDE R4, R0.reuse, 0x2, R2 ;  /* 0x0000000200047825 */ /* 0x050fe200078e0202 */
[----:B------:R1:W-:Y:S04]  /*14ce0*/  STL [R1+0x908], R28 ;  /* 0x0009081c01007387 */ /* 0x0003e80000100800 */
[----:B------:R2:W-:Y:S04]  /*14cf0*/  STL [R1+0x904], R26 ;  /* 0x0009041a01007387 */ /* 0x0005e80000100800 */
[----:B------:R-:W4:Y:S04]  /*14d00*/  LDL.64 R14, [R1+0x2000] ;  /* 0x00200000010e7983 */ /* 0x000f280000100a00 */
[----:B-1----:R1:W4:Y:S04]  /*14d10*/  LDG.E.U16 R28, [R8.64] ;  /* 0x00000006081c7981 */ /* 0x002328000c1e1500 */
[----:B--2---:R2:W4:Y:S04]  /*14d20*/  LDG.E.U16 R26, [R10.64] ;  /* 0x000000060a1a7981 */ /* 0x004528000c1e1500 */
[----:B---3--:R3:W-:Y:S04]  /*14d30*/  STL [R1+0x900], R27 ;  /* 0x0009001b01007387 */ /* 0x0087e80000100800 */
[----:B------:R0:W-:Y:S01]  /*14d40*/  STL [R1+0x8fc], R23 ;  /* 0x0008fc1701007387 */ /* 0x0001e20000100800 */
[----:B--2---:R-:W-:-:S03]  /*14d50*/  IMAD.WIDE R10, R0, 0x2, R24 ;  /* 0x00000002000a7825 */ /* 0x004fc600078e0218 */
[----:B------:R-:W2:Y:S04]  /*14d60*/  LDL.64 R2, [R1+0x2918] ;  /* 0x0029180001027983 */ /* 0x000ea80000100a00 */
[----:B---3--:R3:W2:Y:S01]  /*14d70*/  LDG.E.U16 R27, [R12.64] ;  /* 0x000000060c1b7981 */ /* 0x0086a2000c1e1500 */
[----:B0-----:R-:W-:-:S03]  /*14d80*/  IMAD.WIDE R6, R0, 0x2, R20 ;  /* 0x0000000200067825 */ /* 0x001fc600078e0214 */
[----:B------:R-:W2:Y:S04]  /*14d90*/  LDL.64 R22, [R1+0x2920] ;  /* 0x0029200001167983 */ /* 0x000ea80000100a00 */
[----:B------:R-:W2:Y:S04]  /*14da0*/  LDL.64 R20, [R1+0x2910] ;  /* 0x0029100001147983 */ /* 0x000ea80000100a00 */
[----:B------:R4:W2:Y:S01]  /*14db0*/  LDG.E.U16 R25, [R4.64] ;  /* 0x0000000604197981 */ /* 0x0008a2000c1e1500 */
[----:B-1----:R-:W-:-:S03]  /*14dc0*/  IMAD.WIDE R8, R0, 0x2, R18 ;  /* 0x0000000200087825 */ /* 0x002fc600078e0212 */
[----:B------:R-:W2:Y:S04]  /*14dd0*/  LDL.64 R18, [R1+0x1ff8] ;  /* 0x001ff80001127983 */ /* 0x000ea80000100a00 */
[----:B------:R0:W-:Y:S04]  /*14de0*/  STL [R1+0x8f8], R29 ;  /* 0x0008f81d01007387 */ /* 0x0001e80000100800 */
[----:B0-----:R0:W2:Y:S01]  /*14df0*/  LDG.E.U16 R29, [R6.64] ;  /* 0x00000006061d7981 */ /* 0x0010a2000c1e1500 */
[----:B---3--:R-:W-:-:S04]  /*14e00*/  IMAD.WIDE R12, R0, 0x2, R16 ;  /* 0x00000002000c7825 */ /* 0x008fc800078e0210 */
[C---:B----4-:R-:W-:Y:S01]  /*14e10*/  IMAD.WIDE R4, R0.reuse, 0x2, R14 ;  /* 0x0000000200047825 */ /* 0x050fe200078e020e */
[----:B------:R1:W-:Y:S04]  /*14e20*/  STL [R1+0x8f4], R28 ;  /* 0x0008f41c01007387 */ /* 0x0003e80000100800 */
[----:B------:R3:W-:Y:S04]  /*14e30*/  STL [R1+0x8f0], R26 ;  /* 0x0008f01a01007387 */ /* 0x0007e80000100800 */
[----:B------:R-:W4:Y:S04]  /*14e40*/  LDL.64 R16, [R1+0x2908] ;  /* 0x0029080001107983 */ /* 0x000f280000100a00 */
[----:B-1----:R1:W4:Y:S04]  /*14e50*/  LDG.E.U16 R28, [R8.64] ;  /* 0x00000006081c7981 */ /* 0x002328000c1e1500 */
[----:B---3--:R3:W4:Y:S04]  /*14e60*/  LDG.E.U16 R26, [R10.64] ;  /* 0x000000060a1a7981 */ /* 0x008728000c1e1500 */
[----:B--2---:R2:W-:Y:S01]  /*14e70*/  STL [R1+0x8ec], R27 ;  /* 0x0008ec1b01007387 */ /* 0x0045e20000100800 */
[----:B0-----:R-:W-:-:S04]  /*14e80*/  IMAD.WIDE R6, R0, 0x2, R22 ;  /* 0x0000000200067825 */ /* 0x001fc800078e0216 */
[C---:B---3--:R-:W-:Y:S01]  /*14e90*/  IMAD.WIDE R10, R0.reuse, 0x2, R20 ;  /* 0x00000002000a7825 */ /* 0x048fe200078e0214 */
[----:B--2---:R0:W2:Y:S04]  /*14ea0*/  LDG.E.U16 R27, [R12.64] ;  /* 0x000000060c1b7981 */ /* 0x0040a8000c1e1500 */
[----:B------:R3:W-:Y:S04]  /*14eb0*/  STL [R1+0x8e8], R25 ;  /* 0x0008e81901007387 */ /* 0x0007e80000100800 */
[----:B------:R-:W2:Y:S04]  /*14ec0*/  LDL.64 R22, [R1+0x1ff0] ;  /* 0x001ff00001167983 */ /* 0x000ea80000100a00 */
[----:B------:R4:W2:Y:S04]  /*14ed0*/  LDG.E.U16 R21, [R4.64] ;  /* 0x0000000604157981 */ /* 0x0008a8000c1e1500 */
[----:B---3--:R-:W3:Y:S01]  /*14ee0*/  LDL.64 R24, [R1+0x2900] ;  /* 0x0029000001187983 */ /* 0x008ee20000100a00 */
[----:B-1----:R-:W-:-:S03]  /*14ef0*/  IMAD.WIDE R8, R0, 0x2, R2 ;  /* 0x0000000200087825 */ /* 0x002fc600078e0202 */
[----:B------:R-:W3:Y:S04]  /*14f00*/  LDL.64 R14, [R1+0x28f8] ;  /* 0x0028f800010e7983 */ /* 0x000ee80000100a00 */
[----:B------:R-:W3:Y:S04]  /*14f10*/  LDL.64 R2, [R1+0x28f0] ;  /* 0x0028f00001027983 */ /* 0x000ee80000100a00 */
[----:B------:R1:W-:Y:S04]  /*14f20*/  STL [R1+0x8e4], R29 ;  /* 0x0008e41d01007387 */ /* 0x0003e80000100800 */
[----:B-1----:R3:W3:Y:S01]  /*14f30*/  LDG.E.U16 R29, [R6.64] ;  /* 0x00000006061d7981 */ /* 0x0026e2000c1e1500 */
[----:B0-----:R-:W-:-:S04]  /*14f40*/  IMAD.WIDE R12, R0, 0x2, R18 ;  /* 0x00000002000c7825 */ /* 0x001fc800078e0212 */
[C---:B----4-:R-:W-:Y:S01]  /*14f50*/  IMAD.WIDE R4, R0.reuse, 0x2, R16 ;  /* 0x0000000200047825 */ /* 0x050fe200078e0210 */
[----:B------:R0:W-:Y:S04]  /*14f60*/  STL [R1+0x8e0], R28 ;  /* 0x0008e01c01007387 */ /* 0x0001e80000100800 */
[----:B------:R1:W-:Y:S04]  /*14f70*/  STL [R1+0x8dc], R26 ;  /* 0x0008dc1a01007387 */ /* 0x0003e80000100800 */
[----:B------:R-:W4:Y:S04]  /*14f80*/  LDL.64 R18, [R1+0x28e8] ;  /* 0x0028e80001127983 */ /* 0x000f280000100a00 */
[----:B0-----:R0:W4:Y:S04]  /*14f90*/  LDG.E.U16 R28, [R8.64] ;  /* 0x00000006081c7981 */ /* 0x001128000c1e1500 */
[----:B-1----:R1:W4:Y:S04]  /*14fa0*/  LDG.E.U16 R26, [R10.64] ;  /* 0x000000060a1a7981 */ /* 0x002328000c1e1500 */
[----:B--2---:R2:W-:Y:S01]  /*14fb0*/  STL [R1+0x8d8], R27 ;  /* 0x0008d81b01007387 */ /* 0x0045e20000100800 */
[----:B-1----:R-:W-:-:S03]  /*14fc0*/  IMAD.WIDE R10, R0, 0x2, R22 ;  /* 0x00000002000a7825 */ /* 0x002fc600078e0216 */
[----:B------:R4:W4:Y:S04]  /*14fd0*/  LDG.E.U16 R23, [R4.64] ;  /* 0x0000000604177981 */ /* 0x000928000c1e1500 */
[----:B--2---:R1:W2:Y:S01]  /*14fe0*/  LDG.E.U16 R27, [R12.64] ;  /* 0x000000060c1b7981 */ /* 0x0042a2000c1e1500 */
[----:B---3--:R-:W-:-:S03]  /*14ff0*/  IMAD.WIDE R6, R0, 0x2, R24 ;  /* 0x0000000200067825 */ /* 0x008fc600078e0218 */
[----:B------:R3:W-:Y:S04]  /*15000*/  STL [R1+0x8d4], R21 ;  /* 0x0008d41501007387 */ /* 0x0007e80000100800 */
[----:B------:R-:W2:Y:S01]  /*15010*/  LDL.64 R24, [R1+0x28d8] ;  /* 0x0028d80001187983 */ /* 0x000ea20000100a00 */
[----:B0-----:R-:W-:-:S03]  /*15020*/  IMAD.WIDE R8, R0, 0x2, R14 ;  /* 0x0000000200087825 */ /* 0x001fc600078e020e */
[----:B------:R-:W2:Y:S04]  /*15030*/  LDL.64 R16, [R1+0x1fe8] ;  /* 0x001fe80001107983 */ /* 0x000ea80000100a00 */
[----:B---3--:R-:W3:Y:S04]  /*15040*/  LDL.64 R20, [R1+0x28e0] ;  /* 0x0028e00001147983 */ /* 0x008ee80000100a00 */
[----:B------:R-:W3:Y:S04]  /*15050*/  LDL.64 R14, [R1+0x28d0] ;  /* 0x0028d000010e7983 */ /* 0x000ee80000100a00 */
[----:B------:R0:W-:Y:S04]  /*15060*/  STL [R1+0x8d0], R29 ;  /* 0x0008d01d01007387 */ /* 0x0001e80000100800 */
[----:B0-----:R3:W3:Y:S01]  /*15070*/  LDG.E.U16 R29, [R6.64] ;  /* 0x00000006061d7981 */ /* 0x0016e2000c1e1500 */
[----:B-1----:R-:W-:-:S04]  /*15080*/  IMAD.WIDE R12, R0, 0x2, R2 ;  /* 0x00000002000c7825 */ /* 0x002fc800078e0202 */
[C---:B----4-:R-:W-:Y:S01]  /*15090*/  IMAD.WIDE R4, R0.reuse, 0x2, R18 ;  /* 0x0000000200047825 */ /* 0x050fe200078e0212 */
[----:B------:R0:W-:Y:S04]  /*150a0*/  STL [R1+0x8cc], R28 ;  /* 0x0008cc1c01007387 */ /* 0x0001e80000100800 */
[----:B------:R1:W-:Y:S04]  /*150b0*/  STL [R1+0x8c8], R26 ;  /* 0x0008c81a01007387 */ /* 0x0003e80000100800 */
[----:B------:R-:W4:Y:S04]  /*150c0*/  LDL.64 R2, [R1+0x28c8] ;  /* 0x0028c80001027983 */ /* 0x000f280000100a00 */
[----:B0-----:R0:W4:Y:S04]  /*150d0*/  LDG.E.U16 R28, [R8.64] ;  /* 0x00000006081c7981 */ /* 0x001128000c1e1500 */
[----:B-1----:R1:W4:Y:S04]  /*150e0*/  LDG.E.U16 R26, [R10.64] ;  /* 0x000000060a1a7981 */ /* 0x002328000c1e1500 */
[----:B--2---:R2:W-:Y:S04]  /*150f0*/  STL [R1+0x8c4], R27 ;  /* 0x0008c41b01007387 */ /* 0x0045e80000100800 */
[----:B------:R0:W-:Y:S01]  /*15100*/  STL [R1+0x8c0], R23 ;  /* 0x0008c01701007387 */ /* 0x0001e20000100800 */
[----:B-1----:R-:W-:-:S03]  /*15110*/  IMAD.WIDE R10, R0, 0x2, R24 ;  /* 0x00000002000a7825 */ /* 0x002fc600078e0218 */
[----:B------:R-:W4:Y:S04]  /*15120*/  LDL.64 R18, [R1+0x28c0] ;  /* 0x0028c00001127983 */ /* 0x000f280000100a00 */
[----:B--2---:R1:W2:Y:S01]  /*15130*/  LDG.E.U16 R27, [R12.64] ;  /* 0x000000060c1b7981 */ /* 0x0042a2000c1e1500 */
[----:B---3--:R-:W-:-:S03]  /*15140*/  IMAD.WIDE R6, R0, 0x2, R20 ;  /* 0x0000000200067825 */ /* 0x008fc600078e0214 */
[----:B0-----:R-:W3:Y:S04]  /*15150*/  LDL.64 R22, [R1+0x1fe0] ;  /* 0x001fe00001167983 */ /* 0x001ee80000100a00 */
[----:B------:R-:W3:Y:S04]  /*15160*/  LDL.64 R20, [R1+0x28b8] ;  /* 0x0028b80001147983 */ /* 0x000ee80000100a00 */
[----:B------:R4:W3:Y:S01]  /*15170*/  LDG.E.U16 R25, [R4.64] ;  /* 0x0000000604197981 */ /* 0x0008e2000c1e1500 */
[----:B------:R-:W-:-:S03]  /*15180*/  IMAD.WIDE R8, R0, 0x2, R16 ;  /* 0x0000000200087825 */ /* 0x000fc600078e0210 */
        /* <DEDUP_REMOVED lines=10> */
[----:B--2---:R2:W-:Y:S01]  /*15230*/  STL [R1+0x8b0], R27 ;  /* 0x0008b01b01007387 */ /* 0x0045e20000100800 */
[----:B---3--:R-:W-:-:S04]  /*15240*/  IMAD.WIDE R6, R0, 0x2, R22 ;  /* 0x0000000200067825 */ /* 0x008fc800078e0216 */
[C---:B-1----:R-:W-:Y:S01]  /*15250*/  IMAD.WIDE R10, R0.reuse, 0x2, R20 ;  /* 0x00000002000a7825 */ /* 0x042fe200078e0214 */
[----:B--2---:R1:W2:Y:S04]  /*15260*/  LDG.E.U16 R27, [R12.64] ;  /* 0x000000060c1b7981 */ /* 0x0042a8000c1e1500 */
[----:B------:R3:W-:Y:S04]  /*15270*/  STL [R1+0x8ac], R25 ;  /* 0x0008ac1901007387 */ /* 0x0007e80000100800 */
[----:B------:R-:W2:Y:S04]  /*15280*/  LDL.64 R22, [R1+0x2898] ;  /* 0x0028980001167983 */ /* 0x000ea80000100a00 */
[----:B------:R4:W2:Y:S04]  /*15290*/  LDG.E.U16 R21, [R4.64] ;  /* 0x0000000604157981 */ /* 0x0008a8000c1e1500 */
[----:B---3--:R-:W3:Y:S01]  /*152a0*/  LDL.64 R24, [R1+0x28a8] ;  /* 0x0028a80001187983 */ /* 0x008ee20000100a00 */
[----:B0-----:R-:W-:-:S03]  /*152b0*/  IMAD.WIDE R8, R0, 0x2, R18 ;  /* 0x0000000200087825 */ /* 0x001fc600078e0212 */
[----:B------:R-:W3:Y:S04]  /*152c0*/  LDL.64 R2, [R1+0x28a0] ;  /* 0x0028a00001027983 */ /* 0x000ee80000100a00 */
        /* <DEDUP_REMOVED lines=12> */
[----:B--2---:R1:W2:Y:S04]  /*15390*/  LDG.E.U16 R27, [R12.64] ;  /* 0x000000060c1b7981 */ /* 0x0042a8000c1e1500 */
[----:B------:R0:W-:Y:S01]  /*153a0*/  STL [R1+0x898], R21 ;  /* 0x0008981501007387 */ /* 0x0001e20000100800 */
[----:B---3--:R-:W-:-:S03]  /*153b0*/  IMAD.WIDE R6, R0, 0x2, R24 ;  /* 0x0000000200067825 */ /* 0x008fc600078e0218 */
        /* <DEDUP_REMOVED lines=9> */
[C---:B----4-:R-:W-:Y:S01]  /*15450*/  IMAD.WIDE R4, R0.reuse, 0x2, R16 ;  /* 0x0000000200047825 */ /* 0x050fe200078e0210 */
[----:B------:R1:W-:Y:S04]  /*15460*/  STL [R1+0x890], R28 ;  /* 0x0008901c01007387 */ /* 0x0003e80000100800 */
[----:B------:R4:W-:Y:S04]  /*15470*/  STL [R1+0x88c], R26 ;  /* 0x00088c1a01007387 */ /* 0x0009e80000100800 */
[----:B------:R-:W3:Y:S04]  /*15480*/  LDL.64 R18, [R1+0x2870] ;  /* 0x0028700001127983 */ /* 0x000ee80000100a00 */
[----:B-1----:R1:W3:Y:S04]  /*15490*/  LDG.E.U16 R28, [R8.64] ;  /* 0x00000006081c7981 */ /* 0x0022e8000c1e1500 */
[----:B----4-:R4:W3:Y:S04]  /*154a0*/  LDG.E.U16 R26, [R10.64] ;  /* 0x000000060a1a7981 */ /* 0x0108e8000c1e1500 */
[----:B--2---:R2:W-:Y:S01]  /*154b0*/  STL [R1+0x888], R27 ;  /* 0x0008881b01007387 */ /* 0x0045e20000100800 */
[----:B----4-:R-:W-:-:S03]  /*154c0*/  IMAD.WIDE R10, R0, 0x2, R24 ;  /* 0x00000002000a7825 */ /* 0x010fc600078e0218 */
[----:B------:R3:W4:Y:S04]  /*154d0*/  LDG.E.U16 R25, [R4.64] ;  /* 0x0000000604197981 */ /* 0x000728000c1e1500 */
[----:B--2---:R2:W4:Y:S01]  /*154e0*/  LDG.E.U16 R27, [R12.64] ;  /* 0x000000060c1b7981 */ /* 0x004522000c1e1500 */
[----:B0-----:R-:W-:-:S03]  /*154f0*/  IMAD.WIDE R6, R0, 0x2, R20 ;  /* 0x0000000200067825 */ /* 0x001fc600078e0214 */
[----:B------:R0:W-:Y:S04]  /*15500*/  STL [R1+0x884], R23 ;  /* 0x0008841701007387 */ /* 0x0001e80000100800 */
[----:B------:R-:W4:Y:S01]  /*15510*/  LDL.64 R20, [R1+0x2860] ;  /* 0x0028600001147983 */ /* 0x000f220000100a00 */
[----:B-1----:R-:W-:-:S03]  /*15520*/  IMAD.WIDE R8, R0, 0x2, R14 ;  /* 0x0000000200087825 */ /* 0x002fc600078e020e */
[----:B------:R-:W4:Y:S04]  /*15530*/  LDL.64 R16, [R1+0x1fc0] ;  /* 0x001fc00001107983 */ /* 0x000f280000100a00 */
[----:B0-----:R-:W4:Y:S04]  /*15540*/  LDL.64 R22, [R1+0x2868] ;  /* 0x0028680001167983 */ /* 0x001f280000100a00 */
        /* <DEDUP_REMOVED lines=10> */
[----:B----4-:R4:W-:Y:S04]  /*155f0*/  STL [R1+0x874], R27 ;  /* 0x0008741b01007387 */ /* 0x0109e80000100800 */
[----:B------:R0:W-:Y:S01]  /*15600*/  STL [R1+0x870], R25 ;  /* 0x0008701901007387 */ /* 0x0001e20000100800 */
[----:B--2---:R-:W-:-:S03]  /*15610*/  IMAD.WIDE R10, R0, 0x2, R20 ;  /* 0x00000002000a7825 */ /* 0x004fc600078e0214 */
[----:B------:R-:W2:Y:S04]  /*15620*/  LDL.64 R18, [R1+0x2848] ;  /* 0x0028480001127983 */ /* 0x000ea80000100a00 */
[----:B----4-:R4:W2:Y:S01]  /*15630*/  LDG.E.U16 R27, [R12.64] ;  /* 0x000000060c1b7981 */ /* 0x0108a2000c1e1500 */
        /* <DEDUP_REMOVED lines=8> */
[----:B----4-:R-:W-:-:S04]  /*156c0*/  IMAD.WIDE R12, R0, 0x2, R14 ;  /* 0x00000002000c7825 */ /* 0x010fc800078e020e */
[C---:B---3--:R-:W-:Y:S01]  /*156d0*/  IMAD.WIDE R4, R0.reuse, 0x2, R2 ;  /* 0x0000000200047825 */ /* 0x048fe200078e0202 */
        /* <DEDUP_REMOVED lines=791> */
[----:B------:R-:W2:Y:S04]  /*18850*/  LDL.64 R24, [R1+0x2390] ;  /* 0x0023900001187983 */ /* 0x000ea80000100a00 */
[----:B------:R4:W2:Y:S01]  /*18860*/  LDG.E.U16 R23, [R4.64] ;  /* 0x0000000604177981 */ /* 0x0008a2000c1e1500 */
[----:B0-----:R-:W-:-:S03]  /*18870*/  IMAD.WIDE R8, R0, 0x2, R16 ;  /* 0x0000000200087825 */ /* 0x001fc600078e0210 */
        /* <DEDUP_REMOVED lines=12> */
[----:B-1----:R-:W-:-:S03]  /*18940*/  IMAD.WIDE R8, R0, 0x2, R18 ;  /* 0x0000000200087825 */ /* 0x002fc600078e0212 */
[----:B--2---:R1:W2:Y:S01]  /*18950*/  LDG.E.U16 R27, [R12.64] ;  /* 0x000000060c1b7981 */ /* 0x0042a2000c1e1500 */
[----:B----4-:R-:W-:-:S03]  /*18960*/  IMAD.WIDE R10, R0, 0x2, R24 ;  /* 0x00000002000a7825 */ /* 0x010fc600078e0218 */
        /* <DEDUP_REMOVED lines=17> */
[----:B--2---:R2:W3:Y:S04]  /*18a80*/  LDG.E.U16 R27, [R12.64] ;  /* 0x000000060c1b7981 */ /* 0x0044e8000c1e1500 */
[----:B------:R0:W-:Y:S01]  /*18a90*/  STL [R1+0x2ec], R25 ;  /* 0x0002ec1901007387 */ /* 0x0001e20000100800 */
[----:B----4-:R-:W-:-:S03]  /*18aa0*/  IMAD.WIDE R6, R0, 0x2, R22 ;  /* 0x0000000200067825 */ /* 0x010fc600078e0216 */
[----:B------:R-:W4:Y:S01]  /*18ab0*/  LDL.64 R22, [R1+0x1e10] ;  /* 0x001e100001167983 */ /* 0x000f220000100a00 */
[----:B--2---:R-:W-:-:S03]  /*18ac0*/  IMAD.WIDE R12, R0, 0x2, R18 ;  /* 0x00000002000c7825 */ /* 0x004fc600078e0212 */
        /* <DEDUP_REMOVED lines=11> */
[----:B------:R-:W3:Y:S04]  /*18b80*/  LDL.64 R20, [R1+0x2348] ;  /* 0x0023480001147983 */ /* 0x000ee80000100a00 */
[----:B0-----:R0:W3:Y:S04]  /*18b90*/  LDG.E.U16 R28, [R8.64] ;  /* 0x00000006081c7981 */ /* 0x0010e8000c1e1500 */
[----:B-1----:R4:W3:Y:S04]  /*18ba0*/  LDG.E.U16 R26, [R10.64] ;  /* 0x000000060a1a7981 */ /* 0x0028e8000c1e1500 */
[----:B------:R1:W-:Y:S01]  /*18bb0*/  STL [R1+0x2dc], R27 ;  /* 0x0002dc1b01007387 */ /* 0x0003e20000100800 */
[----:B----4-:R-:W-:-:S03]  /*18bc0*/  IMAD.WIDE R10, R0, 0x2, R22 ;  /* 0x00000002000a7825 */ /* 0x010fc600078e0216 */
[----:B------:R3:W4:Y:S04]  /*18bd0*/  LDG.E.U16 R23, [R4.64] ;  /* 0x0000000604177981 */ /* 0x000728000c1e1500 */
[----:B-1----:R1:W4:Y:S01]  /*18be0*/  LDG.E.U16 R27, [R12.64] ;  /* 0x000000060c1b7981 */ /* 0x002322000c1e1500 */
[----:B--2---:R-:W-:-:S03]  /*18bf0*/  IMAD.WIDE R6, R0, 0x2, R24 ;  /* 0x0000000200067825 */ /* 0x004fc600078e0218 */
[----:B------:R2:W-:Y:S04]  /*18c00*/  STL [R1+0x2d8], R19 ;  /* 0x0002d81301007387 */ /* 0x0005e80000100800 */
[----:B------:R-:W4:Y:S04]  /*18c10*/  LDL.64 R16, [R1+0x1e08] ;  /* 0x001e080001107983 */ /* 0x000f280000100a00 */
[----:B------:R-:W4:Y:S01]  /*18c20*/  LDL.64 R24, [R1+0x2338] ;  /* 0x0023380001187983 */ /* 0x000f220000100a00 */
[----:B0-----:R-:W-:-:S03]  /*18c30*/  IMAD.WIDE R8, R0, 0x2, R14 ;  /* 0x0000000200087825 */ /* 0x001fc600078e020e */
[----:B--2---:R-:W2:Y:S04]  /*18c40*/  LDL.64 R18, [R1+0x2340] ;  /* 0x0023400001127983 */ /* 0x004ea80000100a00 */
        /* <DEDUP_REMOVED lines=10> */
[----:B----4-:R4:W-:Y:S04]  /*18cf0*/  STL [R1+0x2c8], R27 ;  /* 0x0002c81b01007387 */ /* 0x0109e80000100800 */
[----:B------:R2:W-:Y:S01]  /*18d00*/  STL [R1+0x2c4], R23 ;  /* 0x0002c41701007387 */ /* 0x0005e20000100800 */
[----:B0-----:R-:W-:-:S03]  /*18d10*/  IMAD.WIDE R8, R0, 0x2, R16 ;  /* 0x0000000200087825 */ /* 0x001fc600078e0210 */
[----:B------:R-:W3:Y:S01]  /*18d20*/  LDL.64 R20, [R1+0x2320] ;  /* 0x0023200001147983 */ /* 0x000ee20000100a00 */
[----:B-1----:R-:W-:-:S03]  /*18d30*/  IMAD.WIDE R10, R0, 0x2, R24 ;  /* 0x00000002000a7825 */ /* 0x002fc600078e0218 */
[----:B----4-:R0:W4:Y:S04]  /*18d40*/  LDG.E.U16 R27, [R12.64] ;  /* 0x000000060c1b7981 */ /* 0x010128000c1e1500 */
[----:B------:R-:W4:Y:S04]  /*18d50*/  LDL.64 R16, [R1+0x2310] ;  /* 0x0023100001107983 */ /* 0x000f280000100a00 */
[----:B------:R3:W4:Y:S01]  /*18d60*/  LDG.E.U16 R25, [R4.64] ;  /* 0x0000000604197981 */ /* 0x000722000c1e1500 */
[----:B--2---:R-:W-:-:S03]  /*18d70*/  IMAD.WIDE R6, R0, 0x2, R18 ;  /* 0x0000000200067825 */ /* 0x004fc600078e0212 */
[----:B------:R-:W2:Y:S04]  /*18d80*/  LDL.64 R22, [R1+0x1e00] ;  /* 0x001e000001167983 */ /* 0x000ea80000100a00 */
[----:B------:R-:W2:Y:S04]  /*18d90*/  LDL.64 R18, [R1+0x2318] ;  /* 0x0023180001127983 */ /* 0x000ea80000100a00 */
[----:B------:R1:W-:Y:S04]  /*18da0*/  STL [R1+0x2c0], R29 ;  /* 0x0002c01d01007387 */ /* 0x0003e80000100800 */
[----:B-1----:R2:W2:Y:S01]  /*18db0*/  LDG.E.U16 R29, [R6.64] ;  /* 0x00000006061d7981 */ /* 0x0024a2000c1e1500 */
[----:B0-----:R-:W-:-:S04]  /*18dc0*/  IMAD.WIDE R12, R0, 0x2, R14 ;  /* 0x00000002000c7825 */ /* 0x001fc800078e020e */
[C---:B---3--:R-:W-:Y:S01]  /*18dd0*/  IMAD.WIDE R4, R0.reuse, 0x2, R2 ;  /* 0x0000000200047825 */ /* 0x048fe200078e0202 */
[----:B------:R0:W-:Y:S04]  /*18de0*/  STL [R1+0x2bc], R28 ;  /* 0x0002bc1c01007387 */ /* 0x0001e80000100800 */
[----:B------:R1:W-:Y:S04]  /*18df0*/  STL [R1+0x2b8], R26 ;  /* 0x0002b81a01007387 */ /* 0x0003e80000100800 */
[----:B------:R-:W3:Y:S04]  /*18e00*/  LDL.64 R14, [R1+0x1df8] ;  /* 0x001df800010e7983 */ /* 0x000ee80000100a00 */
[----:B0-----:R0:W3:Y:S04]  /*18e10*/  LDG.E.U16 R28, [R8.64] ;  /* 0x00000006081c7981 */ /* 0x0010e8000c1e1500 */
[----:B-1----:R1:W3:Y:S04]  /*18e20*/  LDG.E.U16 R26, [R10.64] ;  /* 0x000000060a1a7981 */ /* 0x0022e8000c1e1500 */
[----:B----4-:R4:W-:Y:S01]  /*18e30*/  STL [R1+0x2b4], R27 ;  /* 0x0002b41b01007387 */ /* 0x0109e20000100800 */
[----:B0-----:R-:W-:-:S03]  /*18e40*/  IMAD.WIDE R8, R0, 0x2, R20 ;  /* 0x0000000200087825 */ /* 0x001fc600078e0214 */
[----:B------:R0:W-:Y:S04]  /*18e50*/  STL [R1+0x2b0], R25 ;  /* 0x0002b01901007387 */ /* 0x0001e80000100800 */
[----:B----4-:R4:W3:Y:S04]  /*18e60*/  LDG.E.U16 R27, [R12.64] ;  /* 0x000000060c1b7981 */ /* 0x0108e8000c1e1500 */
[----:B------:R-:W3:Y:S04]  /*18e70*/  LDL.64 R20, [R1+0x1df0] ;  /* 0x001df00001147983 */ /* 0x000ee80000100a00 */
[----:B0-----:R-:W3:Y:S01]  /*18e80*/  LDL.64 R24, [R1+0x2308] ;  /* 0x0023080001187983 */ /* 0x001ee20000100a00 */
[----:B----4-:R-:W-:-:S03]  /*18e90*/  IMAD.WIDE R12, R0, 0x2, R16 ;  /* 0x00000002000c7825 */ /* 0x010fc600078e0210 */
[----:B------:R3:W4:Y:S01]  /*18ea0*/  LDG.E.U16 R17, [R4.64] ;  /* 0x0000000604117981 */ /* 0x000722000c1e1500 */
[----:B--2---:R-:W-:-:S03]  /*18eb0*/  IMAD.WIDE R6, R0, 0x2, R22 ;  /* 0x0000000200067825 */ /* 0x004fc600078e0216 */
        /* <DEDUP_REMOVED lines=8> */
[----:B------:R-:W2:Y:S04]  /*18f40*/  LDL.64 R18, [R1+0x22f0] ;  /* 0x0022f00001127983 */ /* 0x000ea80000100a00 */
[----:B-1----:R1:W2:Y:S04]  /*18f50*/  LDG.E.U16 R28, [R8.64] ;  /* 0x00000006081c7981 */ /* 0x0022a8000c1e1500 */
[----:B---3--:R3:W2:Y:S04]  /*18f60*/  LDG.E.U16 R26, [R10.64] ;  /* 0x000000060a1a7981 */ /* 0x0086a8000c1e1500 */
[----:B------:R1:W-:Y:S01]  /*18f70*/  STL [R1+0x2a0], R27 ;  /* 0x0002a01b01007387 */ /* 0x0003e20000100800 */
[----:B0-----:R-:W-:-:S03]  /*18f80*/  IMAD.WIDE R6, R0, 0x2, R24 ;  /* 0x0000000200067825 */ /* 0x001fc600078e0218 */
[----:B-1----:R0:W2:Y:S04]  /*18f90*/  LDG.E.U16 R27, [R12.64] ;  /* 0x000000060c1b7981 */ /* 0x0020a8000c1e1500 */
[----:B----4-:R1:W-:Y:S04]  /*18fa0*/  STL [R1+0x29c], R17 ;  /* 0x00029c1101007387 */ /* 0x0103e80000100800 */
[----:B------:R-:W4:Y:S01]  /*18fb0*/  LDL.64 R24, [R1+0x1de8] ;  /* 0x001de80001187983 */ /* 0x000f220000100a00 */
[----:B0-----:R-:W-:-:S03]  /*18fc0*/  IMAD.WIDE R12, R0, 0x2, R20 ;  /* 0x00000002000c7825 */ /* 0x001fc600078e0214 */
[----:B------:R2:W4:Y:S04]  /*18fd0*/  LDG.E.U16 R21, [R4.64] ;  /* 0x0000000604157981 */ /* 0x000528000c1e1500 */
[----:B------:R-:W4:Y:S01]  /*18fe0*/  LDL.64 R14, [R1+0x22e0] ;  /* 0x0022e000010e7983 */ /* 0x000f220000100a00 */
[----:B------:R-:W-:-:S03]  /*18ff0*/  IMAD.WIDE R8, R0, 0x2, R2 ;  /* 0x0000000200087825 */ /* 0x000fc600078e0202 */
[----:B-1----:R-:W4:Y:S04]  /*19000*/  LDL.64 R16, [R1+0x22e8] ;  /* 0x0022e80001107983 */ /* 0x002f280000100a00 */
[----:B------:R-:W4:Y:S04]  /*19010*/  LDL.64 R2, [R1+0x22d8] ;  /* 0x0022d80001027983 */ /* 0x000f280000100a00 */
[----:B------:R0:W-:Y:S04]  /*19020*/  STL [R1+0x298], R29 ;  /* 0x0002981d01007387 */ /* 0x0001e80000100800 */
[----:B0-----:R0:W4:Y:S01]  /*19030*/  LDG.E.U16 R29, [R6.64] ;  /* 0x00000006061d7981 */ /* 0x001122000c1e1500 */
[----:B---3--:R-:W-:-:S04]  /*19040*/  IMAD.WIDE R10, R0, 0x2, R22 ;  /* 0x00000002000a7825 */ /* 0x008fc800078e0216 */
[C---:B--2---:R-:W-:Y:S01]  /*19050*/  IMAD.WIDE R4, R0.reuse, 0x2, R18 ;  /* 0x0000000200047825 */ /* 0x044fe200078e0212 */
[----:B------:R1:W-:Y:S04]  /*19060*/  STL [R1+0x294], R28 ;  /* 0x0002941c01007387 */ /* 0x0003e80000100800 */
[----:B------:R2:W-:Y:S04]  /*19070*/  STL [R1+0x290], R26 ;  /* 0x0002901a01007387 */ /* 0x0005e80000100800 */
[----:B------:R-:W3:Y:S04]  /*19080*/  LDL.64 R22, [R1+0x22d0] ;  /* 0x0022d00001167983 */ /* 0x000ee80000100a00 */
[----:B-1----:R1:W3:Y:S04]  /*19090*/  LDG.E.U16 R28, [R8.64] ;  /* 0x00000006081c7981 */ /* 0x0022e8000c1e1500 */
[----:B--2---:R4:W2:Y:S04]  /*190a0*/  LDG.E.U16 R26, [R10.64] ;  /* 0x000000060a1a7981 */ /* 0x0048a8000c1e1500 */
[----:B------:R0:W-:Y:S01]  /*190b0*/  STL [R1+0x28c], R27 ;  /* 0x00028c1b01007387 */ /* 0x0001e20000100800 */
[----:B----4-:R-:W-:-:S03]  /*190c0*/  IMAD.WIDE R10, R0, 0x2, R24 ;  /* 0x00000002000a7825 */ /* 0x010fc600078e0218 */
[----:B------:R3:W4:Y:S04]  /*190d0*/  LDG.E.U16 R25, [R4.64] ;  /* 0x0000000604197981 */ /* 0x000728000c1e1500 */
[----:B0-----:R0:W4:Y:S01]  /*190e0*/  LDG.E.U16 R27, [R12.64] ;  /* 0x000000060c1b7981 */ /* 0x001122000c1e1500 */
[----:B-1----:R-:W-:-:S03]  /*190f0*/  IMAD.WIDE R8, R0, 0x2, R14 ;  /* 0x0000000200087825 */ /* 0x002fc600078e020e */
[----:B------:R1:W-:Y:S04]  /*19100*/  STL [R1+0x288], R21 ;  /* 0x0002881501007387 */ /* 0x0003e80000100800 */
[----:B------:R-:W4:Y:S01]  /*19110*/  LDL.64 R18, [R1+0x1de0] ;  /* 0x001de00001127983 */ /* 0x000f220000100a00 */
[----:B------:R-:W-:-:S03]  /*19120*/  IMAD.WIDE R6, R0, 0x2, R16 ;  /* 0x0000000200067825 */ /* 0x000fc600078e0210 */
[----:B------:R-:W4:Y:S04]  /*19130*/  LDL.64 R14, [R1+0x22b8] ;  /* 0x0022b800010e7983 */ /* 0x000f280000100a00 */
[----:B-1----:R-:W4:Y:S04]  /*19140*/  LDL.64 R20, [R1+0x22c8] ;  /* 0x0022c80001147983 */ /* 0x002f280000100a00 */
[----:B------:R-:W4:Y:S04]  /*19150*/  LDL.64 R16, [R1+0x22c0] ;  /* 0x0022c00001107983 */ /* 0x000f280000100a00 */
[----:B------:R1:W-:Y:S04]  /*19160*/  STL [R1+0x284], R29 ;  /* 0x0002841d01007387 */ /* 0x0003e80000100800 */
[----:B-1----:R1:W4:Y:S01]  /*19170*/  LDG.E.U16 R29, [R6.64] ;  /* 0x00000006061d7981 */ /* 0x002322000c1e1500 */
[----:B0-----:R-:W-:-:S04]  /*19180*/  IMAD.WIDE R12, R0, 0x2, R2 ;  /* 0x00000002000c7825 */ /* 0x001fc800078e0202 */
[C---:B---3--:R-:W-:Y:S01]  /*19190*/  IMAD.WIDE R4, R0.reuse, 0x2, R22 ;  /* 0x0000000200047825 */ /* 0x048fe200078e0216 */
[----:B------:R0:W-:Y:S04]  /*191a0*/  STL [R1+0x280], R28 ;  /* 0x0002801c01007387 */ /* 0x0001e80000100800 */
[----:B--2---:R2:W-:Y:S04]  /*191b0*/  STL [R1+0x27c], R26 ;  /* 0x00027c1a01007387 */ /* 0x0045e80000100800 */
[----:B------:R-:W3:Y:S04]  /*191c0*/  LDL.64 R2, [R1+0x22b0] ;  /* 0x0022b00001027983 */ /* 0x000ee80000100a00 */
[----:B0-----:R0:W3:Y:S04]  /*191d0*/  LDG.E.U16 R28, [R8.64] ;  /* 0x00000006081c7981 */ /* 0x0010e8000c1e1500 */
[----:B--2---:R2:W3:Y:S04]  /*191e0*/  LDG.E.U16 R26, [R10.64] ;  /* 0x000000060a1a7981 */ /* 0x0044e8000c1e1500 */
[----:B----4-:R4:W-:Y:S04]  /*191f0*/  STL [R1+0x278], R27 ;  /* 0x0002781b01007387 */ /* 0x0109e80000100800 */
[----:B------:R1:W-:Y:S01]  /*19200*/  STL [R1+0x274], R25 ;  /* 0x0002741901007387 */ /* 0x0003e20000100800 */
[----:B0-----:R-:W-:-:S03]  /*19210*/  IMAD.WIDE R8, R0, 0x2, R18 ;  /* 0x0000000200087825 */ /* 0x001fc600078e0212 */
[----:B------:R-:W3:Y:S04]  /*19220*/  LDL.64 R22, [R1+0x22a8] ;  /* 0x0022a80001167983 */ /* 0x000ee80000100a00 */
[----:B----4-:R0:W4:Y:S04]  /*19230*/  LDG.E.U16 R27, [R12.64] ;  /* 0x000000060c1b7981 */ /* 0x010128000c1e1500 */
[----:B------:R-:W4:Y:S01]  /*19240*/  LDL.64 R18, [R1+0x2298] ;  /* 0x0022980001127983 */ /* 0x000f220000100a00 */
[----:B-1----:R-:W-:-:S03]  /*19250*/  IMAD.WIDE R6, R0, 0x2, R20 ;  /* 0x0000000200067825 */ /* 0x002fc600078e0214 */
[----:B------:R-:W4:Y:S01]  /*19260*/  LDL.64 R24, [R1+0x1dd8] ;  /* 0x001dd80001187983 */ /* 0x000f220000100a00 */
[----:B0-----:R-:W-:-:S03]  /*19270*/  IMAD.WIDE R12, R0, 0x2, R14 ;  /* 0x00000002000c7825 */ /* 0x001fc600078e020e */
[----:B------:R3:W4:Y:S04]  /*19280*/  LDG.E.U16 R15, [R4.64] ;  /* 0x00000006040f7981 */ /* 0x000728000c1e1500 */
        /* <DEDUP_REMOVED lines=11> */
[----:B-1----:R-:W-:-:S03]  /*19340*/  IMAD.WIDE R8, R0, 0x2, R22 ;  /* 0x0000000200087825 */ /* 0x002fc600078e0216 */
[----:B----4-:R1:W4:Y:S01]  /*19350*/  LDG.E.U16 R27, [R12.64] ;  /* 0x000000060c1b7981 */ /* 0x010322000c1e1500 */
[----:B0-----:R-:W-:-:S03]  /*19360*/  IMAD.WIDE R6, R0, 0x2, R24 ;  /* 0x0000000200067825 */ /* 0x001fc600078e0218 */
[----:B------:R0:W-:Y:S04]  /*19370*/  STL [R1+0x260], R15 ;  /* 0x0002600f01007387 */ /* 0x0001e80000100800 */
[----:B------:R-:W4:Y:S01]  /*19380*/  LDL.64 R2, [R1+0x2288] ;  /* 0x0022880001027983 */ /* 0x000f220000100a00 */
[----:B-1----:R-:W-:-:S03]  /*19390*/  IMAD.WIDE R12, R0, 0x2, R18 ;  /* 0x00000002000c7825 */ /* 0x002fc600078e0212 */
[----:B------:R3:W4:Y:S04]  /*193a0*/  LDG.E.U16 R19, [R4.64] ;  /* 0x0000000604137981 */ /* 0x000728000c1e1500 */
[----:B0-----:R-:W4:Y:S04]  /*193b0*/  LDL.64 R14, [R1+0x2290] ;  /* 0x00229000010e7983 */ /* 0x001f280000100a00 */
[----:B------:R-:W4:Y:S04]  /*193c0*/  LDL.64 R22, [R1+0x1dc8] ;  /* 0x001dc80001167983 */ /* 0x000f280000100a00 */
[----:B------:R-:W4:Y:S04]  /*193d0*/  LDL.64 R24, [R1+0x2280] ;  /* 0x0022800001187983 */ /* 0x000f280000100a00 */
[----:B------:R0:W-:Y:S04]  /*193e0*/  STL [R1+0x25c], R29 ;  /* 0x00025c1d01007387 */ /* 0x0001e80000100800 */
[----:B0-----:R0:W4:Y:S01]  /*193f0*/  LDG.E.U16 R29, [R6.64] ;  /* 0x00000006061d7981 */ /* 0x001122000c1e1500 */
[----:B--2---:R-:W-:-:S04]  /*19400*/  IMAD.WIDE R10, R0, 0x2, R20 ;  /* 0x00000002000a7825 */ /* 0x004fc800078e0214 */
[C---:B---3--:R-:W-:Y:S01]  /*19410*/  IMAD.WIDE R4, R0.reuse, 0x2, R16 ;  /* 0x0000000200047825 */ /* 0x048fe200078e0210 */
[----:B------:R1:W-:Y:S04]  /*19420*/  STL [R1+0x258], R28 ;  /* 0x0002581c01007387 */ /* 0x0003e80000100800 */
[----:B------:R-:W2:Y:S04]  /*19430*/  LDL.64 R20, [R1+0x2278] ;  /* 0x0022780001147983 */ /* 0x000ea80000100a00 */
[----:B------:R3:W-:Y:S04]  /*19440*/  STL [R1+0x254], R26 ;  /* 0x0002541a01007387 */ /* 0x0007e80000100800 */
[----:B-1----:R1:W2:Y:S04]  /*19450*/  LDG.E.U16 R28, [R8.64] ;  /* 0x00000006081c7981 */ /* 0x0022a8000c1e1500 */
[----:B---3--:R3:W2:Y:S04]  /*19460*/  LDG.E.U16 R26, [R10.64] ;  /* 0x000000060a1a7981 */ /* 0x0086a8000c1e1500 */
[----:B----4-:R4:W-:Y:S01]  /*19470*/  STL [R1+0x250], R27 ;  /* 0x0002501b01007387 */ /* 0x0109e20000100800 */
[----:B-1----:R-:W-:-:S03]  /*19480*/  IMAD.WIDE R8, R0, 0x2, R2 ;  /* 0x0000000200087825 */ /* 0x002fc600078e0202 */
[----:B------:R1:W-:Y:S04]  /*19490*/  STL [R1+0x24c], R19 ;  /* 0x00024c1301007387 */ /* 0x0003e80000100800 */
[----:B----4-:R4:W2:Y:S01]  /*194a0*/  LDG.E.U16 R27, [R12.64] ;  /* 0x000000060c1b7981 */ /* 0x0108a2000c1e1500 */
[----:B0-----:R-:W-:-:S03]  /*194b0*/  IMAD.WIDE R6, R0, 0x2, R14 ;  /* 0x0000000200067825 */ /* 0x001fc600078e020e */
[----:B------:R-:W2:Y:S04]  /*194c0*/  LDL.64 R16, [R1+0x2268] ;  /* 0x0022680001107983 */ /* 0x000ea80000100a00 */
[----:B-1----:R-:W2:Y:S01]  /*194d0*/  LDL.64 R18, [R1+0x2270] ;  /* 0x0022700001127983 */ /* 0x002ea20000100a00 */
[----:B---3--:R-:W-:-:S03]  /*194e0*/  IMAD.WIDE R10, R0, 0x2, R24 ;  /* 0x00000002000a7825 */ /* 0x008fc600078e0218 */
[----:B------:R-:W3:Y:S01]  /*194f0*/  LDL.64 R14, [R1+0x1dc0] ;  /* 0x001dc000010e7983 */ /* 0x000ee20000100a00 */
[----:B----4-:R-:W-:-:S03]  /*19500*/  IMAD.WIDE R12, R0, 0x2, R22 ;  /* 0x00000002000c7825 */ /* 0x010fc600078e0216 */
[----:B------:R2:W4:Y:S04]  /*19510*/  LDG.E.U16 R23, [R4.64] ;  /* 0x0000000604177981 */ /* 0x000528000c1e1500 */
[----:B------:R0:W4:Y:S04]  /*19520*/  LDG.E.U16 R25, [R8.64] ;  /* 0x0000000608197981 */ /* 0x000128000c1e1500 */
[----:B------:R-:W4:Y:S04]  /*19530*/  LDL.64 R2, [R1+0x2260] ;  /* 0x0022600001027983 */ /* 0x000f280000100a00 */
[----:B------:R1:W4:Y:S04]  /*19540*/  LDG.E.U16 R24, [R6.64] ;  /* 0x0000000606187981 */ /* 0x000328000c1e1500 */
[----:B------:R0:W-:Y:S04]  /*19550*/  STL [R1+0x248], R29 ;  /* 0x0002481d01007387 */ /* 0x0001e80000100800 */
[----:B0-----:R3:W4:Y:S01]  /*19560*/  LDG.E.U16 R29, [R10.64] ;  /* 0x000000060a1d7981 */ /* 0x001722000c1e1500 */
[----:B--2---:R-:W-:-:S06]  /*19570*/  IMAD.WIDE R4, R0, 0x2, R20 ;  /* 0x0000000200047825 */ /* 0x004fcc00078e0214 */
[----:B------:R-:W2:Y:S04]  /*19580*/  LDG.E.U16 R5, [R4.64] ;  /* 0x0000000604057981 */ /* 0x000ea8000c1e1500 */
[----:B------:R0:W-:Y:S04]  /*19590*/  STL [R1+0x244], R28 ;  /* 0x0002441c01007387 */ /* 0x0001e80000100800 */
[----:B0-----:R0:W2:Y:S04]  /*195a0*/  LDG.E.U16 R28, [R12.64] ;  /* 0x000000060c1c7981 */ /* 0x0010a8000c1e1500 */
[----:B------:R-:W-:Y:S01]  /*195b0*/  STL [R1+0x23c], R27 ;  /* 0x00023c1b01007387 */ /* 0x000fe20000100800 */
[----:B------:R-:W-:-:S03]  /*195c0*/  IMAD.WIDE R8, R0, 0x2, R16 ;  /* 0x0000000200087825 */ /* 0x000fc600078e0210 */
[----:B------:R0:W-:Y:S01]  /*195d0*/  STL [R1+0x240], R26 ;  /* 0x0002401a01007387 */ /* 0x0001e20000100800 */
[----:B-1----:R-:W-:-:S03]  /*195e0*/  IMAD.WIDE R6, R0, 0x2, R18 ;  /* 0x0000000200067825 */ /* 0x002fc600078e0212 */
[----:B------:R-:W2:Y:S01]  /*195f0*/  LDG.E.U16 R9, [R8.64] ;  /* 0x0000000608097981 */ /* 0x000ea2000c1e1500 */
[----:B---3--:R-:W-:-:S03]  /*19600*/  IMAD.WIDE R10, R0, 0x2, R14 ;  /* 0x00000002000a7825 */ /* 0x008fc600078e020e */
[----:B------:R-:W3:Y:S04]  /*19610*/  LDG.E.U16 R7, [R6.64] ;  /* 0x0000000606077981 */ /* 0x000ee8000c1e1500 */
[----:B0-----:R-:W3:Y:S04]  /*19620*/  LDL.64 R26, [R1+0x2258] ;  /* 0x00225800011a7983 */ /* 0x001ee80000100a00 */
[----:B----4-:R0:W-:Y:S04]  /*19630*/  STL [R1+0x238], R23 ;  /* 0x0002381701007387 */ /* 0x0101e80000100800 */
[----:B------:R-:W4:Y:S04]  /*19640*/  LDL.64 R20, [R1+0x1db8] ;  /* 0x001db80001147983 */ /* 0x000f280000100a00 */
[----:B0-----:R-:W4:Y:S04]  /*19650*/  LDL.64 R22, [R1+0x2250] ;  /* 0x0022500001167983 */ /* 0x001f280000100a00 */
[----:B------:R-:W-:Y:S04]  /*19660*/  STL [R1+0x230], R25 ;  /* 0x0002301901007387 */ /* 0x000fe80000100800 */
[----:B------:R0:W-:Y:S04]  /*19670*/  STL [R1+0x234], R24 ;  /* 0x0002341801007387 */ /* 0x0001e80000100800 */
[----:B------:R-:W4:Y:S04]  /*19680*/  LDL.64 R18, [R1+0x2240] ;  /* 0x0022400001127983 */ /* 0x000f280000100a00 */
[----:B0-----:R-:W4:Y:S04]  /*19690*/  LDL.64 R24, [R1+0x2248] ;  /* 0x0022480001187983 */ /* 0x001f280000100a00 */
[----:B------:R0:W-:Y:S01]  /*196a0*/  STL [R1+0x22c], R29 ;  /* 0x00022c1d01007387 */ /* 0x0001e20000100800 */
[----:B------:R-:W-:-:S03]  /*196b0*/  IMAD.WIDE R12, R0, 0x2, R2 ;  /* 0x00000002000c7825 */ /* 0x000fc600078e0202 */
[----:B------:R-:W4:Y:S04]  /*196c0*/  LDL.64 R16, [R1+0x2238] ;  /* 0x0022380001107983 */ /* 0x000f280000100a00 */
[----:B------:R-:W4:Y:S04]  /*196d0*/  LDL.64 R14, [R1+0x1db0] ;  /* 0x001db000010e7983 */ /* 0x000f280000100a00 */
[----:B0-----:R-:W4:Y:S04]  /*196e0*/  LDG.E.U16 R29, [R10.64] ;  /* 0x000000060a1d7981 */ /* 0x001f28000c1e1500 */
[----:B------:R-:W4:Y:S04]  /*196f0*/  LDL.64 R2, [R1+0x2230] ;  /* 0x0022300001027983 */ /* 0x000f280000100a00 */
[----:B--2---:R0:W-:Y:S04]  /*19700*/  STL [R1+0x228], R28 ;  /* 0x0002281c01007387 */ /* 0x0041e80000100800 */
[----:B------:R1:W-:Y:S04]  /*19710*/  STL [R1+0x224], R5 ;  /* 0x0002240501007387 */ /* 0x0003e80000100800 */
[----:B0-----:R0:W2:Y:S04]  /*19720*/  LDG.E.U16 R28, [R12.64] ;  /* 0x000000060c1c7981 */ /* 0x0010a8000c1e1500 */
[----:B---3--:R-:W-:Y:S01]  /*19730*/  STL [R1+0x220], R7 ;  /* 0x0002200701007387 */ /* 0x008fe20000100800 */
[----:B-1----:R-:W-:-:S03]  /*19740*/  IMAD.WIDE R4, R0, 0x2, R26 ;  /* 0x0000000200047825 */ /* 0x002fc600078e021a */
[----:B------:R4:W-:Y:S02]  /*19750*/  STL [R1+0x21c], R9 ;  /* 0x00021c0901007387 */ /* 0x0009e40000100800 */
[C---:B----4-:R-:W-:Y:S02]  /*19760*/  IMAD.WIDE R8, R0.reuse, 0x2, R20 ;  /* 0x0000000200087825 */ /* 0x050fe400078e0214 */
[----:B------:R-:W3:Y:S02]  /*19770*/  LDL.64 R20, [R1+0x2220] ;  /* 0x0022200001147983 */ /* 0x000ee40000100a00 */
[C---:B------:R-:W-:Y:S02]  /*19780*/  IMAD.WIDE R6, R0.reuse, 0x2, R22 ;  /* 0x0000000200067825 */ /* 0x040fe400078e0216 */
[----:B------:R-:W4:Y:S04]  /*19790*/  LDL.64 R22, [R1+0x2228] ;  /* 0x0022280001167983 */ /* 0x000f280000100a00 */
[----:B------:R1:W2:Y:S04]  /*197a0*/  LDG.E.U16 R27, [R8.64] ;  /* 0x00000006081b7981 */ /* 0x0002a8000c1e1500 */
[----:B------:R0:W2:Y:S04]  /*197b0*/  LDG.E.U16 R26, [R6.64] ;  /* 0x00000006061a7981 */ /* 0x0000a8000c1e1500 */
[----:B------:R0:W-:Y:S04]  /*197c0*/  STL [R1+0x218], R29 ;  /* 0x0002181d01007387 */ /* 0x0001e80000100800 */
[----:B0-----:R0:W2:Y:S01]  /*197d0*/  LDG.E.U16 R29, [R4.64] ;  /* 0x00000006041d7981 */ /* 0x0010a2000c1e1500 */
[----:B------:R-:W-:-:S03]  /*197e0*/  IMAD.WIDE R12, R0, 0x2, R18 ;  /* 0x00000002000c7825 */ /* 0x000fc600078e0212 */
[----:B------:R-:W2:Y:S01]  /*197f0*/  LDL.64 R18, [R1+0x1da8] ;  /* 0x001da80001127983 */ /* 0x000ea20000100a00 */
[----:B------:R-:W-:-:S03]  /*19800*/  IMAD.WIDE R10, R0, 0x2, R24 ;  /* 0x00000002000a7825 */ /* 0x000fc600078e0218 */
[----:B------:R3:W2:Y:S01]  /*19810*/  LDG.E.U16 R25, [R12.64] ;  /* 0x000000060c197981 */ /* 0x0006a2000c1e1500 */
[----:B------:R-:W-:-:S03]  /*19820*/  IMAD.WIDE R6, R0, 0x2, R14 ;  /* 0x0000000200067825 */ /* 0x000fc600078e020e */
[----:B------:R4:W2:Y:S01]  /*19830*/  LDG.E.U16 R24, [R10.64] ;  /* 0x000000060a187981 */ /* 0x0008a2000c1e1500 */
[----:B0-----:R-:W-:-:S03]  /*19840*/  IMAD.WIDE R4, R0, 0x2, R16 ;  /* 0x0000000200047825 */ /* 0x001fc600078e0210 */
[----:B------:R-:W2:Y:S01]  /*19850*/  LDG.E.U16 R7, [R6.64] ;  /* 0x0000000606077981 */ /* 0x000ea2000c1e1500 */
[----:B-1----:R-:W-:-:S06]  /*19860*/  IMAD.WIDE R8, R0, 0x2, R2 ;  /* 0x0000000200087825 */ /* 0x002fcc00078e0202 */
[----:B------:R-:W2:Y:S01]  /*19870*/  LDG.E.U16 R9, [R8.64] ;  /* 0x0000000608097981 */ /* 0x000ea2000c1e1500 */
[----:B---3--:R-:W-:-:S03]  /*19880*/  IMAD.WIDE R12, R0, 0x2, R20 ;  /* 0x00000002000c7825 */ /* 0x008fc600078e0214 */
[----:B------:R0:W3:Y:S01]  /*19890*/  LDG.E.U16 R21, [R4.64] ;  /* 0x0000000604157981 */ /* 0x0000e2000c1e1500 */
[----:B----4-:R-:W-:-:S03]  /*198a0*/  IMAD.WIDE R10, R0, 0x2, R22 ;  /* 0x00000002000a7825 */ /* 0x010fc600078e0216 */
[----:B------:R-:W4:Y:S04]  /*198b0*/  LDG.E.U16 R13, [R12.64] ;  /* 0x000000060c0d7981 */ /* 0x000f28000c1e1500 */
[----:B------:R-:W4:Y:S04]  /*198c0*/  LDG.E.U16 R11, [R10.64] ;  /* 0x000000060a0b7981 */ /* 0x000f28000c1e1500 */
[----:B--2---:R-:W-:Y:S04]  /*198d0*/  STL [R1+0x210], R29 ;  /* 0x0002101d01007387 */ /* 0x004fe80000100800 */
[----:B------:R1:W-:Y:S04]  /*198e0*/  STL [R1+0x214], R28 ;  /* 0x0002141c01007387 */ /* 0x0003e80000100800 */
[----:B------:R-:W2:Y:S04]  /*198f0*/  LDL.64 R16, [R1+0x2210] ;  /* 0x0022100001107983 */ /* 0x000ea80000100a00 */
[----:B------:R-:W2:Y:S04]  /*19900*/  LDL.64 R14, [R1+0x2208] ;  /* 0x00220800010e7983 */ /* 0x000ea80000100a00 */
[----:B-1----:R-:W2:Y:S04]  /*19910*/  LDL.64 R28, [R1+0x2218] ;  /* 0x00221800011c7983 */ /* 0x002ea80000100a00 */
[----:B------:R-:W2:Y:S04]  /*19920*/  LDL.64 R2, [R1+0x1da0] ;  /* 0x001da00001027983 */ /* 0x000ea80000100a00 */
[----:B------:R-:W-:Y:S04]  /*19930*/  STL [R1+0x208], R27 ;  /* 0x0002081b01007387 */ /* 0x000fe80000100800 */
[----:B------:R1:W-:Y:S01]  /*19940*/  STL [R1+0x20c], R26 ;  /* 0x00020c1a01007387 */ /* 0x0003e20000100800 */
[----:B0-----:R-:W-:-:S06]  /*19950*/  IMAD.WIDE R4, R0, 0x2, R18 ;  /* 0x0000000200047825 */ /* 0x001fcc00078e0212 */
[----:B------:R-:W2:Y:S04]  /*19960*/  LDG.E.U16 R5, [R4.64] ;  /* 0x0000000604057981 */ /* 0x000ea8000c1e1500 */
[----:B-1----:R-:W2:Y:S04]  /*19970*/  LDL.64 R26, [R1+0x2200] ;  /* 0x00220000011a7983 */ /* 0x002ea80000100a00 */
[----:B------:R-:W-:Y:S04]  /*19980*/  STL [R1+0x200], R25 ;  /* 0x0002001901007387 */ /* 0x000fe80000100800 */
[----:B------:R0:W-:Y:S04]  /*19990*/  STL [R1+0x204], R24 ;  /* 0x0002041801007387 */ /* 0x0001e80000100800 */
[----:B------:R-:W2:Y:S04]  /*199a0*/  LDL.64 R22, [R1+0x21f0] ;  /* 0x0021f00001167983 */ /* 0x000ea80000100a00 */
[----:B0-----:R-:W2:Y:S04]  /*199b0*/  LDL.64 R24, [R1+0x21f8] ;  /* 0x0021f80001187983 */ /* 0x001ea80000100a00 */
[----:B---3--:R0:W-:Y:S04]  /*199c0*/  STL [R1+0x1fc], R21 ;  /* 0x0001fc1501007387 */ /* 0x0081e80000100800 */
[----:B------:R-:W3:Y:S04]  /*199d0*/  LDL.64 R18, [R1+0x21e8] ;  /* 0x0021e80001127983 */ /* 0x000ee80000100a00 */
[----:B0-----:R-:W3:Y:S04]  /*199e0*/  LDL.64 R20, [R1+0x1d98] ;  /* 0x001d980001147983 */ /* 0x001ee80000100a00 */
[----:B------:R-:W-:Y:S04]  /*199f0*/  STL [R1+0x1f8], R7 ;  /* 0x0001f80701007387 */ /* 0x000fe80000100800 */
[----:B------:R2:W-:Y:S04]  /*19a00*/  STL [R1+0x1f4], R9 ;  /* 0x0001f40901007387 */ /* 0x0005e80000100800 */
[----:B----4-:R0:W-:Y:S04]  /*19a10*/  STL [R1+0x1f0], R11 ;  /* 0x0001f00b01007387 */ /* 0x0101e80000100800 */
[----:B------:R1:W-:Y:S01]  /*19a20*/  STL [R1+0x1ec], R13 ;  /* 0x0001ec0d01007387 */ /* 0x0003e20000100800 */
[----:B--2---:R-:W-:-:S03]  /*19a30*/  IMAD.WIDE R8, R0, 0x2, R16 ;  /* 0x0000000200087825 */ /* 0x004fc600078e0210 */
[----:B------:R-:W2:Y:S01]  /*19a40*/  LDL.64 R16, [R1+0x21d8] ;  /* 0x0021d80001107983 */ /* 0x000ea20000100a00 */
[----:B------:R-:W-:-:S03]  /*19a50*/  IMAD.WIDE R6, R0, 0x2, R28 ;  /* 0x0000000200067825 */ /* 0x000fc600078e021c */
[----:B------:R-:W4:Y:S04]  /*19a60*/  LDG.E.U16 R9, [R8.64] ;  /* 0x0000000608097981 */ /* 0x000f28000c1e1500 */
[----:B------:R-:W2:Y:S01]  /*19a70*/  LDG.E.U16 R7, [R6.64] ;  /* 0x0000000606077981 */ /* 0x000ea2000c1e1500 */
[----:B0-----:R-:W-:-:S03]  /*19a80*/  IMAD.WIDE R10, R0, 0x2, R14 ;  /* 0x00000002000a7825 */ /* 0x001fc600078e020e */
[----:B------:R-:W4:Y:S01]  /*19a90*/  LDL.64 R14, [R1+0x1d90] ;  /* 0x001d9000010e7983 */ /* 0x000f220000100a00 */
[----:B-1----:R-:W-:-:S03]  /*19aa0*/  IMAD.WIDE R12, R0, 0x2, R2 ;  /* 0x00000002000c7825 */ /* 0x002fc600078e0202 */
[----:B------:R3:W4:Y:S04]  /*19ab0*/  LDG.E.U16 R29, [R10.64] ;  /* 0x000000060a1d7981 */ /* 0x000728000c1e1500 */
[----:B------:R0:W4:Y:S04]  /*19ac0*/  LDG.E.U16 R28, [R12.64] ;  /* 0x000000060c1c7981 */ /* 0x000128000c1e1500 */
[----:B------:R-:W4:Y:S04]  /*19ad0*/  LDL.64 R2, [R1+0x21e0] ;  /* 0x0021e00001027983 */ /* 0x000f280000100a00 */
[----:B------:R1:W-:Y:S02]  /*19ae0*/  STL [R1+0x1e8], R5 ;  /* 0x0001e80501007387 */ /* 0x0003e40000100800 */
[----:B-1----:R-:W-:-:S04]  /*19af0*/  IMAD.WIDE R4, R0, 0x2, R26 ;  /* 0x0000000200047825 */ /* 0x002fc800078e021a */
[----:B---3--:R-:W-:-:S04]  /*19b00*/  IMAD.WIDE R10, R0, 0x2, R20 ;  /* 0x00000002000a7825 */ /* 0x008fc800078e0214 */
[----:B0-----:R-:W-:-:S05]  /*19b10*/  IMAD.WIDE R12, R0, 0x2, R18 ;  /* 0x00000002000c7825 */ /* 0x001fca00078e0212 */
[----:B------:R0:W3:Y:S04]  /*19b20*/  LDG.E.U16 R27, [R12.64] ;  /* 0x000000060c1b7981 */ /* 0x0000e8000c1e1500 */
[----:B--2---:R1:W-:Y:S02]  /*19b30*/  STL [R1+0x1e4], R7 ;  /* 0x0001e40701007387 */ /* 0x0043e40000100800 */
[C---:B-1----:R-:W-:Y:S02]  /*19b40*/  IMAD.WIDE R6, R0.reuse, 0x2, R24 ;  /* 0x0000000200067825 */ /* 0x042fe400078e0218 */
[----:B------:R1:W2:Y:S04]  /*19b50*/  LDG.E.U16 R25, [R4.64] ;  /* 0x0000000604197981 */ /* 0x0002a8000c1e1500 */
[----:B----4-:R4:W-:Y:S04]  /*19b60*/  STL [R1+0x1e0], R9 ;  /* 0x0001e00901007387 */ /* 0x0109e80000100800 */
[----:B------:R0:W3:Y:S04]  /*19b70*/  LDG.E.U16 R24, [R6.64] ;  /* 0x0000000606187981 */ /* 0x0000e8000c1e1500 */
[----:B------:R-:W3:Y:S01]  /*19b80*/  LDL.64 R20, [R1+0x21c8] ;  /* 0x0021c80001147983 */ /* 0x000ee20000100a00 */
[----:B----4-:R-:W-:-:S03]  /*19b90*/  IMAD.WIDE R8, R0, 0x2, R22 ;  /* 0x0000000200087825 */ /* 0x010fc600078e0216 */
[----:B------:R-:W2:Y:S04]  /*19ba0*/  LDL.64 R22, [R1+0x21d0] ;  /* 0x0021d00001167983 */ /* 0x000ea80000100a00 */
[----:B------:R0:W-:Y:S04]  /*19bb0*/  STL [R1+0x1dc], R29 ;  /* 0x0001dc1d01007387 */ /* 0x0001e80000100800 */
[----:B------:R1:W-:Y:S04]  /*19bc0*/  STL [R1+0x1d8], R28 ;  /* 0x0001d81c01007387 */ /* 0x0003e80000100800 */
[----:B------:R-:W2:Y:S04]  /*19bd0*/  LDL.64 R18, [R1+0x21c0] ;  /* 0x0021c00001127983 */ /* 0x000ea80000100a00 */
[----:B0-----:R0:W2:Y:S04]  /*19be0*/  LDG.E.U16 R29, [R8.64] ;  /* 0x00000006081d7981 */ /* 0x0010a8000c1e1500 */
[----:B-1----:R1:W2:Y:S01]  /*19bf0*/  LDG.E.U16 R28, [R10.64] ;  /* 0x000000060a1c7981 */ /* 0x0022a2000c1e1500 */
[----:B0-----:R-:W-:-:S03]  /*19c00*/  IMAD.WIDE R8, R0, 0x2, R2 ;  /* 0x0000000200087825 */ /* 0x001fc600078e0202 */
[----:B------:R-:W2:Y:S01]  /*19c10*/  LDL.64 R2, [R1+0x1d88] ;  /* 0x001d880001027983 */ /* 0x000ea20000100a00 */
[----:B------:R-:W-:-:S03]  /*19c20*/  IMAD.WIDE R6, R0, 0x2, R16 ;  /* 0x0000000200067825 */ /* 0x000fc600078e0210 */
[----:B------:R0:W2:Y:S04]  /*19c30*/  LDG.E.U16 R26, [R8.64] ;  /* 0x00000006081a7981 */ /* 0x0000a8000c1e1500 */
[----:B------:R-:W2:Y:S01]  /*19c40*/  LDL.64 R16, [R1+0x21b8] ;  /* 0x0021b80001107983 */ /* 0x000ea20000100a00 */
[----:B------:R-:W-:-:S03]  /*19c50*/  IMAD.WIDE R4, R0, 0x2, R14 ;  /* 0x0000000200047825 */ /* 0x000fc600078e020e */
[----:B--2---:R2:W-:Y:S04]  /*19c60*/  STL [R1+0x1d4], R25 ;  /* 0x0001d41901007387 */ /* 0x0045e80000100800 */
[----:B------:R-:W4:Y:S04]  /*19c70*/  LDL.64 R14, [R1+0x21b0] ;  /* 0x0021b000010e7983 */ /* 0x000f280000100a00 */
[----:B---3--:R3:W-:Y:S04]  /*19c80*/  STL [R1+0x1d0], R24 ;  /* 0x0001d01801007387 */ /* 0x0087e80000100800 */
[----:B-1----:R-:W4:Y:S04]  /*19c90*/  LDL.64 R10, [R1+0x21a8] ;  /* 0x0021a800010a7983 */ /* 0x002f280000100a00 */
[----:B--2---:R1:W2:Y:S04]  /*19ca0*/  LDG.E.U16 R25, [R6.64] ;  /* 0x0000000606197981 */ /* 0x0042a8000c1e1500 */
[----:B---3--:R3:W2:Y:S02]  /*19cb0*/  LDG.E.U16 R24, [R4.64] ;  /* 0x0000000604187981 */ /* 0x0086a4000c1e1500 */
[----:B---3--:R-:W-:-:S02]  /*19cc0*/  IMAD.WIDE R4, R0, 0x2, R20 ;  /* 0x0000000200047825 */ /* 0x008fc400078e0214 */
[----:B------:R-:W-:Y:S04]  /*19cd0*/  STL [R1+0x1cc], R29 ;  /* 0x0001cc1d01007387 */ /* 0x000fe80000100800 */
[----:B------:R-:W3:Y:S04]  /*19ce0*/  LDL.64 R12, [R1+0x1d80] ;  /* 0x001d8000010c7983 */ /* 0x000ee80000100a00 */
[----:B------:R1:W-:Y:S04]  /*19cf0*/  STL [R1+0x1c8], R28 ;  /* 0x0001c81c01007387 */ /* 0x0003e80000100800 */
[----:B0-----:R-:W3:Y:S04]  /*19d00*/  LDL.64 R8, [R1+0x21a0] ;  /* 0x0021a00001087983 */ /* 0x001ee80000100a00 */
[----:B-1----:R0:W3:Y:S04]  /*19d10*/  LDG.E.U16 R28, [R4.64] ;  /* 0x00000006041c7981 */ /* 0x0020e8000c1e1500 */
[----:B------:R1:W-:Y:S01]  /*19d20*/  STL [R1+0x1c4], R27 ;  /* 0x0001c41b01007387 */ /* 0x0003e20000100800 */
[----:B0-----:R-:W-:-:S05]  /*19d30*/  IMAD.WIDE R4, R0, 0x2, R18 ;  /* 0x0000000200047825 */ /* 0x001fca00078e0212 */
[----:B-1----:R0:W3:Y:S02]  /*19d40*/  LDG.E.U16 R27, [R4.64] ;  /* 0x00000006041b7981 */ /* 0x0020e4000c1e1500 */
[C---:B0-----:R-:W-:Y:S02]  /*19d50*/  IMAD.WIDE R4, R0.reuse, 0x2, R2 ;  /* 0x0000000200047825 */ /* 0x041fe400078e0202 */
[----:B------:R-:W3:Y:S02]  /*19d60*/  LDL.64 R2, [R1+0x2198] ;  /* 0x0021980001027983 */ /* 0x000ee40000100a00 */
[C---:B------:R-:W-:Y:S02]  /*19d70*/  IMAD.WIDE R6, R0.reuse, 0x2, R22 ;  /* 0x0000000200067825 */ /* 0x040fe400078e0216 */
[----:B------:R0:W-:Y:S04]  /*19d80*/  STL [R1+0x1c0], R26 ;  /* 0x0001c01a01007387 */ /* 0x0001e80000100800 */
[----:B------:R1:W3:Y:S04]  /*19d90*/  LDG.E.U16 R29, [R6.64] ;  /* 0x00000006061d7981 */ /* 0x0002e8000c1e1500 */
[----:B0-----:R0:W3:Y:S04]  /*19da0*/  LDG.E.U16 R26, [R4.64] ;  /* 0x00000006041a7981 */ /* 0x0010e8000c1e1500 */
[----:B-1----:R-:W3:Y:S01]  /*19db0*/  LDL.64 R6, [R1+0x2190] ;  /* 0x0021900001067983 */ /* 0x002ee20000100a00 */
[----:B0-----:R-:W-:-:S05]  /*19dc0*/  IMAD.WIDE R4, R0, 0x2, R16 ;  /* 0x0000000200047825 */ /* 0x001fca00078e0210 */
[----:B------:R4:W3:Y:S02]  /*19dd0*/  LDG.E.U16 R23, [R4.64] ;  /* 0x0000000604177981 */ /* 0x0008e4000c1e1500 */
[C---:B----4-:R-:W-:Y:S02]  /*19de0*/  IMAD.WIDE R4, R0.reuse, 0x2, R14 ;  /* 0x0000000200047825 */ /* 0x050fe400078e020e */
[----:B------:R-:W4:Y:S04]  /*19df0*/  LDL.64 R14, [R1+0x1d78] ;  /* 0x001d7800010e7983 */ /* 0x000f280000100a00 */
[----:B------:R0:W4:Y:S02]  /*19e00*/  LDG.E.U16 R21, [R4.64] ;  /* 0x0000000604157981 */ /* 0x000124000c1e1500 */
[----:B0-----:R-:W-:-:S02]  /*19e10*/  IMAD.WIDE R4, R0, 0x2, R10 ;  /* 0x0000000200047825 */ /* 0x001fc400078e020a */
[----:B------:R-:W4:Y:S04]  /*19e20*/  LDL.64 R10, [R1+0x2188] ;  /* 0x00218800010a7983 */ /* 0x000f280000100a00 */
[----:B--2---:R0:W-:Y:S04]  /*19e30*/  STL [R1+0x1bc], R25 ;  /* 0x0001bc1901007387 */ /* 0x0041e80000100800 */
[----:B0-----:R3:W2:Y:S02]  /*19e40*/  LDG.E.U16 R25, [R4.64] ;  /* 0x0000000604197981 */ /* 0x0016a4000c1e1500 */
[----:B---3--:R-:W-:-:S02]  /*19e50*/  IMAD.WIDE R4, R0, 0x2, R12 ;  /* 0x0000000200047825 */ /* 0x008fc400078e020c */
[----:B------:R-:W3:Y:S04]  /*19e60*/  LDL.64 R12, [R1+0x2180] ;  /* 0x00218000010c7983 */ /* 0x000ee80000100a00 */
[----:B------:R0:W-:Y:S04]  /*19e70*/  STL [R1+0x1b8], R24 ;  /* 0x0001b81801007387 */ /* 0x0001e80000100800 */
[----:B0-----:R0:W2:Y:S02]  /*19e80*/  LDG.E.U16 R24, [R4.64] ;  /* 0x0000000604187981 */ /* 0x0010a4000c1e1500 */
[----:B0-----:R-:W-:-:S02]  /*19e90*/  IMAD.WIDE R4, R0, 0x2, R8 ;  /* 0x0000000200047825 */ /* 0x001fc400078e0208 */
[----:B------:R-:W2:Y:S04]  /*19ea0*/  LDL.64 R8, [R1+0x2178] ;  /* 0x0021780001087983 */ /* 0x000ea80000100a00 */
[----:B------:R0:W2:Y:S02]  /*19eb0*/  LDG.E.U16 R22, [R4.64] ;  /* 0x0000000604167981 */ /* 0x0000a4000c1e1500 */
[C---:B0-----:R-:W-:Y:S02]  /*19ec0*/  IMAD.WIDE R4, R0.reuse, 0x2, R2 ;  /* 0x0000000200047825 */ /* 0x041fe400078e0202 */
[----:B------:R-:W2:Y:S04]  /*19ed0*/  LDL.64 R2, [R1+0x1d70] ;  /* 0x001d700001027983 */ /* 0x000ea80000100a00 */
[----:B------:R0:W2:Y:S02]  /*19ee0*/  LDG.E.U16 R20, [R4.64] ;  /* 0x0000000604147981 */ /* 0x0000a4000c1e1500 */
[----:B0-----:R-:W-:-:S02]  /*19ef0*/  IMAD.WIDE R4, R0, 0x2, R6 ;  /* 0x0000000200047825 */ /* 0x001fc400078e0206 */
[----:B------:R-:W2:Y:S04]  /*19f00*/  LDL.64 R6, [R1+0x2170] ;  /* 0x0021700001067983 */ /* 0x000ea80000100a00 */
[----:B------:R4:W2:Y:S04]  /*19f10*/  LDG.E.U16 R19, [R4.64] ;  /* 0x0000000604137981 */ /* 0x0008a8000c1e1500 */
[----:B------:R-:W-:Y:S01]  /*19f20*/  STL [R1+0x1b4], R29 ;  /* 0x0001b41d01007387 */ /* 0x000fe20000100800 */
[----:B----4-:R-:W-:-:S03]  /*19f30*/  IMAD.WIDE R4, R0, 0x2, R14 ;  /* 0x0000000200047825 */ /* 0x010fc600078e020e */
[----:B------:R-:W4:Y:S04]  /*19f40*/  LDL.64 R14, [R1+0x2168] ;  /* 0x00216800010e7983 */ /* 0x000f280000100a00 */
[----:B------:R0:W4:Y:S04]  /*19f50*/  LDG.E.U16 R18, [R4.64] ;  /* 0x0000000604127981 */ /* 0x000128000c1e1500 */
[----:B------:R-:W-:Y:S01]  /*19f60*/  STL [R1+0x1b0], R28 ;  /* 0x0001b01c01007387 */ /* 0x000fe20000100800 */
[----:B0-----:R-:W-:-:S03]  /*19f70*/  IMAD.WIDE R4, R0, 0x2, R10 ;  /* 0x0000000200047825 */ /* 0x001fc600078e020a */
[----:B------:R-:W4:Y:S04]  /*19f80*/  LDL.64 R10, [R1+0x2160] ;  /* 0x00216000010a7983 */ /* 0x000f280000100a00 */
[----:B------:R3:W4:Y:S04]  /*19f90*/  LDG.E.U16 R17, [R4.64] ;  /* 0x0000000604117981 */ /* 0x000728000c1e1500 */
[----:B------:R-:W-:Y:S01]  /*19fa0*/  STL [R1+0x1ac], R27 ;  /* 0x0001ac1b01007387 */ /* 0x000fe20000100800 */
[----:B---3--:R-:W-:-:S03]  /*19fb0*/  IMAD.WIDE R4, R0, 0x2, R12 ;  /* 0x0000000200047825 */ /* 0x008fc600078e020c */
[----:B------:R-:W3:Y:S04]  /*19fc0*/  LDL.64 R12, [R1+0x1d68] ;  /* 0x001d6800010c7983 */ /* 0x000ee80000100a00 */
[----:B------:R2:W3:Y:S04]  /*19fd0*/  LDG.E.U16 R16, [R4.64] ;  /* 0x0000000604107981 */ /* 0x0004e8000c1e1500 */
[----:B------:R0:W-:Y:S01]  /*19fe0*/  STL [R1+0x1a8], R26 ;  /* 0x0001a81a01007387 */ /* 0x0001e20000100800 */
[----:B--2---:R-:W-:-:S03]  /*19ff0*/  IMAD.WIDE R4, R0, 0x2, R8 ;  /* 0x0000000200047825 */ /* 0x004fc600078e0208 */
[----:B------:R-:W2:Y:S04]  /*1a000*/  LDL.64 R8, [R1+0x2158] ;  /* 0x0021580001087983 */ /* 0x000ea80000100a00 */
[----:B0-----:R0:W2:Y:S04]  /*1a010*/  LDG.E.U16 R26, [R4.64] ;  /* 0x00000006041a7981 */ /* 0x0010a8000c1e1500 */
[----:B------:R1:W-:Y:S01]  /*1a020*/  STL [R1+0x1a4], R23 ;  /* 0x0001a41701007387 */ /* 0x0003e20000100800 */
[----:B0-----:R-:W-:-:S03]  /*1a030*/  IMAD.WIDE R4, R0, 0x2, R2 ;  /* 0x0000000200047825 */ /* 0x001fc600078e0202 */
[----:B------:R-:W2:Y:S04]  /*1a040*/  LDL.64 R2, [R1+0x2150] ;  /* 0x0021500001027983 */ /* 0x000ea80000100a00 */
[----:B-1----:R0:W2:Y:S04]  /*1a050*/  LDG.E.U16 R23, [R4.64] ;  /* 0x0000000604177981 */ /* 0x0020a8000c1e1500 */
[----:B------:R1:W-:Y:S01]  /*1a060*/  STL [R1+0x1a0], R21 ;  /* 0x0001a01501007387 */ /* 0x0003e20000100800 */
[----:B0-----:R-:W-:-:S03]  /*1a070*/  IMAD.WIDE R4, R0, 0x2, R6 ;  /* 0x0000000200047825 */ /* 0x001fc600078e0206 */
[----:B------:R-:W2:Y:S04]  /*1a080*/  LDL.64 R6, [R1+0x2148] ;  /* 0x0021480001067983 */ /* 0x000ea80000100a00 */
[----:B-1----:R4:W2:Y:S04]  /*1a090*/  LDG.E.U16 R21, [R4.64] ;  /* 0x0000000604157981 */ /* 0x0028a8000c1e1500 */
[----:B------:R0:W-:Y:S01]  /*1a0a0*/  STL [R1+0x19c], R25 ;  /* 0x00019c1901007387 */ /* 0x0001e20000100800 */
[----:B----4-:R-:W-:-:S03]  /*1a0b0*/  IMAD.WIDE R4, R0, 0x2, R14 ;  /* 0x0000000200047825 */ /* 0x010fc600078e020e */
[----:B------:R-:W4:Y:S04]  /*1a0c0*/  LDL.64 R14, [R1+0x1d60] ;  /* 0x001d6000010e7983 */ /* 0x000f280000100a00 */
[----:B0-----:R0:W4:Y:S04]  /*1a0d0*/  LDG.E.U16 R25, [R4.64] ;  /* 0x0000000604197981 */ /* 0x001128000c1e1500 */
[----:B------:R1:W-:Y:S01]  /*1a0e0*/  STL [R1+0x198], R24 ;  /* 0x0001981801007387 */ /* 0x0003e20000100800 */
[----:B0-----:R-:W-:-:S03]  /*1a0f0*/  IMAD.WIDE R4, R0, 0x2, R10 ;  /* 0x0000000200047825 */ /* 0x001fc600078e020a */
[----:B------:R-:W4:Y:S04]  /*1a100*/  LDL.64 R10, [R1+0x2140] ;  /* 0x00214000010a7983 */ /* 0x000f280000100a00 */
[----:B-1----:R3:W4:Y:S04]  /*1a110*/  LDG.E.U16 R24, [R4.64] ;  /* 0x0000000604187981 */ /* 0x002728000c1e1500 */
[----:B------:R0:W-:Y:S01]  /*1a120*/  STL [R1+0x194], R22 ;  /* 0x0001941601007387 */ /* 0x0001e20000100800 */
[----:B---3--:R-:W-:-:S03]  /*1a130*/  IMAD.WIDE R4, R0, 0x2, R12 ;  /* 0x0000000200047825 */ /* 0x008fc600078e020c */
[----:B------:R-:W3:Y:S04]  /*1a140*/  LDL.64 R12, [R1+0x2138] ;  /* 0x00213800010c7983 */ /* 0x000ee80000100a00 */
[----:B0-----:R2:W3:Y:S04]  /*1a150*/  LDG.E.U16 R22, [R4.64] ;  /* 0x0000000604167981 */ /* 0x0014e8000c1e1500 */
        /* <DEDUP_REMOVED lines=35> */
[----:B------:R4:W2:Y:S04]  /*1a390*/  LDG.E.U16 R28, [R4.64] ;  /* 0x00000006041c7981 */ /* 0x0008a8000c1e1500 */
[----:B------:R0:W-:Y:S01]  /*1a3a0*/  STL [R1+0x16c], R24 ;  /* 0x00016c1801007387 */ /* 0x0001e20000100800 */
[----:B----4-:R-:W-:-:S03]  /*1a3b0*/  IMAD.WIDE R4, R0, 0x2, R14 ;  /* 0x0000000200047825 */ /* 0x010fc600078e020e */
[----:B------:R-:W4:Y:S04]  /*1a3c0*/  LDL.64 R14, [R1+0x1d48] ;  /* 0x001d4800010e7983 */ /* 0x000f280000100a00 */
[----:B------:R0:W4:Y:S04]  /*1a3d0*/  LDG.E.U16 R27, [R4.64] ;  /* 0x00000006041b7981 */ /* 0x000128000c1e1500 */
[----:B------:R1:W-:Y:S01]  /*1a3e0*/  STL [R1+0x168], R22 ;  /* 0x0001681601007387 */ /* 0x0003e20000100800 */
[----:B0-----:R-:W-:-:S03]  /*1a3f0*/  IMAD.WIDE R4, R0, 0x2, R10 ;  /* 0x0000000200047825 */ /* 0x001fc600078e020a */
[----:B------:R-:W4:Y:S04]  /*1a400*/  LDL.64 R10, [R1+0x20f8] ;  /* 0x0020f800010a7983 */ /* 0x000f280000100a00 */
[----:B-1----:R3:W4:Y:S04]  /*1a410*/  LDG.E.U16 R25, [R4.64] ;  /* 0x0000000604197981 */ /* 0x002728000c1e1500 */
[----:B------:R0:W-:Y:S01]  /*1a420*/  STL [R1+0x164], R20 ;  /* 0x0001641401007387 */ /* 0x0001e20000100800 */
[----:B---3--:R-:W-:-:S03]  /*1a430*/  IMAD.WIDE R4, R0, 0x2, R12 ;  /* 0x0000000200047825 */ /* 0x008fc600078e020c */
[----:B------:R-:W3:Y:S04]  /*1a440*/  LDL.64 R12, [R1+0x20f0] ;  /* 0x0020f000010c7983 */ /* 0x000ee80000100a00 */
[----:B------:R2:W3:Y:S04]  /*1a450*/  LDG.E.U16 R24, [R4.64] ;  /* 0x0000000604187981 */ /* 0x0004e8000c1e1500 */
[----:B------:R1:W-:Y:S01]  /*1a460*/  STL [R1+0x160], R19 ;  /* 0x0001601301007387 */ /* 0x0003e20000100800 */
[----:B--2---:R-:W-:-:S03]  /*1a470*/  IMAD.WIDE R4, R0, 0x2, R8 ;  /* 0x0000000200047825 */ /* 0x004fc600078e0208 */
[----:B------:R-:W2:Y:S04]  /*1a480*/  LDL.64 R8, [R1+0x20e8] ;  /* 0x0020e80001087983 */ /* 0x000ea80000100a00 */
[----:B------:R0:W2:Y:S04]  /*1a490*/  LDG.E.U16 R22, [R4.64] ;  /* 0x0000000604167981 */ /* 0x0000a8000c1e1500 */
[----:B------:R-:W-:Y:S01]  /*1a4a0*/  STL [R1+0x15c], R18 ;  /* 0x00015c1201007387 */ /* 0x000fe20000100800 */
[----:B0-----:R-:W-:-:S03]  /*1a4b0*/  IMAD.WIDE R4, R0, 0x2, R2 ;  /* 0x0000000200047825 */ /* 0x001fc600078e0202 */
[----:B------:R-:W2:Y:S04]  /*1a4c0*/  LDL.64 R2, [R1+0x1d40] ;  /* 0x001d400001027983 */ /* 0x000ea80000100a00 */
[----:B------:R0:W2:Y:S02]  /*1a4d0*/  LDG.E.U16 R20, [R4.64] ;  /* 0x0000000604147981 */ /* 0x0000a4000c1e1500 */
[----:B0-----:R-:W-:-:S05]  /*1a4e0*/  IMAD.WIDE R4, R0, 0x2, R6 ;  /* 0x0000000200047825 */ /* 0x001fca00078e0206 */
[----:B-1----:R4:W2:Y:S04]  /*1a4f0*/  LDG.E.U16 R19, [R4.64] ;  /* 0x0000000604137981 */ /* 0x0028a8000c1e1500 */
[----:B------:R-:W-:Y:S04]  /*1a500*/  STL [R1+0x158], R17 ;  /* 0x0001581101007387 */ /* 0x000fe80000100800 */
[----:B------:R-:W2:Y:S04]  /*1a510*/  LDL.64 R6, [R1+0x20e0] ;  /* 0x0020e00001067983 */ /* 0x000ea80000100a00 */
[----:B------:R0:W-:Y:S04]  /*1a520*/  STL [R1+0x154], R16 ;  /* 0x0001541001007387 */ /* 0x0001e80000100800 */
[----:B0-----:R-:W2:Y:S04]  /*1a530*/  LDL.64 R16, [R1+0x20d8] ;  /* 0x0020d80001107983 */ /* 0x001ea80000100a00 */
[----:B------:R0:W-:Y:S01]  /*1a540*/  STL [R1+0x150], R26 ;  /* 0x0001501a01007387 */ /* 0x0001e20000100800 */
[----:B----4-:R-:W-:-:S05]  /*1a550*/  IMAD.WIDE R4, R0, 0x2, R14 ;  /* 0x0000000200047825 */ /* 0x010fca00078e020e */
[----:B------:R1:W4:Y:S02]  /*1a560*/  LDG.E.U16 R18, [R4.64] ;  /* 0x0000000604127981 */ /* 0x000324000c1e1500 */
[C---:B-1----:R-:W-:Y:S02]  /*1a570*/  IMAD.WIDE R4, R0.reuse, 0x2, R10 ;  /* 0x0000000200047825 */ /* 0x042fe400078e020a */
[----:B------:R-:W4:Y:S04]  /*1a580*/  LDL.64 R10, [R1+0x20d0] ;  /* 0x0020d000010a7983 */ /* 0x000f280000100a00 */
[----:B0-----:R3:W4:Y:S04]  /*1a590*/  LDG.E.U16 R26, [R4.64] ;  /* 0x00000006041a7981 */ /* 0x001728000c1e1500 */
[----:B------:R0:W-:Y:S04]  /*1a5a0*/  STL [R1+0x14c], R23 ;  /* 0x00014c1701007387 */ /* 0x0001e80000100800 */
[----:B------:R-:W4:Y:S01]  /*1a5b0*/  LDL.64 R14, [R1+0x1d38] ;  /* 0x001d3800010e7983 */ /* 0x000f220000100a00 */
[----:B---3--:R-:W-:-:S05]  /*1a5c0*/  IMAD.WIDE R4, R0, 0x2, R12 ;  /* 0x0000000200047825 */ /* 0x008fca00078e020c */
[----:B0-----:R2:W3:Y:S04]  /*1a5d0*/  LDG.E.U16 R23, [R4.64] ;  /* 0x0000000604177981 */ /* 0x0014e8000c1e1500 */
[----:B------:R0:W-:Y:S01]  /*1a5e0*/  STL [R1+0x148], R21 ;  /* 0x0001481501007387 */ /* 0x0001e20000100800 */
[----:B--2---:R-:W-:-:S03]  /*1a5f0*/  IMAD.WIDE R4, R0, 0x2, R8 ;  /* 0x0000000200047825 */ /* 0x004fc600078e0208 */
[----:B------:R-:W2:Y:S04]  /*1a600*/  LDL.64 R8, [R1+0x20c8] ;  /* 0x0020c80001087983 */ /* 0x000ea80000100a00 */
[----:B0-----:R0:W2:Y:S02]  /*1a610*/  LDG.E.U16 R21, [R4.64] ;  /* 0x0000000604157981 */ /* 0x0010a4000c1e1500 */
[----:B0-----:R-:W-:-:S05]  /*1a620*/  IMAD.WIDE R4, R0, 0x2, R2 ;  /* 0x0000000200047825 */ /* 0x001fca00078e0202 */
[----:B------:R0:W2:Y:S04]  /*1a630*/  LDG.E.U16 R2, [R4.64] ;  /* 0x0000000604027981 */ /* 0x0000a8000c1e1500 */
[----:B------:R-:W-:Y:S04]  /*1a640*/  STL [R1+0x144], R28 ;  /* 0x0001441c01007387 */ /* 0x000fe80000100800 */
[----:B------:R-:W3:Y:S04]  /*1a650*/  LDL.64 R12, [R1+0x20c0] ;  /* 0x0020c000010c7983 */ /* 0x000ee80000100a00 */
[----:B------:R-:W-:Y:S01]  /*1a660*/  STL [R1+0x140], R27 ;  /* 0x0001401b01007387 */ /* 0x000fe20000100800 */
[----:B0-----:R-:W-:-:S03]  /*1a670*/  IMAD.WIDE R4, R0, 0x2, R6 ;  /* 0x0000000200047825 */ /* 0x001fc600078e0206 */
[----:B--2---:R0:W-:Y:S04]  /*1a680*/  STL [R1+0x4010], R2 ;  /* 0x0040100201007387 */ /* 0x0041e80000100800 */
[----:B------:R-:W2:Y:S04]  /*1a690*/  LDL.64 R6, [R1+0x20b8] ;  /* 0x0020b80001067983 */ /* 0x000ea80000100a00 */
[----:B------:R1:W-:Y:S04]  /*1a6a0*/  STL [R1+0x13c], R25 ;  /* 0x00013c1901007387 */ /* 0x0003e80000100800 */
[----:B0-----:R-:W2:Y:S04]  /*1a6b0*/  LDL.64 R2, [R1+0x1d30] ;  /* 0x001d300001027983 */ /* 0x001ea80000100a00 */
[----:B-1----:R0:W2:Y:S04]  /*1a6c0*/  LDG.E.U16 R25, [R4.64] ;  /* 0x0000000604197981 */ /* 0x0020a8000c1e1500 */
[----:B------:R1:W-:Y:S01]  /*1a6d0*/  STL [R1+0x138], R24 ;  /* 0x0001381801007387 */ /* 0x0003e20000100800 */
[----:B0-----:R-:W-:-:S05]  /*1a6e0*/  IMAD.WIDE R4, R0, 0x2, R16 ;  /* 0x0000000200047825 */ /* 0x001fca00078e0210 */
[----:B-1----:R4:W2:Y:S02]  /*1a6f0*/  LDG.E.U16 R24, [R4.64] ;  /* 0x0000000604187981 */ /* 0x0028a4000c1e1500 */
[C---:B----4-:R-:W-:Y:S02]  /*1a700*/  IMAD.WIDE R4, R0.reuse, 0x2, R10 ;  /* 0x0000000200047825 */ /* 0x050fe400078e020a */
[----:B------:R-:W4:Y:S04]  /*1a710*/  LDL.64 R10, [R1+0x20b0] ;  /* 0x0020b000010a7983 */ /* 0x000f280000100a00 */
[----:B------:R0:W-:Y:S04]  /*1a720*/  STL [R1+0x134], R22 ;  /* 0x0001341601007387 */ /* 0x0001e80000100800 */
[----:B0-----:R0:W4:Y:S02]  /*1a730*/  LDG.E.U16 R22, [R4.64] ;  /* 0x0000000604167981 */ /* 0x001124000c1e1500 */
[----:B0-----:R-:W-:-:S02]  /*1a740*/  IMAD.WIDE R4, R0, 0x2, R14 ;  /* 0x0000000200047825 */ /* 0x001fc400078e020e */
[----:B------:R-:W4:Y:S04]  /*1a750*/  LDL.64 R14, [R1+0x20a8] ;  /* 0x0020a800010e7983 */ /* 0x000f280000100a00 */
[----:B------:R0:W-:Y:S04]  /*1a760*/  STL [R1+0x130], R20 ;  /* 0x0001301401007387 */ /* 0x0001e80000100800 */
[----:B0-----:R0:W4:Y:S02]  /*1a770*/  LDG.E.U16 R20, [R4.64] ;  /* 0x0000000604147981 */ /* 0x001124000c1e1500 */
[----:B0-----:R-:W-:-:S02]  /*1a780*/  IMAD.WIDE R4, R0, 0x2, R8 ;  /* 0x0000000200047825 */ /* 0x001fc400078e0208 */
[----:B------:R-:W4:Y:S04]  /*1a790*/  LDL.64 R8, [R1+0x20a0] ;  /* 0x0020a00001087983 */ /* 0x000f280000100a00 */
[----:B------:R0:W-:Y:S04]  /*1a7a0*/  STL [R1+0x12c], R19 ;  /* 0x00012c1301007387 */ /* 0x0001e80000100800 */
[----:B0-----:R3:W4:Y:S02]  /*1a7b0*/  LDG.E.U16 R19, [R4.64] ;  /* 0x0000000604137981 */ /* 0x001724000c1e1500 */
[----:B---3--:R-:W-:-:S02]  /*1a7c0*/  IMAD.WIDE R4, R0, 0x2, R12 ;  /* 0x0000000200047825 */ /* 0x008fc400078e020c */
[----:B------:R-:W3:Y:S04]  /*1a7d0*/  LDL.64 R12, [R1+0x1d28] ;  /* 0x001d2800010c7983 */ /* 0x000ee80000100a00 */
[----:B------:R0:W-:Y:S04]  /*1a7e0*/  STL [R1+0x128], R18 ;  /* 0x0001281201007387 */ /* 0x0001e80000100800 */
[----:B0-----:R2:W3:Y:S02]  /*1a7f0*/  LDG.E.U16 R18, [R4.64] ;  /* 0x0000000604127981 */ /* 0x0014e4000c1e1500 */
[----:B--2---:R-:W-:-:S02]  /*1a800*/  IMAD.WIDE R4, R0, 0x2, R6 ;  /* 0x0000000200047825 */ /* 0x004fc400078e0206 */
[----:B------:R-:W2:Y:S04]  /*1a810*/  LDL.64 R6, [R1+0x2098] ;  /* 0x0020980001067983 */ /* 0x000ea80000100a00 */
[----:B------:R0:W2:Y:S04]  /*1a820*/  LDG.E.U16 R17, [R4.64] ;  /* 0x0000000604117981 */ /* 0x0000a8000c1e1500 */
[----:B------:R1:W-:Y:S01]  /*1a830*/  STL [R1+0x124], R26 ;  /* 0x0001241a01007387 */ /* 0x0003e20000100800 */
[----:B0-----:R-:W-:-:S03]  /*1a840*/  IMAD.WIDE R4, R0, 0x2, R2 ;  /* 0x0000000200047825 */ /* 0x001fc600078e0202 */
[----:B------:R-:W2:Y:S04]  /*1a850*/  LDL.64 R2, [R1+0x2090] ;  /* 0x0020900001027983 */ /* 0x000ea80000100a00 */
[----:B------:R4:W2:Y:S04]  /*1a860*/  LDG.E.U16 R16, [R4.64] ;  /* 0x0000000604107981 */ /* 0x0008a8000c1e1500 */
[----:B------:R0:W-:Y:S01]  /*1a870*/  STL [R1+0x120], R23 ;  /* 0x0001201701007387 */ /* 0x0001e20000100800 */
[----:B----4-:R-:W-:-:S03]  /*1a880*/  IMAD.WIDE R4, R0, 0x2, R10 ;  /* 0x0000000200047825 */ /* 0x010fc600078e020a */
[----:B------:R-:W4:Y:S04]  /*1a890*/  LDL.64 R10, [R1+0x2088] ;  /* 0x00208800010a7983 */ /* 0x000f280000100a00 */
[----:B-1----:R1:W4:Y:S04]  /*1a8a0*/  LDG.E.U16 R26, [R4.64] ;  /* 0x00000006041a7981 */ /* 0x002328000c1e1500 */
[----:B------:R0:W-:Y:S01]  /*1a8b0*/  STL [R1+0x11c], R21 ;  /* 0x00011c1501007387 */ /* 0x0001e20000100800 */
[----:B-1----:R-:W-:-:S03]  /*1a8c0*/  IMAD.WIDE R4, R0, 0x2, R14 ;  /* 0x0000000200047825 */ /* 0x002fc600078e020e */
[----:B------:R-:W4:Y:S04]  /*1a8d0*/  LDL.64 R14, [R1+0x1d20] ;  /* 0x001d2000010e7983 */ /* 0x000f280000100a00 */
[----:B0-----:R0:W4:Y:S02]  /*1a8e0*/  LDG.E.U16 R23, [R4.64] ;  /* 0x0000000604177981 */ /* 0x001124000c1e1500 */
[C---:B0-----:R-:W-:Y:S02]  /*1a8f0*/  IMAD.WIDE R4, R0.reuse, 0x2, R8 ;  /* 0x0000000200047825 */ /* 0x041fe400078e0208 */
[----:B------:R-:W4:Y:S04]  /*1a900*/  LDL.64 R8, [R1+0x2080] ;  /* 0x0020800001087983 */ /* 0x000f280000100a00 */
[----:B------:R3:W4:Y:S04]  /*1a910*/  LDG.E.U16 R21, [R4.64] ;  /* 0x0000000604157981 */ /* 0x000728000c1e1500 */
        /* <DEDUP_REMOVED lines=132> */
[----:B------:R-:W-:Y:S01]  /*1b160*/  STL [R1+0x90], R25 ;  /* 0x0000901901007387 */ /* 0x000fe20000100800 */
[----:B----4-:R-:W-:-:S03]  /*1b170*/  IMAD.WIDE R4, R0, 0x2, R10 ;  /* 0x0000000200047825 */ /* 0x010fc600078e020a */
[----:B------:R-:W4:Y:S04]  /*1b180*/  LDL.64 R10, [R1+0x1c20] ;  /* 0x001c2000010a7983 */ /* 0x000f280000100a00 */
[----:B------:R0:W4:Y:S04]  /*1b190*/  LDG.E.U16 R27, [R4.64] ;  /* 0x00000006041b7981 */ /* 0x000128000c1e1500 */
[----:B------:R1:W-:Y:S01]  /*1b1a0*/  STL [R1+0x8c], R24 ;  /* 0x00008c1801007387 */ /* 0x0003e20000100800 */
[----:B0-----:R-:W-:-:S03]  /*1b1b0*/  IMAD.WIDE R4, R0, 0x2, R14 ;  /* 0x0000000200047825 */ /* 0x001fc600078e020e */
[----:B------:R-:W4:Y:S04]  /*1b1c0*/  LDL.64 R14, [R1+0x1c18] ;  /* 0x001c1800010e7983 */ /* 0x000f280000100a00 */
[----:B------:R0:W4:Y:S04]  /*1b1d0*/  LDG.E.U16 R26, [R4.64] ;  /* 0x00000006041a7981 */ /* 0x000128000c1e1500 */
[----:B------:R-:W-:Y:S01]  /*1b1e0*/  STL [R1+0x88], R22 ;  /* 0x0000881601007387 */ /* 0x000fe20000100800 */
        /* <DEDUP_REMOVED lines=19> */
[----:B------:R1:W-:Y:S04]  /*1b320*/  STL [R1+0x74], R16 ;  /* 0x0000741001007387 */ /* 0x0003e80000100800 */
[----:B-1----:R-:W4:Y:S01]  /*1b330*/  LDL.64 R16, [R1+0x1c08] ;  /* 0x001c080001107983 */ /* 0x002f220000100a00 */
[----:B0-----:R-:W-:-:S03]  /*1b340*/  IMAD.WIDE R4, R0, 0x2, R14 ;  /* 0x0000000200047825 */ /* 0x001fc600078e020e */
[----:B------:R-:W-:Y:S04]  /*1b350*/  STL [R1+0x70], R28 ;  /* 0x0000701c01007387 */ /* 0x000fe80000100800 */
[----:B------:R0:W4:Y:S02]  /*1b360*/  LDG.E.U16 R25, [R4.64] ;  /* 0x0000000604197981 */ /* 0x000124000c1e1500 */
[C---:B0-----:R-:W-:Y:S02]  /*1b370*/  IMAD.WIDE R4, R0.reuse, 0x2, R8 ;  /* 0x0000000200047825 */ /* 0x041fe400078e0208 */
[----:B------:R-:W4:Y:S04]  /*1b380*/  LDL.64 R8, [R1+0x1c00] ;  /* 0x001c000001087983 */ /* 0x000f280000100a00 */
[----:B------:R3:W4:Y:S04]  /*1b390*/  LDG.E.U16 R29, [R4.64] ;  /* 0x00000006041d7981 */ /* 0x000728000c1e1500 */
[----:B------:R0:W-:Y:S04]  /*1b3a0*/  STL [R1+0x6c], R23 ;  /* 0x00006c1701007387 */ /* 0x0001e80000100800 */
[----:B------:R-:W4:Y:S04]  /*1b3b0*/  LDL.64 R14, [R1+0x1bf8] ;  /* 0x001bf800010e7983 */ /* 0x000f280000100a00 */
[----:B------:R1:W-:Y:S01]  /*1b3c0*/  STL [R1+0x68], R21 ;  /* 0x0000681501007387 */ /* 0x0003e20000100800 */
[----:B---3--:R-:W-:-:S03]  /*1b3d0*/  IMAD.WIDE R4, R0, 0x2, R12 ;  /* 0x0000000200047825 */ /* 0x008fc600078e020c */
[----:B------:R-:W3:Y:S04]  /*1b3e0*/  LDL.64 R12, [R1+0x1bf0] ;  /* 0x001bf000010c7983 */ /* 0x000ee80000100a00 */
[----:B0-----:R2:W3:Y:S04]  /*1b3f0*/  LDG.E.U16 R23, [R4.64] ;  /* 0x0000000604177981 */ /* 0x0014e8000c1e1500 */
[----:B------:R0:W-:Y:S01]  /*1b400*/  STL [R1+0x64], R27 ;  /* 0x0000641b01007387 */ /* 0x0001e20000100800 */
[----:B--2---:R-:W-:-:S05]  /*1b410*/  IMAD.WIDE R4, R0, 0x2, R6 ;  /* 0x0000000200047825 */ /* 0x004fca00078e0206 */
[----:B-1----:R1:W2:Y:S02]  /*1b420*/  LDG.E.U16 R21, [R4.64] ;  /* 0x0000000604157981 */ /* 0x0022a4000c1e1500 */
[C---:B-1----:R-:W-:Y:S02]  /*1b430*/  IMAD.WIDE R4, R0.reuse, 0x2, R2 ;  /* 0x0000000200047825 */ /* 0x042fe400078e0202 */
[----:B------:R-:W2:Y:S04]  /*1b440*/  LDL.64 R2, [R1+0x1be8] ;  /* 0x001be80001027983 */ /* 0x000ea80000100a00 */
[----:B------:R4:W2:Y:S04]  /*1b450*/  LDG.E.U16 R28, [R4.64] ;  /* 0x00000006041c7981 */ /* 0x0008a8000c1e1500 */
[----:B------:R1:W-:Y:S04]  /*1b460*/  STL [R1+0x60], R26 ;  /* 0x0000601a01007387 */ /* 0x0003e80000100800 */
[----:B------:R-:W2:Y:S01]  /*1b470*/  LDL.64 R6, [R1+0x1be0] ;  /* 0x001be00001067983 */ /* 0x000ea20000100a00 */
[----:B----4-:R-:W-:-:S05]  /*1b480*/  IMAD.WIDE R4, R0, 0x2, R10 ;  /* 0x0000000200047825 */ /* 0x010fca00078e020a */
[----:B0-----:R0:W4:Y:S04]  /*1b490*/  LDG.E.U16 R27, [R4.64] ;  /* 0x00000006041b7981 */ /* 0x001128000c1e1500 */
[----:B------:R-:W-:Y:S04]  /*1b4a0*/  STL [R1+0x5c], R24 ;  /* 0x00005c1801007387 */ /* 0x000fe80000100800 */
[----:B------:R-:W4:Y:S01]  /*1b4b0*/  LDL.64 R10, [R1+0x1b90] ;  /* 0x001b9000010a7983 */ /* 0x000f220000100a00 */
[----:B0-----:R-:W-:-:S05]  /*1b4c0*/  IMAD.WIDE R4, R0, 0x2, R16 ;  /* 0x0000000200047825 */ /* 0x001fca00078e0210 */
[----:B-1----:R0:W4:Y:S04]  /*1b4d0*/  LDG.E.U16 R26, [R4.64] ;  /* 0x00000006041a7981 */ /* 0x002128000c1e1500 */
[----:B------:R1:W-:Y:S01]  /*1b4e0*/  STL [R1+0x58], R20 ;  /* 0x0000581401007387 */ /* 0x0003e20000100800 */
[----:B0-----:R-:W-:-:S03]  /*1b4f0*/  IMAD.WIDE R4, R0, 0x2, R8 ;  /* 0x0000000200047825 */ /* 0x001fc600078e0208 */
[----:B------:R-:W4:Y:S04]  /*1b500*/  LDL.64 R8, [R1+0x1b88] ;  /* 0x001b880001087983 */ /* 0x000f280000100a00 */
[----:B-1----:R0:W4:Y:S02]  /*1b510*/  LDG.E.U16 R20, [R4.64] ;  /* 0x0000000604147981 */ /* 0x002124000c1e1500 */
[C---:B0-----:R-:W-:Y:S02]  /*1b520*/  IMAD.WIDE R4, R0.reuse, 0x2, R14 ;  /* 0x0000000200047825 */ /* 0x041fe400078e020e */
[----:B------:R-:W-:Y:S04]  /*1b530*/  STL [R1+0x54], R19 ;  /* 0x0000541301007387 */ /* 0x000fe80000100800 */
[----:B------:R3:W4:Y:S04]  /*1b540*/  LDG.E.U16 R24, [R4.64] ;  /* 0x0000000604187981 */ /* 0x000728000c1e1500 */
[----:B------:R0:W-:Y:S01]  /*1b550*/  STL [R1+0x50], R18 ;  /* 0x0000501201007387 */ /* 0x0001e20000100800 */
[----:B---3--:R-:W-:-:S03]  /*1b560*/  IMAD.WIDE R4, R0, 0x2, R12 ;  /* 0x0000000200047825 */ /* 0x008fc600078e020c */
[----:B0-----:R-:W3:Y:S04]  /*1b570*/  LDL.64 R18, [R1+0x1b80] ;  /* 0x001b800001127983 */ /* 0x001ee80000100a00 */
[----:B------:R0:W-:Y:S04]  /*1b580*/  STL [R1+0x4c], R22 ;  /* 0x00004c1601007387 */ /* 0x0001e80000100800 */
[----:B------:R-:W3:Y:S04]  /*1b590*/  LDL.64 R12, [R1+0x1b78] ;  /* 0x001b7800010c7983 */ /* 0x000ee80000100a00 */
[----:B0-----:R2:W3:Y:S02]  /*1b5a0*/  LDG.E.U16 R22, [R4.64] ;  /* 0x0000000604167981 */ /* 0x0014e4000c1e1500 */
[----:B--2---:R-:W-:-:S05]  /*1b5b0*/  IMAD.WIDE R4, R0, 0x2, R2 ;  /* 0x0000000200047825 */ /* 0x004fca00078e0202 */
[----:B------:R0:W2:Y:S04]  /*1b5c0*/  LDG.E.U16 R2, [R4.64] ;  /* 0x0000000604027981 */ /* 0x0000a8000c1e1500 */
[----:B------:R1:W-:Y:S01]  /*1b5d0*/  STL [R1+0x48], R25 ;  /* 0x0000481901007387 */ /* 0x0003e20000100800 */
[----:B0-----:R-:W-:-:S05]  /*1b5e0*/  IMAD.WIDE R4, R0, 0x2, R6 ;  /* 0x0000000200047825 */ /* 0x001fca00078e0206 */
[----:B-1----:R4:W3:Y:S02]  /*1b5f0*/  LDG.E.U16 R25, [R4.64] ;  /* 0x0000000604197981 */ /* 0x0028e4000c1e1500 */
[C---:B----4-:R-:W-:Y:S02]  /*1b600*/  IMAD.WIDE R4, R0.reuse, 0x2, R10 ;  /* 0x0000000200047825 */ /* 0x050fe400078e020a */
[----:B--2---:R-:W-:Y:S04]  /*1b610*/  STL [R1+0x4020], R2 ;  /* 0x0040200201007387 */ /* 0x004fe80000100800 */
[----:B------:R-:W2:Y:S04]  /*1b620*/  LDL.64 R6, [R1+0x1bd8] ;  /* 0x001bd80001067983 */ /* 0x000ea80000100a00 */
[----:B------:R-:W-:Y:S04]  /*1b630*/  STL [R1+0x14], R29 ;  /* 0x0000141d01007387 */ /* 0x000fe80000100800 */
[----:B------:R-:W4:Y:S04]  /*1b640*/  LDL.64 R16, [R1+0x1bd0] ;  /* 0x001bd00001107983 */ /* 0x000f280000100a00 */
[----:B------:R-:W4:Y:S04]  /*1b650*/  LDL.64 R10, [R1+0x1bc8] ;  /* 0x001bc800010a7983 */ /* 0x000f280000100a00 */
[----:B------:R0:W-:Y:S04]  /*1b660*/  STL [R1+0x10], R23 ;  /* 0x0000101701007387 */ /* 0x0001e80000100800 */
[----:B------:R-:W4:Y:S04]  /*1b670*/  LDL.64 R14, [R1+0x1bc0] ;  /* 0x001bc000010e7983 */ /* 0x000f280000100a00 */
[----:B0-----:R0:W4:Y:S04]  /*1b680*/  LDG.E.U16 R23, [R4.64] ;  /* 0x0000000604177981 */ /* 0x001128000c1e1500 */
[----:B------:R1:W-:Y:S01]  /*1b690*/  STL [R1+0xc], R21 ;  /* 0x00000c1501007387 */ /* 0x0003e20000100800 */
[----:B0-----:R-:W-:-:S03]  /*1b6a0*/  IMAD.WIDE R4, R0, 0x2, R8 ;  /* 0x0000000200047825 */ /* 0x001fc600078e0208 */
[----:B------:R-:W4:Y:S04]  /*1b6b0*/  LDL.64 R8, [R1+0x1bb8] ;  /* 0x001bb80001087983 */ /* 0x000f280000100a00 */
[----:B-1----:R3:W4:Y:S02]  /*1b6c0*/  LDG.E.U16 R21, [R4.64] ;  /* 0x0000000604157981 */ /* 0x002724000c1e1500 */
[----:B---3--:R-:W-:-:S05]  /*1b6d0*/  IMAD.WIDE R4, R0, 0x2, R18 ;  /* 0x0000000200047825 */ /* 0x008fca00078e0212 */
[----:B------:R0:W3:Y:S04]  /*1b6e0*/  LDG.E.U16 R29, [R4.64] ;  /* 0x00000006041d7981 */ /* 0x0000e8000c1e1500 */
[----:B------:R1:W-:Y:S04]  /*1b6f0*/  STL [R1+0x8], R28 ;  /* 0x0000081c01007387 */ /* 0x0003e80000100800 */
[----:B------:R-:W4:Y:S01]  /*1b700*/  LDL.64 R2, [R1+0x1b70] ;  /* 0x001b700001027983 */ /* 0x000f220000100a00 */
[----:B0-----:R-:W-:-:S05]  /*1b710*/  IMAD.WIDE R4, R0, 0x2, R12 ;  /* 0x0000000200047825 */ /* 0x001fca00078e020c */
[----:B-1----:R2:W4:Y:S02]  /*1b720*/  LDG.E.U16 R28, [R4.64] ;  /* 0x00000006041c7981 */ /* 0x002524000c1e1500 */
[C---:B--2---:R-:W-:Y:S02]  /*1b730*/  IMAD.WIDE R4, R0.reuse, 0x2, R6 ;  /* 0x0000000200047825 */ /* 0x044fe400078e0206 */
[----:B---3--:R-:W-:Y:S04]  /*1b740*/  STL [R1+0x40d4], R29 ;  /* 0x0040d41d01007387 */ /* 0x008fe80000100800 */
[----:B------:R-:W-:Y:S04]  /*1b750*/  STL [R1+0x44], R27 ;  /* 0x0000441b01007387 */ /* 0x000fe80000100800 */
[----:B------:R-:W2:Y:S04]  /*1b760*/  LDL.64 R12, [R1+0x1b68] ;  /* 0x001b6800010c7983 */ /* 0x000ea80000100a00 */
[----:B------:R-:W-:Y:S04]  /*1b770*/  STL [R1+0x40], R26 ;  /* 0x0000401a01007387 */ /* 0x000fe80000100800 */
[----:B----4-:R-:W-:Y:S04]  /*1b780*/  STL [R1+0x40d8], R28 ;  /* 0x0040d81c01007387 */ /* 0x010fe80000100800 */
[----:B------:R-:W3:Y:S04]  /*1b790*/  LDL.64 R6, [R1+0x1b60] ;  /* 0x001b600001067983 */ /* 0x000ee80000100a00 */
[----:B------:R0:W-:Y:S04]  /*1b7a0*/  STL [R1+0x3c], R20 ;  /* 0x00003c1401007387 */ /* 0x0001e80000100800 */
[----:B------:R1:W-:Y:S04]  /*1b7b0*/  STL [R1+0x38], R24 ;  /* 0x0000381801007387 */ /* 0x0003e80000100800 */
[----:B0-----:R0:W4:Y:S02]  /*1b7c0*/  LDG.E.U16 R20, [R4.64] ;  /* 0x0000000604147981 */ /* 0x001124000c1e1500 */
[----:B0-----:R-:W-:-:S05]  /*1b7d0*/  IMAD.WIDE R4, R0, 0x2, R16 ;  /* 0x0000000200047825 */ /* 0x001fca00078e0210 */
[----:B-1----:R0:W4:Y:S02]  /*1b7e0*/  LDG.E.U16 R24, [R4.64] ;  /* 0x0000000604187981 */ /* 0x002124000c1e1500 */
[C---:B0-----:R-:W-:Y:S02]  /*1b7f0*/  IMAD.WIDE R4, R0.reuse, 0x2, R10 ;  /* 0x0000000200047825 */ /* 0x041fe400078e020a */
[----:B------:R-:W4:Y:S04]  /*1b800*/  LDL.64 R10, [R1+0x1b58] ;  /* 0x001b5800010a7983 */ /* 0x000f280000100a00 */
[----:B------:R0:W4:Y:S04]  /*1b810*/  LDG.E.U16 R19, [R4.64] ;  /* 0x0000000604137981 */ /* 0x000128000c1e1500 */
[----:B------:R1:W-:Y:S01]  /*1b820*/  STL [R1+0x34], R22 ;  /* 0x0000341601007387 */ /* 0x0003e20000100800 */
[----:B0-----:R-:W-:-:S05]  /*1b830*/  IMAD.WIDE R4, R0, 0x2, R14 ;  /* 0x0000000200047825 */ /* 0x001fca00078e020e */
[----:B-1----:R0:W4:Y:S02]  /*1b840*/  LDG.E.U16 R22, [R4.64] ;  /* 0x0000000604167981 */ /* 0x002124000c1e1500 */
[C---:B0-----:R-:W-:Y:S02]  /*1b850*/  IMAD.WIDE R4, R0.reuse, 0x2, R8 ;  /* 0x0000000200047825 */ /* 0x041fe400078e0208 */
[----:B------:R-:W4:Y:S04]  /*1b860*/  LDL.64 R8, [R1+0x1b50] ;  /* 0x001b500001087983 */ /* 0x000f280000100a00 */
[----:B------:R0:W4:Y:S02]  /*1b870*/  LDG.E.U16 R17, [R4.64] ;  /* 0x0000000604117981 */ /* 0x000124000c1e1500 */
[----:B0-----:R-:W-:-:S05]  /*1b880*/  IMAD.WIDE R4, R0, 0x2, R2 ;  /* 0x0000000200047825 */ /* 0x001fca00078e0202 */
[----:B------:R2:W4:Y:S04]  /*1b890*/  LDG.E.U16 R27, [R4.64] ;  /* 0x00000006041b7981 */ /* 0x000528000c1e1500 */
[----:B------:R0:W-:Y:S04]  /*1b8a0*/  STL [R1+0x2c], R25 ;  /* 0x00002c1901007387 */ /* 0x0001e80000100800 */
[----:B------:R-:W4:Y:S01]  /*1b8b0*/  LDL.64 R2, [R1+0x1b48] ;  /* 0x001b480001027983 */ /* 0x000f220000100a00 */
[----:B--2---:R-:W-:-:S05]  /*1b8c0*/  IMAD.WIDE R4, R0, 0x2, R12 ;  /* 0x0000000200047825 */ /* 0x004fca00078e020c */
[----:B0-----:R3:W2:Y:S02]  /*1b8d0*/  LDG.E.U16 R25, [R4.64] ;  /* 0x0000000604197981 */ /* 0x0016a4000c1e1500 */
[C---:B---3--:R-:W-:Y:S02]  /*1b8e0*/  IMAD.WIDE R4, R0.reuse, 0x2, R6 ;  /* 0x0000000200047825 */ /* 0x048fe400078e0206 */
[----:B----4-:R-:W-:Y:S04]  /*1b8f0*/  STL [R1+0x40b4], R27 ;  /* 0x0040b41b01007387 */ /* 0x010fe80000100800 */
[----:B------:R0:W-:Y:S04]  /*1b900*/  STL [R1+0x4], R23 ;  /* 0x0000041701007387 */ /* 0x0001e80000100800 */
[----:B0-----:R0:W3:Y:S02]  /*1b910*/  LDG.E.U16 R23, [R4.64] ;  /* 0x0000000604177981 */ /* 0x0010e4000c1e1500 */
[----:B0-----:R-:W-:-:S05]  /*1b920*/  IMAD.WIDE R4, R0, 0x2, R10 ;  /* 0x0000000200047825 */ /* 0x001fca00078e020a */
[----:B------:R0:W4:Y:S02]  /*1b930*/  LDG.E.U16 R18, [R4.64] ;  /* 0x0000000604127981 */ /* 0x000124000c1e1500 */
[----:B0-----:R-:W-:-:S05]  /*1b940*/  IMAD.WIDE R4, R0, 0x2, R8 ;  /* 0x0000000200047825 */ /* 0x001fca00078e0208 */
[----:B------:R0:W4:Y:S04]  /*1b950*/  LDG.E.U16 R16, [R4.64] ;  /* 0x0000000604107981 */ /* 0x000128000c1e1500 */
[----:B--2---:R-:W-:Y:S04]  /*1b960*/  STL [R1+0x40b8], R25 ;  /* 0x0040b81901007387 */ /* 0x004fe80000100800 */
[----:B------:R-:W-:Y:S04]  /*1b970*/  STL [R1], R21 ;  /* 0x0000001501007387 */ /* 0x000fe80000100800 */
[----:B------:R-:W2:Y:S04]  /*1b980*/  LDL.64 R12, [R1+0x1b40] ;  /* 0x001b4000010c7983 */ /* 0x000ea80000100a00 */
[----:B------:R-:W2:Y:S04]  /*1b990*/  LDL.64 R6, [R1+0x1b38] ;  /* 0x001b380001067983 */ /* 0x000ea80000100a00 */
[----:B---3--:R-:W-:Y:S04]  /*1b9a0*/  STL [R1+0x40bc], R23 ;  /* 0x0040bc1701007387 */ /* 0x008fe80000100800 */
[----:B------:R-:W3:Y:S01]  /*1b9b0*/  LDL.64 R14, [R1+0x1b30] ;  /* 0x001b3000010e7983 */ /* 0x000ee20000100a00 */
[----:B0-----:R-:W-:-:S05]  /*1b9c0*/  IMAD.WIDE R4, R0, 0x2, R2 ;  /* 0x0000000200047825 */ /* 0x001fca00078e0202 */
[----:B------:R2:W3:Y:S04]  /*1b9d0*/  LDG.E.U16 R3, [R4.64] ;  /* 0x0000000604037981 */ /* 0x0004e8000c1e1500 */
[----:B----4-:R-:W-:Y:S04]  /*1b9e0*/  STL [R1+0x40c0], R18 ;  /* 0x0040c01201007387 */ /* 0x010fe80000100800 */
[----:B------:R-:W4:Y:S04]  /*1b9f0*/  LDL.64 R8, [R1+0x1b28] ;  /* 0x001b280001087983 */ /* 0x000f280000100a00 */
[----:B------:R-:W-:Y:S04]  /*1ba00*/  STL [R1+0x4094], R16 ;  /* 0x0040941001007387 */ /* 0x000fe80000100800 */
[----:B------:R0:W-:Y:S04]  /*1ba10*/  STL [R1+0x28], R20 ;  /* 0x0000281401007387 */ /* 0x0001e80000100800 */
[----:B0-----:R-:W4:Y:S01]  /*1ba20*/  LDL.64 R20, [R1+0x1b20] ;  /* 0x001b200001147983 */ /* 0x001f220000100a00 */
[----:B--2---:R-:W-:-:S06]  /*1ba30*/  IMAD.WIDE R4, R0, 0x2, R12 ;  /* 0x0000000200047825 */ /* 0x004fcc00078e020c */
[----:B------:R0:W2:Y:S01]  /*1ba40*/  LDG.E.U16 R4, [R4.64] ;  /* 0x0000000604047981 */ /* 0x0000a2000c1e1500 */
[----:B------:R-:W-:-:S05]  /*1ba50*/  IMAD.WIDE R6, R0, 0x2, R6 ;  /* 0x0000000200067825 */ /* 0x000fca00078e0206 */
[----:B0-----:R3:W2:Y:S02]  /*1ba60*/  LDG.E.U16 R5, [R6.64] ;  /* 0x0000000606057981 */ /* 0x0016a4000c1e1500 */
[----:B---3--:R-:W-:-:S06]  /*1ba70*/  IMAD.WIDE R6, R0, 0x2, R14 ;  /* 0x0000000200067825 */ /* 0x008fcc00078e020e */
[----:B------:R0:W3:Y:S04]  /*1ba80*/  LDG.E.U16 R6, [R6.64] ;  /* 0x0000000606067981 */ /* 0x0000e8000c1e1500 */
[----:B------:R-:W-:Y:S04]  /*1ba90*/  STL [R1+0x24], R24 ;  /* 0x0000241801007387 */ /* 0x000fe80000100800 */
[----:B------:R-:W3:Y:S04]  /*1baa0*/  LDL.64 R10, [R1+0x1b18] ;  /* 0x001b1800010a7983 */ /* 0x000ee80000100a00 */
[----:B------:R-:W-:Y:S04]  /*1bab0*/  STL [R1+0x4098], R3 ;  /* 0x0040980301007387 */ /* 0x000fe80000100800 */
[----:B------:R1:W-:Y:S04]  /*1bac0*/  STL [R1+0x20], R19 ;  /* 0x0000201301007387 */ /* 0x0003e80000100800 */
[----:B-1----:R-:W3:Y:S04]  /*1bad0*/  LDL.64 R18, [R1+0x1b10] ;  /* 0x001b100001127983 */ /* 0x002ee80000100a00 */
[----:B------:R-:W-:Y:S04]  /*1bae0*/  STL [R1+0x1c], R22 ;  /* 0x00001c1601007387 */ /* 0x000fe80000100800 */
[----:B------:R-:W3:Y:S01]  /*1baf0*/  LDL.64 R12, [R1+0x1b08] ;  /* 0x001b0800010c7983 */ /* 0x000ee20000100a00 */
[----:B----4-:R-:W-:-:S05]  /*1bb00*/  IMAD.WIDE R8, R0, 0x2, R8 ;  /* 0x0000000200087825 */ /* 0x010fca00078e0208 */
[----:B0-----:R0:W4:Y:S02]  /*1bb10*/  LDG.E.U16 R7, [R8.64] ;  /* 0x0000000608077981 */ /* 0x001124000c1e1500 */
[----:B0-----:R-:W-:-:S06]  /*1bb20*/  IMAD.WIDE R8, R0, 0x2, R20 ;  /* 0x0000000200087825 */ /* 0x001fcc00078e0214 */
[----:B------:R0:W4:Y:S04]  /*1bb30*/  LDG.E.U16 R8, [R8.64] ;  /* 0x0000000608087981 */ /* 0x000128000c1e1500 */
[----:B--2---:R-:W-:Y:S04]  /*1bb40*/  STL [R1+0x409c], R4 ;  /* 0x00409c0401007387 */ /* 0x004fe80000100800 */
[----:B------:R1:W-:Y:S04]  /*1bb50*/  STL [R1+0x18], R17 ;  /* 0x0000181101007387 */ /* 0x0003e80000100800 */
[----:B-1----:R-:W2:Y:S04]  /*1bb60*/  LDL.64 R16, [R1+0x1b00] ;  /* 0x001b000001107983 */ /* 0x002ea80000100a00 */
[----:B------:R1:W-:Y:S04]  /*1bb70*/  STL [R1+0x40a0], R5 ;  /* 0x0040a00501007387 */ /* 0x0003e80000100800 */
[----:B------:R-:W2:Y:S04]  /*1bb80*/  LDL.64 R14, [R1+0x1af8] ;  /* 0x001af800010e7983 */ /* 0x000ea80000100a00 */
[----:B---3--:R-:W-:Y:S04]  /*1bb90*/  STL [R1+0x4070], R6 ;  /* 0x0040700601007387 */ /* 0x008fe80000100800 */
[----:B------:R-:W3:Y:S01]  /*1bba0*/  LDL.64 R2, [R1+0x1af0] ;  /* 0x001af00001027983 */ /* 0x000ee20000100a00 */
[----:B------:R-:W-:-:S05]  /*1bbb0*/  IMAD.WIDE R10, R0, 0x2, R10 ;  /* 0x00000002000a7825 */ /* 0x000fca00078e020a */
[----:B0-----:R0:W3:Y:S02]  /*1bbc0*/  LDG.E.U16 R9, [R10.64] ;  /* 0x000000060a097981 */ /* 0x0010e4000c1e1500 */
[----:B0-----:R-:W-:-:S06]  /*1bbd0*/  IMAD.WIDE R10, R0, 0x2, R18 ;  /* 0x00000002000a7825 */ /* 0x001fcc00078e0212 */
[----:B------:R0:W3:Y:S01]  /*1bbe0*/  LDG.E.U16 R10, [R10.64] ;  /* 0x000000060a0a7981 */ /* 0x0000e2000c1e1500 */
[----:B------:R-:W-:-:S05]  /*1bbf0*/  IMAD.WIDE R12, R0, 0x2, R12 ;  /* 0x00000002000c7825 */ /* 0x000fca00078e020c */
[----:B0-----:R2:W3:Y:S04]  /*1bc00*/  LDG.E.U16 R11, [R12.64] ;  /* 0x000000060c0b7981 */ /* 0x0014e8000c1e1500 */
[----:B----4-:R-:W-:Y:S04]  /*1bc10*/  STL [R1+0x4074], R7 ;  /* 0x0040740701007387 */ /* 0x010fe80000100800 */
[----:B------:R-:W-:Y:S04]  /*1bc20*/  STL [R1+0x4078], R8 ;  /* 0x0040780801007387 */ /* 0x000fe80000100800 */
[----:B-1----:R-:W4:Y:S01]  /*1bc30*/  LDL.64 R4, [R1+0x1ae8] ;  /* 0x001ae80001047983 */ /* 0x002f220000100a00 */
[----:B--2---:R-:W-:-:S06]  /*1bc40*/  IMAD.WIDE R12, R0, 0x2, R16 ;  /* 0x00000002000c7825 */ /* 0x004fcc00078e0210 */
[----:B------:R0:W2:Y:S01]  /*1bc50*/  LDG.E.U16 R12, [R12.64] ;  /* 0x000000060c0c7981 */ /* 0x0000a2000c1e1500 */
[----:B------:R-:W-:-:S05]  /*1bc60*/  IMAD.WIDE R14, R0, 0x2, R14 ;  /* 0x00000002000e7825 */ /* 0x000fca00078e020e */
[----:B0-----:R3:W2:Y:S02]  /*1bc70*/  LDG.E.U16 R13, [R14.64] ;  /* 0x000000060e0d7981 */ /* 0x0016a4000c1e1500 */
[----:B---3--:R-:W-:-:S05]  /*1bc80*/  IMAD.WIDE R14, R0, 0x2, R2 ;  /* 0x00000002000e7825 */ /* 0x008fca00078e0202 */
[----:B------:R4:W3:Y:S04]  /*1bc90*/  LDG.E.U16 R17, [R14.64] ;  /* 0x000000060e117981 */ /* 0x0008e8000c1e1500 */
[----:B------:R-:W-:Y:S04]  /*1bca0*/  STL [R1+0x407c], R9 ;  /* 0x00407c0901007387 */ /* 0x000fe80000100800 */
[----:B------:R-:W-:Y:S04]  /*1bcb0*/  STL [R1+0x4044], R10 ;  /* 0x0040440a01007387 */ /* 0x000fe80000100800 */
[----:B------:R0:W-:Y:S04]  /*1bcc0*/  STL [R1+0x4048], R11 ;  /* 0x0040480b01007387 */ /* 0x0001e80000100800 */
[----:B------:R-:W3:Y:S01]  /*1bcd0*/  LDL.64 R20, [R1+0x1ae0] ;  /* 0x001ae00001147983 */ /* 0x000ee20000100a00 */
[----:B----4-:R-:W-:-:S05]  /*1bce0*/  IMAD.WIDE R14, R0, 0x2, R4 ;  /* 0x00000002000e7825 */ /* 0x010fca00078e0204 */
[----:B------:R1:W4:Y:S04]  /*1bcf0*/  LDG.E.U16 R19, [R14.64] ;  /* 0x000000060e137981 */ /* 0x000328000c1e1500 */
[----:B--2---:R-:W-:Y:S04]  /*1bd00*/  STL [R1+0x404c], R12 ;  /* 0x00404c0c01007387 */ /* 0x004fe80000100800 */
[----:B0-----:R-:W2:Y:S04]  /*1bd10*/  LDL.64 R10, [R1+0x1ad8] ;  /* 0x001ad800010a7983 */ /* 0x001ea80000100a00 */
[----:B------:R-:W4:Y:S04]  /*1bd20*/  LDL.64 R8, [R1+0x1ad0] ;  /* 0x001ad00001087983 */ /* 0x000f280000100a00 */
[----:B------:R-:W-:Y:S04]  /*1bd30*/  STL [R1+0x4050], R13 ;  /* 0x0040500d01007387 */ /* 0x000fe80000100800 */
[----:B------:R-:W4:Y:S04]  /*1bd40*/  LDL.64 R6, [R1+0x1ac8] ;  /* 0x001ac80001067983 */ /* 0x000f280000100a00 */
[----:B------:R-:W4:Y:S04]  /*1bd50*/  LDL.64 R2, [R1+0x1ac0] ;  /* 0x001ac00001027983 */ /* 0x000f280000100a00 */
[----:B---3--:R-:W-:Y:S04]  /*1bd60*/  STL [R1+0x4024], R17 ;  /* 0x0040241101007387 */ /* 0x008fe80000100800 */
[----:B------:R-:W3:Y:S04]  /*1bd70*/  LDL.64 R4, [R1+0x1ab8] ;  /* 0x001ab80001047983 */ /* 0x000ee80000100a00 */
[----:B------:R-:W3:Y:S04]  /*1bd80*/  LDL.LU R25, [R1+0x9e4] ;  /* 0x0009e40001197983 */ /* 0x000ee80000300800 */
[----:B------:R-:W3:Y:S01]  /*1bd90*/  LDL.LU R28, [R1+0x9e0] ;  /* 0x0009e000011c7983 */ /* 0x000ee20000300800 */
[----:B-1----:R-:W-:-:S05]  /*1bda0*/  IMAD.WIDE R14, R0, 0x2, R20 ;  /* 0x00000002000e7825 */ /* 0x002fca00078e0214 */
[----:B------:R2:W3:Y:S02]  /*1bdb0*/  LDG.E.U16 R20, [R14.64] ;  /* 0x000000060e147981 */ /* 0x0004e4000c1e1500 */
[----:B--2---:R-:W-:-:S05]  /*1bdc0*/  IMAD.WIDE R14, R0, 0x2, R10 ;  /* 0x00000002000e7825 */ /* 0x004fca00078e020a */
[----:B------:R4:W2:Y:S02]  /*1bdd0*/  LDG.E.U16 R21, [R14.64] ;  /* 0x000000060e157981 */ /* 0x0008a4000c1e1500 */
[----:B----4-:R-:W-:-:S05]  /*1bde0*/  IMAD.WIDE R14, R0, 0x2, R8 ;  /* 0x00000002000e7825 */ /* 0x010fca00078e0208 */
[----:B------:R0:W4:Y:S02]  /*1bdf0*/  LDG.E.U16 R22, [R14.64] ;  /* 0x000000060e167981 */ /* 0x000124000c1e1500 */
[----:B0-----:R-:W-:-:S05]  /*1be00*/  IMAD.WIDE R14, R0, 0x2, R6 ;  /* 0x00000002000e7825 */ /* 0x001fca00078e0206 */
[----:B------:R0:W4:Y:S02]  /*1be10*/  LDG.E.U16 R24, [R14.64] ;  /* 0x000000060e187981 */ /* 0x000124000c1e1500 */
[----:B0-----:R-:W-:-:S05]  /*1be20*/  IMAD.WIDE R14, R0, 0x2, R2 ;  /* 0x00000002000e7825 */ /* 0x001fca00078e0202 */
[----:B------:R3:W4:Y:S02]  /*1be30*/  LDG.E.U16 R26, [R14.64] ;  /* 0x000000060e1a7981 */ /* 0x000724000c1e1500 */
[----:B---3--:R-:W-:-:S06]  /*1be40*/  IMAD.WIDE R14, R0, 0x2, R4 ;  /* 0x00000002000e7825 */ /* 0x008fcc00078e0204 */
[----:B------:R-:W3:Y:S04]  /*1be50*/  LDG.E.U16 R14, [R14.64] ;  /* 0x000000060e0e7981 */ /* 0x000ee8000c1e1500 */
[----:B------:R-:W0:Y:S04]  /*1be60*/  S2R R10, SR_TID.X ;  /* 0x00000000000a7919 */ /* 0x000e280000002100 */
[----:B------:R-:W-:Y:S01]  /*1be70*/  STL [R1+0x4028], R19 ;  /* 0x0040281301007387 */ /* 0x000fe20000100800 */
[----:B0-----:R-:W-:-:S03]  /*1be80*/  LOP3.LUT R2, R10, 0x7f, RZ, 0xc0, !PT ;  /* 0x0000007f0a027812 */ /* 0x001fc600078ec0ff */
[----:B------:R-:W-:Y:S04]  /*1be90*/  STL [R1+0x402c], R20 ;  /* 0x00402c1401007387 */ /* 0x000fe80000100800 */
[----:B--2---:R-:W-:Y:S04]  /*1bea0*/  STL [R1+0x4030], R21 ;  /* 0x0040301501007387 */ /* 0x004fe80000100800 */
[----:B----4-:R-:W-:Y:S04]  /*1beb0*/  STL [R1+0x4014], R22 ;  /* 0x0040141601007387 */ /* 0x010fe80000100800 */
[----:B------:R-:W-:Y:S04]  /*1bec0*/  STL [R1+0x4018], R24 ;  /* 0x0040181801007387 */ /* 0x000fe80000100800 */
[----:B------:R-:W-:Y:S04]  /*1bed0*/  STL [R1+0x4080], R10 ;  /* 0x0040800a01007387 */ /* 0x000fe80000100800 */
[----:B------:R-:W-:Y:S04]  /*1bee0*/  STL [R1+0x401c], R26 ;  /* 0x00401c1a01007387 */ /* 0x000fe80000100800 */
[----:B------:R-:W2:Y:S04]  /*1bef0*/  LDL.LU R29, [R1+0x9dc] ;  /* 0x0009dc00011d7983 */ /* 0x000ea80000300800 */
[----:B------:R-:W4:Y:S04]  /*1bf00*/  LDL.LU R27, [R1+0x9d8] ;  /* 0x0009d800011b7983 */ /* 0x000f280000300800 */
[----:B------:R-:W-:Y:S04]  /*1bf10*/  STL [R1+0x4054], R2 ;  /* 0x0040540201007387 */ /* 0x000fe80000100800 */
[----:B------:R-:W-:Y:S04]  /*1bf20*/  STL [R1+0x2aa8], R0 ;  /* 0x002aa80001007387 */ /* 0x000fe80000100800 */
[----:B---3--:R0:W-:Y:S04]  /*1bf30*/  STL [R1+0x4034], R14 ;  /* 0x0040340e01007387 */ /* 0x0081e80000100800 */
[----:B0-----:R-:W3:Y:S01]  /*1bf40*/  LDL.LU R14, [R1+0x94c] ;  /* 0x00094c00010e7983 */ /* 0x001ee20000300800 */
[----:B------:R-:W-:-:S03]  /*1bf50*/  SHF.L.U32 R22, R2, 0x1, RZ ;  /* 0x0000000102167819 */ /* 0x000fc600000006ff */
[----:B------:R-:W-:Y:S06]  /*1bf60*/  BAR.SYNC.DEFER_BLOCKING 0x0 ;  /* 0x0000000000007b1d */ /* 0x000fec0000010000 */
[----:B---3--:R0:W-:Y:S04]  /*1bf70*/  STL [R1+0x40e8], R14 ;  /* 0x0040e80e01007387 */ /* 0x0081e80000100800 */
        /* <DEDUP_REMOVED lines=16> */
[----:B------:R-:W-:Y:S04]  /*1c080*/  STS.U16 [R22], R25 ;  /* 0x0000001916007388 */ /* 0x000fe80000000400 */
[----:B------:R-:W3:Y:S04]  /*1c090*/  LDL.LU R7, [R1+0x548] ;  /* 0x0005480001077983 */ /* 0x000ee80000300800 */
[----:B------:R0:W-:Y:S04]  /*1c0a0*/  STS.U16 [R22+0x100], R28 ;  /* 0x0001001c16007388 */ /* 0x0001e80000000400 */
[----:B------:R-:W3:Y:S04]  /*1c0b0*/  LDL.LU R6, [R1+0x544] ;  /* 0x0005440001067983 */ /* 0x000ee80000300800 */
[----:B0-----:R-:W3:Y:S04]  /*1c0c0*/  LDL.LU R28, [R1+0x540] ;  /* 0x00054000011c7983 */ /* 0x001ee80000300800 */
[----:B------:R-:W3:Y:S04]  /*1c0d0*/  LDL.LU R5, [R1+0x4cc] ;  /* 0x0004cc0001057983 */ /* 0x000ee80000300800 */
[----:B------:R-:W3:Y:S04]  /*1c0e0*/  LDL.LU R4, [R1+0x4c8] ;  /* 0x0004c80001047983 */ /* 0x000ee80000300800 */
[----:B--2---:R0:W-:Y:S04]  /*1c0f0*/  STS.U16 [R22+0x200], R29 ;  /* 0x0002001d16007388 */ /* 0x0041e80000000400 */
[----:B------:R-:W2:Y:S04]  /*1c100*/  LDL.LU R3, [R1+0x4c4] ;  /* 0x0004c40001037983 */ /* 0x000ea80000300800 */
[----:B0-----:R-:W2:Y:S04]  /*1c110*/  LDL.LU R29, [R1+0x4c0] ;  /* 0x0004c000011d7983 */ /* 0x001ea80000300800 */
[----:B------:R-:W2:Y:S04]  /*1c120*/  LDL.LU R16, [R1+0x424] ;  /* 0x0004240001107983 */ /* 0x000ea80000300800 */
[----:B------:R-:W2:Y:S04]  /*1c130*/  LDL.LU R18, [R1+0x420] ;  /* 0x0004200001127983 */ /* 0x000ea80000300800 */
[----:B------:R-:W2:Y:S04]  /*1c140*/  LDL.LU R23, [R1+0x41c] ;  /* 0x00041c0001177983 */ /* 0x000ea80000300800 */
[----:B----4-:R0:W-:Y:S04]  /*1c150*/  STS.U16 [R22+0x300], R27 ;  /* 0x0003001b16007388 */ /* 0x0101e80000000400 */
[----:B------:R-:W4:Y:S04]  /*1c160*/  LDL.LU R25, [R1+0x418] ;  /* 0x0004180001197983 */ /* 0x000f280000300800 */
[----:B0-----:R-:W2:Y:S04]  /*1c170*/  LDL.LU R27, [R1+0x3a4] ;  /* 0x0003a400011b7983 */ /* 0x001ea80000300800 */
[----:B---3--:R0:W-:Y:S04]  /*1c180*/  STS.U16 [R22+0x2000], R14 ;  /* 0x0020000e16007388 */ /* 0x0081e80000000400 */
[----:B0-----:R-:W3:Y:S04]  /*1c190*/  LDL.LU R14, [R1+0x40e8] ;  /* 0x0040e800010e7983 */ /* 0x001ee80000300800 */
[----:B---3--:R-:W-:Y:S04]  /*1c1a0*/  STS.U16 [R22+0x2100], R14 ;  /* 0x0021000e16007388 */ /* 0x008fe80000000400 */
        /* <DEDUP_REMOVED lines=20> */
[----:B--2---:R-:W-:Y:S04]  /*1c2f0*/  STS.U16 [R22+0xc200], R3 ;  /* 0x00c2000316007388 */ /* 0x004fe80000000400 */
[----:B0-----:R-:W2:Y:S04]  /*1c300*/  LDL.LU R28, [R1+0x3a0] ;  /* 0x0003a000011c7983 */ /* 0x001ea80000300800 */
[----:B------:R0:W-:Y:S04]  /*1c310*/  STS.U16 [R22+0xc300], R29 ;  /* 0x00c3001d16007388 */ /* 0x0001e80000000400 */
[----:B0-----:R-:W3:Y:S04]  /*1c320*/  LDL.LU R29, [R1+0x39c] ;  /* 0x00039c00011d7983 */ /* 0x001ee80000300800 */
[----:B------:R-:W2:Y:S04]  /*1c330*/  LDL.LU R14, [R1+0x314] ;  /* 0x00031400010e7983 */ /* 0x000ea80000300800 */
[----:B------:R-:W-:Y:S04]  /*1c340*/  STS.U16 [R22+0xe000], R16 ;  /* 0x00e0001016007388 */ /* 0x000fe80000000400 */
[----:B------:R-:W-:Y:S04]  /*1c350*/  STS.U16 [R22+0xe100], R18 ;  /* 0x00e1001216007388 */ /* 0x000fe80000000400 */
[----:B--2---:R0:W-:Y:S04]  /*1c360*/  STL [R1+0x40e4], R14 ;  /* 0x0040e40e01007387 */ /* 0x0041e80000100800 */
        /* <DEDUP_REMOVED lines=16> */
[----:B------:R-:W2:Y:S04]  /*1c470*/  LDL.LU R8, [R1+0x188] ;  /* 0x0001880001087983 */ /* 0x000ea80000300800 */
[----:B----4-:R0:W-:Y:S04]  /*1c480*/  STS.U16 [R22+0xe300], R25 ;  /* 0x00e3001916007388 */ /* 0x0101e80000000400 */
[----:B------:R-:W4:Y:S04]  /*1c490*/  LDL.LU R7, [R1+0x114] ;  /* 0x0001140001077983 */ /* 0x000f280000300800 */
[----:B------:R-:W-:Y:S04]  /*1c4a0*/  STS.U16 [R22+0x10000], R27 ;  /* 0x0100001b16007388 */ /* 0x000fe80000000400 */
[----:B0-----:R-:W4:Y:S04]  /*1c4b0*/  LDL.LU R25, [R1+0x110] ;  /* 0x0001100001197983 */ /* 0x001f280000300800 */
[----:B------:R-:W4:Y:S04]  /*1c4c0*/  LDL.LU R6, [R1+0x10c] ;  /* 0x00010c0001067983 */ /* 0x000f280000300800 */
[----:B------:R-:W4:Y:S04]  /*1c4d0*/  LDL.LU R5, [R1+0x108] ;  /* 0x0001080001057983 */ /* 0x000f280000300800 */
[----:B------:R0:W-:Y:S04]  /*1c4e0*/  STS.U16 [R22+0x10100], R28 ;  /* 0x0101001c16007388 */ /* 0x0001e80000000400 */
[----:B------:R-:W4:Y:S04]  /*1c4f0*/  LDL.LU R4, [R1+0x94] ;  /* 0x0000940001047983 */ /* 0x000f280000300800 */
[----:B0-----:R-:W4:Y:S04]  /*1c500*/  LDL.LU R28, [R1+0x90] ;  /* 0x00009000011c7983 */ /* 0x001f280000300800 */
[----:B------:R-:W4:Y:S04]  /*1c510*/  LDL.LU R3, [R1+0x8c] ;  /* 0x00008c0001037983 */ /* 0x000f280000300800 */
[----:B------:R-:W4:Y:S04]  /*1c520*/  LDL.LU R16, [R1+0x88] ;  /* 0x0000880001107983 */ /* 0x000f280000300800 */
[----:B------:R-:W4:Y:S04]  /*1c530*/  LDL.LU R18, [R1+0x14] ;  /* 0x0000140001127983 */ /* 0x000f280000300800 */
[----:B------:R-:W4:Y:S04]  /*1c540*/  LDL.LU R23, [R1+0x10] ;  /* 0x0000100001177983 */ /* 0x000f280000300800 */
[----:B---3--:R0:W-:Y:S04]  /*1c550*/  STS.U16 [R22+0x10200], R29 ;  /* 0x0102001d16007388 */ /* 0x0081e80000000400 */
[----:B------:R-:W3:Y:S04]  /*1c560*/  LDL.LU R27, [R1+0xc] ;  /* 0x00000c00011b7983 */ /* 0x000ee80000300800 */
[----:B0-----:R-:W3:Y:S04]  /*1c570*/  LDL.LU R29, [R1+0x8] ;  /* 0x00000800011d7983 */ /* 0x001ee80000300800 */
[----:B--2---:R0:W-:Y:S04]  /*1c580*/  STS.U16 [R22+0x10300], R14 ;  /* 0x0103000e16007388 */ /* 0x0041e80000000400 */
[----:B0-----:R-:W2:Y:S04]  /*1c590*/  LDL.LU R14, [R1+0x40e4] ;  /* 0x0040e400010e7983 */ /* 0x001ea80000300800 */
[----:B--2---:R-:W-:Y:S04]  /*1c5a0*/  STS.U16 [R22+0x12000], R14 ;  /* 0x0120000e16007388 */ /* 0x004fe80000000400 */
        /* <DEDUP_REMOVED lines=15> */
[----:B----4-:R-:W-:Y:S04]  /*1c6a0*/  STS.U16 [R22+0x1a000], R7 ;  /* 0x01a0000716007388 */ /* 0x010fe80000000400 */
[----:B------:R-:W-:Y:S04]  /*1c6b0*/  STS.U16 [R22+0x1a100], R25 ;  /* 0x01a1001916007388 */ /* 0x000fe80000000400 */
[----:B------:R-:W-:Y:S04]  /*1c6c0*/  STS.U16 [R22+0x1a200], R6 ;  /* 0x01a2000616007388 */ /* 0x000fe80000000400 */
[----:B------:R-:W-:Y:S04]  /*1c6d0*/  STS.U16 [R22+0x1a300], R5 ;  /* 0x01a3000516007388 */ /* 0x000fe80000000400 */
[----:B------:R-:W-:Y:S04]  /*1c6e0*/  STS.U16 [R22+0x1c000], R4 ;  /* 0x01c0000416007388 */ /* 0x000fe80000000400 */
[----:B------:R0:W-:Y:S04]  /*1c6f0*/  STS.U16 [R22+0x1c100], R28 ;  /* 0x01c1001c16007388 */ /* 0x0001e80000000400 */
[----:B------:R-:W-:Y:S04]  /*1c700*/  STS.U16 [R22+0x1c200], R3 ;  /* 0x01c2000316007388 */ /* 0x000fe80000000400 */
[----:B------:R-:W-:Y:S04]  /*1c710*/  STS.U16 [R22+0x1c300], R16 ;  /* 0x01c3001016007388 */ /* 0x000fe80000000400 */
[----:B------:R-:W-:Y:S04]  /*1c720*/  STS.U16 [R22+0x1e000], R18 ;  /* 0x01e0001216007388 */ /* 0x000fe80000000400 */
[----:B------:R-:W-:Y:S04]  /*1c730*/  STS.U16 [R22+0x1e100], R23 ;  /* 0x01e1001716007388 */ /* 0x000fe80000000400 */
[----:B---3--:R-:W-:Y:S04]  /*1c740*/  STS.U16 [R22+0x1e200], R27 ;  /* 0x01e2001b16007388 */ /* 0x008fe80000000400 */
[----:B0-----:R-:W2:Y:S04]  /*1c750*/  LDL.LU R28, [R1+0x9d4] ;  /* 0x0009d400011c7983 */ /* 0x001ea80000300800 */
[----:B------:R0:W-:Y:S04]  /*1c760*/  STS.U16 [R22+0x1e300], R29 ;  /* 0x01e3001d16007388 */ /* 0x0001e80000000400 */
[----:B0-----:R-:W3:Y:S04]  /*1c770*/  LDL.LU R29, [R1+0x9c4] ;  /* 0x0009c400011d7983 */ /* 0x001ee80000300800 */
[----:B------:R-:W0:Y:S04]  /*1c780*/  S2R R25, SR_TID.X ;  /* 0x0000000000197919 */ /* 0x000e280000002100 */
[----:B---3--:R1:W-:Y:S04]  /*1c790*/  STL [R1+0x40e0], R29 ;  /* 0x0040e01d01007387 */ /* 0x0083e80000100800 */
[----:B-1----:R-:W3:Y:S04]  /*1c7a0*/  LDL.LU R29, [R1+0x9d0] ;  /* 0x0009d000011d7983 */ /* 0x002ee80000300800 */
        /* <DEDUP_REMOVED lines=9> */
[----:B------:R-:W4:Y:S01]  /*1c840*/  LDL.LU R17, [R1+0x83c] ;  /* 0x00083c0001117983 */ /* 0x000f220000300800 */
[----:B0-----:R-:W-:-:S03]  /*1c850*/  LOP3.LUT R25, R25, 0x7f, RZ, 0xc0, !PT ;  /* 0x0000007f19197812 */ /* 0x001fc600078ec0ff */
[----:B------:R-:W4:Y:S04]  /*1c860*/  LDL.LU R13, [R1+0x838] ;  /* 0x00083800010d7983 */ /* 0x000f280000300800 */
[----:B------:R-:W4:Y:S04]  /*1c870*/  LDL.LU R12, [R1+0x834] ;  /* 0x00083400010c7983 */ /* 0x000f280000300800 */
[----:B------:R-:W4:Y:S04]  /*1c880*/  LDL.LU R11, [R1+0x7c0] ;  /* 0x0007c000010b7983 */ /* 0x000f280000300800 */
[----:B------:R-:W4:Y:S01]  /*1c890*/  LDL.LU R9, [R1+0x7bc] ;  /* 0x0007bc0001097983 */ /* 0x000f220000300800 */
[----:B------:R-:W-:-:S03]  /*1c8a0*/  SHF.L.U32 R25, R25, 0x1, RZ ;  /* 0x0000000119197819 */ /* 0x000fc600000006ff */
[----:B------:R-:W4:Y:S04]  /*1c8b0*/  LDL.LU R8, [R1+0x7b8] ;  /* 0x0007b80001087983 */ /* 0x000f280000300800 */
[----:B------:R-:W4:Y:S04]  /*1c8c0*/  LDL.LU R7, [R1+0x7b4] ;  /* 0x0007b40001077983 */ /* 0x000f280000300800 */
[----:B------:R-:W4:Y:S04]  /*1c8d0*/  LDL.LU R6, [R1+0x53c] ;  /* 0x00053c0001067983 */ /* 0x000f280000300800 */
[----:B------:R-:W4:Y:S01]  /*1c8e0*/  LDL.LU R23, [R1+0x538] ;  /* 0x0005380001177983 */ /* 0x000f220000300800 */
[----:B------:R-:W-:-:S03]  /*1c8f0*/  LOP3.LUT R0, R25, 0x10, RZ, 0x3c, !PT ;  /* 0x0000001019007812 */ /* 0x000fc600078e3cff */
[----:B------:R0:W-:Y:S04]  /*1c900*/  STL [R1+0x4058], R22 ;  /* 0x0040581601007387 */ /* 0x0001e80000100800 */
[----:B0-----:R-:W4:Y:S04]  /*1c910*/  LDL.LU R22, [R1+0x9c8] ;  /* 0x0009c80001167983 */ /* 0x001f280000300800 */
        /* <DEDUP_REMOVED lines=9> */
[----:B---3--:R0:W-:Y:S04]  /*1c9b0*/  STS.U16 [R0+0x500], R29 ;  /* 0x0005001d00007388 */ /* 0x0081e80000000400 */
[----:B0-----:R-:W3:Y:S04]  /*1c9c0*/  LDL.LU R29, [R1+0x40e0] ;  /* 0x0040e000011d7983 */ /* 0x001ee80000300800 */
[----:B----4-:R-:W-:Y:S04]  /*1c9d0*/  STS.U16 [R0+0x600], R22 ;  /* 0x0006001600007388 */ /* 0x010fe80000000400 */
[----:B---3--:R0:W-:Y:S04]  /*1c9e0*/  STS.U16 [R0+0x700], R29 ;  /* 0x0007001d00007388 */ /* 0x0081e80000000400 */
        /* <DEDUP_REMOVED lines=23> */
[----:B0-----:R-:W3:Y:S04]  /*1cb60*/  LDL.LU R29, [R1+0x40c] ;  /* 0x00040c00011d7983 */ /* 0x001ee80000300800 */
[----:B------:R-:W-:Y:S04]  /*1cb70*/  STS.U16 [R0+0xc700], R25 ;  /* 0x00c7001900007388 */ /* 0x000fe80000000400 */
[----:B-1----:R-:W4:Y:S04]  /*1cb80*/  LDL.LU R23, [R1+0x408] ;  /* 0x0004080001177983 */ /* 0x002f280000300800 */
[----:B--2---:R0:W-:Y:S04]  /*1cb90*/  STS.U16 [R0+0xe400], R27 ;  /* 0x00e4001b00007388 */ /* 0x0041e80000000400 */
[----:B0-----:R-:W2:Y:S04]  /*1cba0*/  LDL.LU R27, [R1+0x390] ;  /* 0x00039000011b7983 */ /* 0x001ea80000300800 */
[----:B------:R-:W-:Y:S04]  /*1cbb0*/  STS.U16 [R0+0xe500], R28 ;  /* 0x00e5001c00007388 */ /* 0x000fe80000000400 */
[----:B--2---:R0:W-:Y:S04]  /*1cbc0*/  STL [R1+0x40dc], R27 ;  /* 0x0040dc1b01007387 */ /* 0x0041e80000100800 */
[----:B0-----:R-:W2:Y:S04]  /*1cbd0*/  LDL.LU R27, [R1+0x394] ;  /* 0x00039400011b7983 */ /* 0x001ea80000300800 */
[----:B---3--:R0:W-:Y:S04]  /*1cbe0*/  STS.U16 [R0+0xe600], R29 ;  /* 0x00e6001d00007388 */ /* 0x0081e80000000400 */
[----:B------:R-:W3:Y:S04]  /*1cbf0*/  LDL.LU R28, [R1+0x38c] ;  /* 0x00038c00011c7983 */ /* 0x000ee80000300800 */
        /* <DEDUP_REMOVED lines=26> */
[----:B0-----:R-:W3:Y:S04]  /*1cda0*/  LDL.LU R23, [R1+0x4] ;  /* 0x0000040001177983 */ /* 0x001ee80000300800 */
[----:B--2---:R0:W-:Y:S04]  /*1cdb0*/  STS.U16 [R0+0x10400], R27 ;  /* 0x0104001b00007388 */ /* 0x0041e80000000400 */
[----:B0-----:R-:W2:Y:S04]  /*1cdc0*/  LDL.LU R27, [R1+0x40dc] ;  /* 0x0040dc00011b7983 */ /* 0x001ea80000300800 */
[----:B--2---:R0:W-:Y:S04]  /*1cdd0*/  STS.U16 [R0+0x10500], R27 ;  /* 0x0105001b00007388 */ /* 0x0041e80000000400 */
        /* <DEDUP_REMOVED lines=18> */
[----:B0-----:R-:W2:Y:S04]  /*1cf00*/  LDL.LU R27, [R1] ;  /* 0x00000000011b7983 */ /* 0x001ea80000300800 */
[----:B-1----:R-:W0:Y:S04]  /*1cf10*/  S2R R25, SR_TID.X ;  /* 0x0000000000197919 */ /* 0x002e280000002100 */
[----:B------:R-:W-:Y:S04]  /*1cf20*/  STS.U16 [R0+0x1a400], R8 ;  /* 0x01a4000800007388 */ /* 0x000fe80000000400 */
[----:B------:R-:W-:Y:S04]  /*1cf30*/  STS.U16 [R0+0x1a500], R7 ;  /* 0x01a5000700007388 */ /* 0x000fe80000000400 */
[----:B------:R-:W-:Y:S04]  /*1cf40*/  STS.U16 [R0+0x1a600], R6 ;  /* 0x01a6000600007388 */ /* 0x000fe80000000400 */
[----:B------:R-:W-:Y:S04]  /*1cf50*/  STS.U16 [R0+0x1a700], R5 ;  /* 0x01a7000500007388 */ /* 0x000fe80000000400 */
[----:B------:R-:W-:Y:S01]  /*1cf60*/  STS.U16 [R0+0x1c400], R4 ;  /* 0x01c4000400007388 */ /* 0x000fe20000000400 */
[----:B0-----:R-:W-:-:S03]  /*1cf70*/  LOP3.LUT R25, R25, 0x7f, RZ, 0xc0, !PT ;  /* 0x0000007f19197812 */ /* 0x001fc600078ec0ff */
[----:B------:R-:W-:Y:S01]  /*1cf80*/  STS.U16 [R0+0x1c500], R3 ;  /* 0x01c5000300007388 */ /* 0x000fe20000000400 */
[----:B------:R-:W-:-:S03]  /*1cf90*/  SHF.L.U32 R25, R25, 0x1, RZ ;  /* 0x0000000119197819 */ /* 0x000fc600000006ff */
[----:B------:R-:W-:Y:S04]  /*1cfa0*/  STS.U16 [R0+0x1c600], R16 ;  /* 0x01c6001000007388 */ /* 0x000fe80000000400 */
[----:B----4-:R-:W-:Y:S04]  /*1cfb0*/  STS.U16 [R0+0x1c700], R18 ;  /* 0x01c7001200007388 */ /* 0x010fe80000000400 */
[----:B------:R0:W-:Y:S04]  /*1cfc0*/  STS.U16 [R0+0x1e400], R23 ;  /* 0x01e4001700007388 */ /* 0x0001e80000000400 */
[----:B------:R-:W3:Y:S04]  /*1cfd0*/  LDL.LU R28, [R1+0x40d8] ;  /* 0x0040d800011c7983 */ /* 0x000ee80000300800 */
[----:B------:R-:W4:Y:S01]  /*1cfe0*/  LDL.LU R29, [R1+0x40d4] ;  /* 0x0040d400011d7983 */ /* 0x000f220000300800 */
[----:B0-----:R-:W-:-:S05]  /*1cff0*/  LOP3.LUT R0, R25, 0x20, RZ, 0x3c, !PT ;  /* 0x0000002019007812 */ /* 0x001fca00078e3cff */
[----:B------:R0:W-:Y:S04]  /*1d000*/  STL [R1+0x40d0], R0 ;  /* 0x0040d00001007387 */ /* 0x0001e80000100800 */
[----:B------:R-:W3:Y:S01]  /*1d010*/  LDL.LU R22, [R1+0x9b4] ;  /* 0x0009b40001167983 */ /* 0x000ee20000300800 */
[----:B0-----:R-:W-:-:S05]  /*1d020*/  LOP3.LUT R0, R25, 0x10, RZ, 0x3c, !PT ;  /* 0x0000001019007812 */ /* 0x001fca00078e3cff */
[----:B--2---:R-:W-:Y:S04]  /*1d030*/  STS.U16 [R0+0x1e500], R27 ;  /* 0x01e5001b00007388 */ /* 0x004fe80000000400 */
[----:B---3--:R0:W-:Y:S04]  /*1d040*/  STL [R1+0x40cc], R22 ;  /* 0x0040cc1601007387 */ /* 0x0081e80000100800 */
[----:B0-----:R-:W2:Y:S04]  /*1d050*/  LDL.LU R22, [R1+0x9c0] ;  /* 0x0009c00001167983 */ /* 0x001ea80000300800 */
[----:B------:R-:W3:Y:S04]  /*1d060*/  LDL.LU R14, [R1+0x930] ;  /* 0x00093000010e7983 */ /* 0x000ee80000300800 */
        /* <DEDUP_REMOVED lines=24> */
[----:B----4-:R0:W-:Y:S04]  /*1d1f0*/  STS.U16 [R0+0x1e600], R29 ;  /* 0x01e6001d00007388 */ /* 0x0101e80000000400 */
[----:B------:R1:W-:Y:S04]  /*1d200*/  STS.U16 [R0+0x1e700], R28 ;  /* 0x01e7001c00007388 */ /* 0x0003e80000000400 */
[----:B0-----:R-:W4:Y:S04]  /*1d210*/  LDL.LU R29, [R1+0x9b8] ;  /* 0x0009b800011d7983 */ /* 0x001f280000300800 */
[----:B-1----:R-:W2:Y:S04]  /*1d220*/  LDL.LU R0, [R1+0x40d0] ;  /* 0x0040d00001007983 */ /* 0x002ea80000300800 */
[----:B------:R-:W3:Y:S04]  /*1d230*/  LDL.LU R28, [R1+0x9bc] ;  /* 0x0009bc00011c7983 */ /* 0x000ee80000300800 */
[----:B--2---:R0:W-:Y:S04]  /*1d240*/  STS.U16 [R0+0x800], R22 ;  /* 0x0008001600007388 */ /* 0x0041e80000000400 */
[----:B0-----:R-:W2:Y:S04]  /*1d250*/  LDL.LU R22, [R1+0x40cc] ;  /* 0x0040cc0001167983 */ /* 0x001ea80000300800 */
[----:B---3--:R-:W-:Y:S04]  /*1d260*/  STS.U16 [R0+0x900], R28 ;  /* 0x0009001c00007388 */ /* 0x008fe80000000400 */
[----:B----4-:R-:W-:Y:S04]  /*1d270*/  STS.U16 [R0+0xa00], R29 ;  /* 0x000a001d00007388 */ /* 0x010fe80000000400 */
        /* <DEDUP_REMOVED lines=22> */
[----:B0-----:R-:W2:Y:S04]  /*1d3e0*/  LDL.LU R3, [R1+0x400] ;  /* 0x0004000001037983 */ /* 0x001ea80000300800 */
[----:B------:R0:W-:Y:S04]  /*1d3f0*/  STS.U16 [R0+0xc900], R18 ;  /* 0x00c9001200007388 */ /* 0x0001e80000000400 */
[----:B0-----:R-:W3:Y:S04]  /*1d400*/  LDL.LU R18, [R1+0x384] ;  /* 0x0003840001127983 */ /* 0x001ee80000300800 */
[----:B---3--:R0:W-:Y:S04]  /*1d410*/  STL [R1+0x40c4], R18 ;  /* 0x0040c41201007387 */ /* 0x0081e80000100800 */
[----:B0-----:R-:W3:Y:S04]  /*1d420*/  LDL.LU R18, [R1+0x3f8] ;  /* 0x0003f80001127983 */ /* 0x001ee80000300800 */
[----:B------:R-:W-:Y:S04]  /*1d430*/  STS.U16 [R0+0xca00], R23 ;  /* 0x00ca001700007388 */ /* 0x000fe80000000400 */
[----:B------:R-:W-:Y:S04]  /*1d440*/  STS.U16 [R0+0xcb00], R25 ;  /* 0x00cb001900007388 */ /* 0x000fe80000000400 */
[----:B------:R-:W-:Y:S04]  /*1d450*/  STS.U16 [R0+0xe800], R27 ;  /* 0x00e8001b00007388 */ /* 0x000fe80000000400 */
[----:B---3--:R0:W-:Y:S04]  /*1d460*/  STL [R1+0x40c8], R18 ;  /* 0x0040c81201007387 */ /* 0x0081e80000100800 */
[----:B0-----:R-:W3:Y:S04]  /*1d470*/  LDL.LU R18, [R1+0x3fc] ;  /* 0x0003fc0001127983 */ /* 0x001ee80000300800 */
        /* <DEDUP_REMOVED lines=30> */
[----:B---3--:R0:W-:Y:S04]  /*1d660*/  STS.U16 [R0+0xeb00], R18 ;  /* 0x00eb001200007388 */ /* 0x0081e80000000400 */
[----:B0-----:R-:W3:Y:S04]  /*1d670*/  LDL.LU R18, [R1+0x40c4] ;  /* 0x0040c40001127983 */ /* 0x001ee80000300800 */
[----:B---3--:R0:W-:Y:S04]  /*1d680*/  STS.U16 [R0+0x10800], R18 ;  /* 0x0108001200007388 */ /* 0x0081e80000000400 */
[----:B----4-:R1:W-:Y:S04]  /*1d690*/  STS.U16 [R0+0x10900], R23 ;  /* 0x0109001700007388 */ /* 0x0103e80000000400 */
[----:B------:R3:W-:Y:S04]  /*1d6a0*/  STS.U16 [R0+0x10a00], R25 ;  /* 0x010a001900007388 */ /* 0x0007e80000000400 */
[----:B0-----:R-:W4:Y:S04]  /*1d6b0*/  LDL.LU R18, [R1+0x40c0] ;  /* 0x0040c00001127983 */ /* 0x001f280000300800 */
[----:B-1----:R-:W4:Y:S04]  /*1d6c0*/  LDL.LU R23, [R1+0x40bc] ;  /* 0x0040bc0001177983 */ /* 0x002f280000300800 */
[----:B---3--:R-:W3:Y:S04]  /*1d6d0*/  LDL.LU R25, [R1+0x40b8] ;  /* 0x0040b80001197983 */ /* 0x008ee80000300800 */
[----:B------:R0:W-:Y:S04]  /*1d6e0*/  STS.U16 [R0+0x10b00], R27 ;  /* 0x010b001b00007388 */ /* 0x0001e80000000400 */
[----:B0-----:R-:W3:Y:S04]  /*1d6f0*/  LDL.LU R27, [R1+0x40b4] ;  /* 0x0040b400011b7983 */ /* 0x001ee80000300800 */
        /* <DEDUP_REMOVED lines=16> */
[----:B0-----:R-:W0:Y:S04]  /*1d800*/  S2R R16, SR_TID.X ;  /* 0x0000000000107919 */ /* 0x001e280000002100 */
[----:B------:R-:W-:Y:S04]  /*1d810*/  STS.U16 [R0+0x1a800], R11 ;  /* 0x01a8000b00007388 */ /* 0x000fe80000000400 */
[----:B------:R-:W-:Y:S04]  /*1d820*/  STS.U16 [R0+0x1a900], R9 ;  /* 0x01a9000900007388 */ /* 0x000fe80000000400 */
[----:B------:R-:W-:Y:S04]  /*1d830*/  STS.U16 [R0+0x1aa00], R8 ;  /* 0x01aa000800007388 */ /* 0x000fe80000000400 */
[----:B------:R-:W-:Y:S01]  /*1d840*/  STS.U16 [R0+0x1ab00], R7 ;  /* 0x01ab000700007388 */ /* 0x000fe20000000400 */
[----:B0-----:R-:W-:-:S03]  /*1d850*/  LOP3.LUT R16, R16, 0x7f, RZ, 0xc0, !PT ;  /* 0x0000007f10107812 */ /* 0x001fc600078ec0ff */
[----:B------:R-:W-:Y:S02]  /*1d860*/  STS.U16 [R0+0x1c800], R6 ;  /* 0x01c8000600007388 */ /* 0x000fe40000000400 */
[----:B------:R-:W-:Y:S02]  /*1d870*/  IMAD.SHL.U32 R16, R16, 0x2, RZ ;  /* 0x0000000210107824 */ /* 0x000fe400078e00ff */
[----:B------:R-:W-:Y:S04]  /*1d880*/  STS.U16 [R0+0x1c900], R5 ;  /* 0x01c9000500007388 */ /* 0x000fe80000000400 */
[----:B--2---:R-:W-:Y:S04]  /*1d890*/  STS.U16 [R0+0x1ca00], R4 ;  /* 0x01ca000400007388 */ /* 0x004fe80000000400 */
[----:B------:R-:W-:Y:S04]  /*1d8a0*/  STS.U16 [R0+0x1cb00], R3 ;  /* 0x01cb000300007388 */ /* 0x000fe80000000400 */
[----:B---3--:R0:W-:Y:S02]  /*1d8b0*/  STS.U16 [R0+0x1e800], R27 ;  /* 0x01e8001b00007388 */ /* 0x0081e40000000400 */
[----:B0-----:R-:W-:-:S05]  /*1d8c0*/  LOP3.LUT R0, R16, 0x30, RZ, 0x3c, !PT ;  /* 0x0000003010007812 */ /* 0x001fca00078e3cff */
[----:B------:R0:W-:Y:S04]  /*1d8d0*/  STL [R1+0x40b0], R0 ;  /* 0x0040b00001007387 */ /* 0x0001e80000100800 */
[----:B------:R-:W2:Y:S01]  /*1d8e0*/  LDL.LU R27, [R1+0x920] ;  /* 0x00092000011b7983 */ /* 0x000ea20000300800 */
[----:B0-----:R-:W-:-:S05]  /*1d8f0*/  LOP3.LUT R0, R16, 0x20, RZ, 0x3c, !PT ;  /* 0x0000002010007812 */ /* 0x001fca00078e3cff */
[----:B------:R-:W-:Y:S04]  /*1d900*/  STS.U16 [R0+0x1e900], R25 ;  /* 0x01e9001900007388 */ /* 0x000fe80000000400 */
[----:B----4-:R-:W-:Y:S04]  /*1d910*/  STS.U16 [R0+0x1ea00], R23 ;  /* 0x01ea001700007388 */ /* 0x010fe80000000400 */
[----:B------:R-:W-:Y:S04]  /*1d920*/  STS.U16 [R0+0x1eb00], R18 ;  /* 0x01eb001200007388 */ /* 0x000fe80000000400 */
[----:B--2---:R0:W-:Y:S04]  /*1d930*/  STL [R1+0x40ac], R27 ;  /* 0x0040ac1b01007387 */ /* 0x0041e80000100800 */
[----:B0-----:R-:W2:Y:S04]  /*1d940*/  LDL.LU R27, [R1+0x9b0] ;  /* 0x0009b000011b7983 */ /* 0x001ea80000300800 */
[----:B------:R-:W3:Y:S04]  /*1d950*/  LDL.LU R28, [R1+0x91c] ;  /* 0x00091c00011c7983 */ /* 0x000ee80000300800 */
[----:B------:R-:W4:Y:S04]  /*1d960*/  LDL.LU R29, [R1+0x918] ;  /* 0x00091800011d7983 */ /* 0x000f280000300800 */
        /* <DEDUP_REMOVED lines=25> */
[----:B------:R-:W3:Y:S04]  /*1db00*/  LDL.LU R18, [R1+0x9ac] ;  /* 0x0009ac0001127983 */ /* 0x000ee80000300800 */
[----:B--2---:R0:W-:Y:S04]  /*1db10*/  STS.U16 [R0+0xc00], R27 ;  /* 0x000c001b00007388 */ /* 0x0041e80000000400 */
[----:B0-----:R-:W2:Y:S04]  /*1db20*/  LDL.LU R27, [R1+0x40ac] ;  /* 0x0040ac00011b7983 */ /* 0x001ea80000300800 */
[----:B---3--:R-:W-:Y:S04]  /*1db30*/  STS.U16 [R0+0xd00], R18 ;  /* 0x000d001200007388 */ /* 0x008fe80000000400 */
[----:B------:R-:W-:Y:S04]  /*1db40*/  STS.U16 [R0+0xe00], R23 ;  /* 0x000e001700007388 */ /* 0x000fe80000000400 */
[----:B------:R-:W-:Y:S04]  /*1db50*/  STS.U16 [R0+0xf00], R25 ;  /* 0x000f001900007388 */ /* 0x000fe80000000400 */
[----:B--2---:R-:W-:Y:S04]  /*1db60*/  STS.U16 [R0+0x2c00], R27 ;  /* 0x002c001b00007388 */ /* 0x004fe80000000400 */
        /* <DEDUP_REMOVED lines=161> */
[----:B0-----:R-:W2:Y:S04]  /*1e580*/  LDL.LU R11, [R1+0x3e0] ;  /* 0x0003e000010b7983 */ /* 0x001ea80000300800 */
[----:B------:R-:W3:Y:S04]  /*1e590*/  LDL.LU R10, [R1+0x364] ;  /* 0x00036400010a7983 */ /* 0x000ee80000300800 */
[----:B---3--:R0:W-:Y:S04]  /*1e5a0*/  STL [R1+0x4084], R10 ;  /* 0x0040840a01007387 */ /* 0x0081e80000100800 */
[----:B0-----:R-:W3:Y:S04]  /*1e5b0*/  LDL.LU R10, [R1+0x3d8] ;  /* 0x0003d800010a7983 */ /* 0x001ee80000300800 */
[----:B------:R-:W-:Y:S04]  /*1e5c0*/  STS.U16 [R0+0xd100], R9 ;  /* 0x00d1000900007388 */ /* 0x000fe80000000400 */
        /* <DEDUP_REMOVED lines=39> */
[----:B0-----:R-:W3:Y:S04]  /*1e840*/  LDL.LU R10, [R1+0x4080] ;  /* 0x00408000010a7983 */ /* 0x001ee80000300800 */
[----:B-1----:R-:W4:Y:S04]  /*1e850*/  LDL.LU R9, [R1+0x407c] ;  /* 0x00407c0001097983 */ /* 0x002f280000300800 */
[----:B------:R0:W-:Y:S04]  /*1e860*/  STS.U16 [R0+0x11200], R8 ;  /* 0x0112000800007388 */ /* 0x0001e80000000400 */
[----:B------:R1:W-:Y:S04]  /*1e870*/  STS.U16 [R0+0x11300], R7 ;  /* 0x0113000700007388 */ /* 0x0003e80000000400 */
[----:B------:R2:W-:Y:S04]  /*1e880*/  STS.U16 [R0+0x13000], R6 ;  /* 0x0130000600007388 */ /* 0x0005e80000000400 */
[----:B0-----:R-:W4:Y:S04]  /*1e890*/  LDL.LU R8, [R1+0x4078] ;  /* 0x0040780001087983 */ /* 0x001f280000300800 */
[----:B-1----:R-:W4:Y:S04]  /*1e8a0*/  LDL.LU R7, [R1+0x4074] ;  /* 0x0040740001077983 */ /* 0x002f280000300800 */
[----:B--2---:R-:W2:Y:S04]  /*1e8b0*/  LDL.LU R6, [R1+0x4070] ;  /* 0x0040700001067983 */ /* 0x004ea80000300800 */
        /* <DEDUP_REMOVED lines=22> */
[----:B------:R-:W-:Y:S01]  /*1ea20*/  STS.U16 [R0+0x1d300], R11 ;  /* 0x01d3000b00007388 */ /* 0x000fe20000000400 */
[----:B---3--:R-:W-:-:S04]  /*1ea30*/  LOP3.LUT R10, R10, 0x7f, RZ, 0xc0, !PT ;  /* 0x0000007f0a0a7812 */ /* 0x008fc800078ec0ff */
[----:B------:R-:W-:Y:S01]  /*1ea40*/  SHF.L.U32 R10, R10, 0x1, RZ ;  /* 0x000000010a0a7819 */ /* 0x000fe200000006ff */
[----:B--2---:R0:W-:Y:S03]  /*1ea50*/  STS.U16 [R0+0x1f000], R6 ;  /* 0x01f0000600007388 */ /* 0x0041e60000000400 */
[----:B0-----:R-:W-:-:S05]  /*1ea60*/  LOP3.LUT R0, R10, 0x50, RZ, 0x3c, !PT ;  /* 0x000000500a007812 */ /* 0x001fca00078e3cff */
[----:B------:R0:W-:Y:S04]  /*1ea70*/  STL [R1+0x406c], R0 ;  /* 0x00406c0001007387 */ /* 0x0001e80000100800 */
[----:B------:R-:W2:Y:S01]  /*1ea80*/  LDL.LU R6, [R1+0x900] ;  /* 0x0009000001067983 */ /* 0x000ea20000300800 */
[----:B0-----:R-:W-:-:S05]  /*1ea90*/  LOP3.LUT R0, R10, 0x40, RZ, 0x3c, !PT ;  /* 0x000000400a007812 */ /* 0x001fca00078e3cff */
[----:B----4-:R-:W-:Y:S04]  /*1eaa0*/  STS.U16 [R0+0x1f100], R7 ;  /* 0x01f1000700007388 */ /* 0x010fe80000000400 */
[----:B------:R-:W-:Y:S04]  /*1eab0*/  STS.U16 [R0+0x1f200], R8 ;  /* 0x01f2000800007388 */ /* 0x000fe80000000400 */
        /* <DEDUP_REMOVED lines=49> */
[----:B--2---:R0:W-:Y:S04]  /*1edd0*/  STL [R1+0x405c], R22 ;  /* 0x00405c1601007387 */ /* 0x0041e80000100800 */
[----:B0-----:R-:W2:Y:S04]  /*1ede0*/  LDL.LU R22, [R1+0x3c8] ;  /* 0x0003c80001167983 */ /* 0x001ea80000300800 */
[----:B--2---:R0:W-:Y:S04]  /*1edf0*/  STL [R1+0x4060], R22 ;  /* 0x0040601601007387 */ /* 0x0041e80000100800 */
        /* <DEDUP_REMOVED lines=8> */
[----:B--2---:R0:W-:Y:S04]  /*1ee80*/  STL [R1+0x4064], R22 ;  /* 0x0040641601007387 */ /* 0x0041e80000100800 */
[----:B0-----:R-:W2:Y:S04]  /*1ee90*/  LDL.LU R22, [R1+0x3d0] ;  /* 0x0003d00001167983 */ /* 0x001ea80000300800 */
[----:B------:R-:W-:Y:S04]  /*1eea0*/  STS.U16 [R0+0xb700], R19 ;  /* 0x00b7001300007388 */ /* 0x000fe80000000400 */
[----:B------:R-:W-:Y:S04]  /*1eeb0*/  STS.U16 [R0+0xd400], R17 ;  /* 0x00d4001100007388 */ /* 0x000fe80000000400 */
[----:B------:R0:W-:Y:S04]  /*1eec0*/  STS.U16 [R0+0xd500], R13 ;  /* 0x00d5000d00007388 */ /* 0x0001e80000000400 */
[----:B------:R-:W3:Y:S04]  /*1eed0*/  LDL.LU R2, [R1+0x350] ;  /* 0x0003500001027983 */ /* 0x000ee80000300800 */
[----:B------:R1:W-:Y:S04]  /*1eee0*/  STS.U16 [R0+0xd600], R12 ;  /* 0x00d6000c00007388 */ /* 0x0003e80000000400 */
[----:B0-----:R-:W4:Y:S04]  /*1eef0*/  LDL.LU R13, [R1+0x34c] ;  /* 0x00034c00010d7983 */ /* 0x001f280000300800 */
[----:B------:R0:W-:Y:S04]  /*1ef00*/  STS.U16 [R0+0xd700], R11 ;  /* 0x00d7000b00007388 */ /* 0x0001e80000000400 */
[----:B-1----:R-:W3:Y:S04]  /*1ef10*/  LDL.LU R12, [R1+0x348] ;  /* 0x00034800010c7983 */ /* 0x002ee80000300800 */
[----:B------:R1:W-:Y:S04]  /*1ef20*/  STS.U16 [R0+0xf400], R10 ;  /* 0x00f4000a00007388 */ /* 0x0003e80000000400 */
[----:B0-----:R-:W3:Y:S04]  /*1ef30*/  LDL.LU R11, [R1+0x2c4] ;  /* 0x0002c400010b7983 */ /* 0x001ee80000300800 */
[----:B-1----:R-:W3:Y:S04]  /*1ef40*/  LDL.LU R10, [R1+0x2c0] ;  /* 0x0002c000010a7983 */ /* 0x002ee80000300800 */
        /* <DEDUP_REMOVED lines=22> */
[----:B--2---:R0:W-:Y:S04]  /*1f0b0*/  STS.U16 [R0+0xf500], R22 ;  /* 0x00f5001600007388 */ /* 0x0041e80000000400 */
[----:B0-----:R-:W2:Y:S04]  /*1f0c0*/  LDL.LU R22, [R1+0x4064] ;  /* 0x0040640001167983 */ /* 0x001ea80000300800 */
[----:B--2---:R0:W-:Y:S04]  /*1f0d0*/  STS.U16 [R0+0xf600], R22 ;  /* 0x00f6001600007388 */ /* 0x0041e80000000400 */
[----:B0-----:R-:W2:Y:S04]  /*1f0e0*/  LDL.LU R22, [R1+0x4060] ;  /* 0x0040600001167983 */ /* 0x001ea80000300800 */
[----:B--2---:R0:W-:Y:S04]  /*1f0f0*/  STS.U16 [R0+0xf700], R22 ;  /* 0x00f7001600007388 */ /* 0x0041e80000000400 */
[----:B0-----:R-:W2:Y:S04]  /*1f100*/  LDL.LU R22, [R1+0x405c] ;  /* 0x00405c0001167983 */ /* 0x001ea80000300800 */
[----:B--2---:R0:W-:Y:S04]  /*1f110*/  STS.U16 [R0+0x11400], R22 ;  /* 0x0114001600007388 */ /* 0x0041e80000000400 */
[----:B---3--:R1:W-:Y:S04]  /*1f120*/  STS.U16 [R0+0x11500], R2 ;  /* 0x0115000200007388 */ /* 0x0083e80000000400 */
[----:B----4-:R2:W-:Y:S04]  /*1f130*/  STS.U16 [R0+0x11600], R13 ;  /* 0x0116000d00007388 */ /* 0x0105e80000000400 */
[----:B0-----:R-:W3:Y:S04]  /*1f140*/  LDL.LU R22, [R1+0x4058] ;  /* 0x0040580001167983 */ /* 0x001ee80000300800 */
[----:B-1----:R-:W4:Y:S04]  /*1f150*/  LDL.LU R2, [R1+0x4054] ;  /* 0x0040540001027983 */ /* 0x002f280000300800 */
[----:B--2---:R-:W2:Y:S04]  /*1f160*/  LDL.LU R13, [R1+0x4050] ;  /* 0x00405000010d7983 */ /* 0x004ea80000300800 */
[----:B------:R0:W-:Y:S04]  /*1f170*/  STS.U16 [R0+0x11700], R12 ;  /* 0x0117000c00007388 */ /* 0x0001e80000000400 */
[----:B------:R1:W-:Y:S04]  /*1f180*/  STS.U16 [R0+0x13400], R11 ;  /* 0x0134000b00007388 */ /* 0x0003e80000000400 */
[----:B------:R1:W-:Y:S04]  /*1f190*/  STS.U16 [R0+0x13500], R10 ;  /* 0x0135000a00007388 */ /* 0x0003e80000000400 */
[----:B0-----:R-:W2:Y:S04]  /*1f1a0*/  LDL.LU R12, [R1+0x404c] ;  /* 0x00404c00010c7983 */ /* 0x001ea80000300800 */
[----:B-1----:R-:W2:Y:S04]  /*1f1b0*/  LDL.LU R11, [R1+0x4048] ;  /* 0x00404800010b7983 */ /* 0x002ea80000300800 */
[----:B------:R-:W2:Y:S04]  /*1f1c0*/  LDL.LU R10, [R1+0x4044] ;  /* 0x00404400010a7983 */ /* 0x000ea80000300800 */
[----:B------:R0:W-:Y:S04]  /*1f1d0*/  STS.U16 [R0+0x13600], R9 ;  /* 0x0136000900007388 */ /* 0x0001e80000000400 */
        /* <DEDUP_REMOVED lines=21> */
[----:B------:R-:W-:Y:S01]  /*1f330*/  STS.U16 [R0+0x1d700], R17 ;  /* 0x01d7001100007388 */ /* 0x000fe20000000400 */
[----:B----4-:R-:W-:-:S02]  /*1f340*/  SHF.L.U32 R2, R2, 0x1, RZ ;  /* 0x0000000102027819 */ /* 0x010fc400000006ff */
[----:B---3--:R-:W-:Y:S01]  /*1f350*/  LOP3.LUT R15, R22, 0x60, RZ, 0x3c, !PT ;  /* 0x00000060160f7812 */ /* 0x008fe200078e3cff */
[----:B--2---:R0:W-:Y:S04]  /*1f360*/  STL [R1+0x4040], R9 ;  /* 0x0040400901007387 */ /* 0x0041e80000100800 */
[----:B------:R-:W2:Y:S04]  /*1f370*/  LDL.LU R8, [R1+0x8e8] ;  /* 0x0008e80001087983 */ /* 0x000ea80000300800 */
        /* <DEDUP_REMOVED lines=11> */
[----:B------:R-:W2:Y:S01]  /*1f430*/  LDL.LU R29, [R1+0x564] ;  /* 0x00056400011d7983 */ /* 0x000ea20000300800 */
[----:B0-----:R-:W-:-:S03]  /*1f440*/  LOP3.LUT R9, R2, 0x50, RZ, 0x3c, !PT ;  /* 0x0000005002097812 */ /* 0x001fc600078e3cff */
        /* <DEDUP_REMOVED lines=9> */
[----:B------:R0:W-:Y:S04]  /*1f4e0*/  STS.U16 [R9+0x1f400], R10 ;  /* 0x01f4000a09007388 */ /* 0x0001e80000000400 */
[----:B------:R-:W-:Y:S04]  /*1f4f0*/  STS.U16 [R9+0x1f500], R11 ;  /* 0x01f5000b09007388 */ /* 0x000fe80000000400 */
[----:B0-----:R-:W2:Y:S04]  /*1f500*/  LDL.LU R10, [R1+0x8f0] ;  /* 0x0008f000010a7983 */ /* 0x001ea80000300800 */
[----:B------:R0:W-:Y:S04]  /*1f510*/  STL [R1+0x4038], R22 ;  /* 0x0040381601007387 */ /* 0x0001e80000100800 */
[----:B------:R1:W-:Y:S04]  /*1f520*/  STS.U16 [R9+0x1f600], R12 ;  /* 0x01f6000c09007388 */ /* 0x0003e80000000400 */
[----:B------:R1:W-:Y:S04]  /*1f530*/  STS.U16 [R9+0x1f700], R13 ;  /* 0x01f7000d09007388 */ /* 0x0003e80000000400 */
[----:B0-----:R-:W2:Y:S04]  /*1f540*/  LDL.LU R22, [R1+0x964] ;  /* 0x0009640001167983 */ /* 0x001ea80000300800 */
[----:B------:R-:W2:Y:S04]  /*1f550*/  LDL.LU R11, [R1+0x968] ;  /* 0x00096800010b7983 */ /* 0x000ea80000300800 */
[----:B-1----:R-:W2:Y:S04]  /*1f560*/  LDL.LU R12, [R1+0x96c] ;  /* 0x00096c00010c7983 */ /* 0x002ea80000300800 */
[----:B------:R-:W2:Y:S04]  /*1f570*/  LDL.LU R9, [R1+0x4040] ;  /* 0x0040400001097983 */ /* 0x000ea80000300800 */
[----:B------:R-:W2:Y:S04]  /*1f580*/  LDL.LU R13, [R1+0x970] ;  /* 0x00097000010d7983 */ /* 0x000ea80000300800 */
[----:B--2---:R-:W-:Y:S04]  /*1f590*/  STS.U16 [R15+0x1800], R13 ;  /* 0x0018000d0f007388 */ /* 0x004fe80000000400 */
[----:B------:R-:W-:Y:S04]  /*1f5a0*/  STS.U16 [R15+0x1900], R12 ;  /* 0x0019000c0f007388 */ /* 0x000fe80000000400 */
[----:B------:R-:W-:Y:S04]  /*1f5b0*/  STS.U16 [R15+0x1a00], R11 ;  /* 0x001a000b0f007388 */ /* 0x000fe80000000400 */
[----:B------:R-:W-:Y:S04]  /*1f5c0*/  STS.U16 [R15+0x1b00], R22 ;  /* 0x001b00160f007388 */ /* 0x000fe80000000400 */
[----:B------:R-:W-:Y:S04]  /*1f5d0*/  STS.U16 [R15+0x3800], R10 ;  /* 0x0038000a0f007388 */ /* 0x000fe80000000400 */
[----:B------:R-:W-:Y:S04]  /*1f5e0*/  STS.U16 [R15+0x3900], R9 ;  /* 0x003900090f007388 */ /* 0x000fe80000000400 */
[----:B------:R-:W-:Y:S04]  /*1f5f0*/  STS.U16 [R15+0x3a00], R8 ;  /* 0x003a00080f007388 */ /* 0x000fe80000000400 */
[----:B---3--:R-:W-:Y:S04]  /*1f600*/  STS.U16 [R15+0x3b00], R7 ;  /* 0x003b00070f007388 */ /* 0x008fe80000000400 */
        /* <DEDUP_REMOVED lines=14> */
[----:B------:R1:W-:Y:S04]  /*1f6f0*/  STS.U16 [R15+0xba00], R24 ;  /* 0x00ba00180f007388 */ /* 0x0003e80000000400 */
[----:B0-----:R-:W2:Y:S04]  /*1f700*/  LDL.LU R26, [R1+0x3c4] ;  /* 0x0003c400011a7983 */ /* 0x001ea80000300800 */
[----:B-1----:R-:W3:Y:S04]  /*1f710*/  LDL.LU R24, [R1+0x3c0] ;  /* 0x0003c00001187983 */ /* 0x002ee80000300800 */
[----:B------:R-:W4:Y:S04]  /*1f720*/  LDL.LU R22, [R1+0x3b8] ;  /* 0x0003b80001167983 */ /* 0x000f280000300800 */
[----:B------:R-:W-:Y:S04]  /*1f730*/  STS.U16 [R15+0xbb00], R21 ;  /* 0x00bb00150f007388 */ /* 0x000fe80000000400 */
[----:B------:R-:W-:Y:S04]  /*1f740*/  STS.U16 [R15+0xd800], R20 ;  /* 0x00d800140f007388 */ /* 0x000fe80000000400 */
[----:B------:R-:W-:Y:S04]  /*1f750*/  STS.U16 [R15+0xd900], R19 ;  /* 0x00d900130f007388 */ /* 0x000fe80000000400 */
[----:B------:R-:W-:Y:S04]  /*1f760*/  STS.U16 [R15+0xda00], R17 ;  /* 0x00da00110f007388 */ /* 0x000fe80000000400 */
[----:B------:R-:W-:Y:S04]  /*1f770*/  STS.U16 [R15+0xdb00], R2 ;  /* 0x00db00020f007388 */ /* 0x000fe80000000400 */
[----:B----4-:R0:W-:Y:S04]  /*1f780*/  STL [R1+0x403c], R22 ;  /* 0x00403c1601007387 */ /* 0x0101e80000100800 */
        /* <DEDUP_REMOVED lines=27> */
[----:B---3--:R1:W-:Y:S04]  /*1f940*/  STS.U16 [R15+0xf900], R24 ;  /* 0x00f900180f007388 */ /* 0x0083e80000000400 */
[----:B0-----:R-:W2:Y:S04]  /*1f950*/  LDL.LU R26, [R1+0x2c] ;  /* 0x00002c00011a7983 */ /* 0x001ea80000300800 */
[----:B-1----:R-:W3:Y:S04]  /*1f960*/  LDL.LU R24, [R1+0x28] ;  /* 0x0000280001187983 */ /* 0x002ee80000300800 */
[----:B----4-:R0:W-:Y:S04]  /*1f970*/  STS.U16 [R15+0xfa00], R22 ;  /* 0x00fa00160f007388 */ /* 0x0101e80000000400 */
[----:B0-----:R-:W4:Y:S04]  /*1f980*/  LDL.LU R22, [R1+0x403c] ;  /* 0x00403c0001167983 */ /* 0x001f280000300800 */
[----:B----4-:R0:W-:Y:S04]  /*1f990*/  STS.U16 [R15+0xfb00], R22 ;  /* 0x00fb00160f007388 */ /* 0x0101e80000000400 */
[----:B------:R1:W-:Y:S04]  /*1f9a0*/  STS.U16 [R15+0x11800], R14 ;  /* 0x0118000e0f007388 */ /* 0x0003e80000000400 */
[----:B------:R4:W-:Y:S04]  /*1f9b0*/  STS.U16 [R15+0x11900], R21 ;  /* 0x011900150f007388 */ /* 0x0009e80000000400 */
[----:B0-----:R-:W2:Y:S04]  /*1f9c0*/  LDL.LU R22, [R1+0x4038] ;  /* 0x0040380001167983 */ /* 0x001ea80000300800 */
[----:B-1----:R-:W2:Y:S04]  /*1f9d0*/  LDL.LU R14, [R1+0x4034] ;  /* 0x00403400010e7983 */ /* 0x002ea80000300800 */
[----:B----4-:R-:W4:Y:S04]  /*1f9e0*/  LDL.LU R21, [R1+0x4030] ;  /* 0x0040300001157983 */ /* 0x010f280000300800 */
[----:B------:R0:W-:Y:S04]  /*1f9f0*/  STS.U16 [R15+0x11a00], R20 ;  /* 0x011a00140f007388 */ /* 0x0001e80000000400 */
[----:B------:R1:W-:Y:S04]  /*1fa00*/  STS.U16 [R15+0x11b00], R19 ;  /* 0x011b00130f007388 */ /* 0x0003e80000000400 */
[----:B------:R3:W-:Y:S04]  /*1fa10*/  STS.U16 [R15+0x13800], R17 ;  /* 0x013800110f007388 */ /* 0x0007e80000000400 */
[----:B0-----:R-:W2:Y:S04]  /*1fa20*/  LDL.LU R20, [R1+0x402c] ;  /* 0x00402c0001147983 */ /* 0x001ea80000300800 */
[----:B-1----:R-:W2:Y:S04]  /*1fa30*/  LDL.LU R19, [R1+0x4028] ;  /* 0x0040280001137983 */ /* 0x002ea80000300800 */
[----:B---3--:R-:W3:Y:S04]  /*1fa40*/  LDL.LU R17, [R1+0x4024] ;  /* 0x0040240001117983 */ /* 0x008ee80000300800 */
        /* <DEDUP_REMOVED lines=42> */
[----:B------:R0:W-:Y:S04]  /*1fcf0*/  STS.U16 [R15+0x1f900], R19 ;  /* 0x01f900130f007388 */ /* 0x0001e80000000400 */
[----:B------:R1:W-:Y:S04]  /*1fd00*/  STS.U16 [R15+0x1fa00], R20 ;  /* 0x01fa00140f007388 */ /* 0x0003e80000000400 */
[----:B----4-:R4:W-:Y:S04]  /*1fd10*/  STS.U16 [R15+0x1fb00], R21 ;  /* 0x01fb00150f007388 */ /* 0x0109e80000000400 */
[----:B0-----:R-:W3:Y:S04]  /*1fd20*/  LDL.LU R19, [R1+0x954] ;  /* 0x0009540001137983 */ /* 0x001ee80000300800 */
[----:B-1----:R-:W3:Y:S04]  /*1fd30*/  LDL.LU R20, [R1+0x958] ;  /* 0x0009580001147983 */ /* 0x002ee80000300800 */
[----:B----4-:R-:W4:Y:S01]  /*1fd40*/  LDL.LU R21, [R1+0x95c] ;  /* 0x00095c0001157983 */ /* 0x010f220000300800 */
[----:B------:R-:W-:-:S03]  /*1fd50*/  LOP3.LUT R0, R22, 0x70, RZ, 0x3c, !PT ;  /* 0x0000007016007812 */ /* 0x000fc600078e3cff */
        /* <DEDUP_REMOVED lines=9> */
[----:B----4-:R-:W-:Y:S04]  /*1fdf0*/  STS.U16 [R0+0x1d00], R21 ;  /* 0x001d001500007388 */ /* 0x010fe80000000400 */
        /* <DEDUP_REMOVED lines=17> */
[----:B------:R3:W-:Y:S04]  /*1ff10*/  STS.U16 [R0+0x9f00], R28 ;  /* 0x009f001c00007388 */ /* 0x0007e80000000400 */
[----:B0-----:R-:W4:Y:S04]  /*1ff20*/  LDL.LU R25, [R1+0x3b4] ;  /* 0x0003b40001197983 */ /* 0x001f280000300800 */
[----:B-1----:R-:W4:Y:S04]  /*1ff30*/  LDL.LU R27, [R1+0x3b0] ;  /* 0x0003b000011b7983 */ /* 0x002f280000300800 */
[----:B---3--:R-:W3:Y:S04]  /*1ff40*/  LDL.LU R28, [R1+0x3ac] ;  /* 0x0003ac00011c7983 */ /* 0x008ee80000300800 */
[----:B------:R-:W-:Y:S04]  /*1ff50*/  STS.U16 [R0+0xbc00], R18 ;  /* 0x00bc001200007388 */ /* 0x000fe80000000400 */
[----:B------:R-:W-:Y:S04]  /*1ff60*/  STS.U16 [R0+0xbd00], R23 ;  /* 0x00bd001700007388 */ /* 0x000fe80000000400 */
[----:B------:R-:W-:Y:S04]  /*1ff70*/  STS.U16 [R0+0xbe00], R29 ;  /* 0x00be001d00007388 */ /* 0x000fe80000000400 */
[----:B------:R0:W-:Y:S04]  /*1ff80*/  STS.U16 [R0+0xbf00], R15 ;  /* 0x00bf000f00007388 */ /* 0x0001e80000000400 */
[----:B------:R1:W-:Y:S04]  /*1ff90*/  STS.U16 [R0+0xdc00], R26 ;  /* 0x00dc001a00007388 */ /* 0x0003e80000000400 */
[----:B------:R1:W-:Y:S04]  /*1ffa0*/  STS.U16 [R0+0xdd00], R24 ;  /* 0x00dd001800007388 */ /* 0x0003e80000000400 */
[----:B0-----:R-:W3:Y:S04]  /*1ffb0*/  LDL.LU R15, [R1+0x3a8] ;  /* 0x0003a800010f7983 */ /* 0x001ee80000300800 */
[----:B-1----:R-:W3:Y:S04]  /*1ffc0*/  LDL.LU R26, [R1+0x334] ;  /* 0x00033400011a7983 */ /* 0x002ee80000300800 */
[----:B------:R0:W-:Y:S04]  /*1ffd0*/  STS.U16 [R0+0xde00], R22 ;  /* 0x00de001600007388 */ /* 0x0001e80000000400 */
[----:B------:R-:W3:Y:S04]  /*1ffe0*/  LDL.LU R24, [R1+0x330] ;  /* 0x0003300001187983 */ /* 0x000ee80000300800 */
[----:B0-----:R-:W3:Y:S04]  /*1fff0*/  LDL.LU R22, [R1+0x31c] ;  /* 0x00031c0001167983 */ /* 0x001ee80000300800 */
        /* <DEDUP_REMOVED lines=20> */
[----:B----4-:R-:W-:Y:S04]  /*20140*/  STS.U16 [R0+0xfc00], R25 ;  /* 0x00fc001900007388 */ /* 0x010fe80000000400 */
[----:B------:R-:W-:Y:S04]  /*20150*/  STS.U16 [R0+0xfd00], R27 ;  /* 0x00fd001b00007388 */ /* 0x000fe80000000400 */
[----:B---3--:R0:W-:Y:S04]  /*20160*/  STS.U16 [R0+0xfe00], R28 ;  /* 0x00fe001c00007388 */ /* 0x0081e80000000400 */
[----:B0-----:R-:W3:Y:S04]  /*20170*/  LDL.LU R28, [R1+0x98] ;  /* 0x00009800011c7983 */ /* 0x001ee80000300800 */
[----:B------:R-:W4:Y:S04]  /*20180*/  LDL.LU R23, [R1+0x24] ;  /* 0x0000240001177983 */ /* 0x000f280000300800 */
[----:B------:R-:W3:Y:S04]  /*20190*/  LDL.LU R25, [R1+0x20] ;  /* 0x0000200001197983 */ /* 0x000ee80000300800 */
[----:B------:R-:W3:Y:S04]  /*201a0*/  LDL.LU R27, [R1+0x1c] ;  /* 0x00001c00011b7983 */ /* 0x000ee80000300800 */
[----:B------:R0:W-:Y:S04]  /*201b0*/  STS.U16 [R0+0xff00], R15 ;  /* 0x00ff000f00007388 */ /* 0x0001e80000000400 */
[----:B------:R1:W-:Y:S04]  /*201c0*/  STS.U16 [R0+0x11c00], R26 ;  /* 0x011c001a00007388 */ /* 0x0003e80000000400 */
[----:B0-----:R-:W3:Y:S04]  /*201d0*/  LDL.LU R15, [R1+0x18] ;  /* 0x00001800010f7983 */ /* 0x001ee80000300800 */
[----:B-1----:R-:W3:Y:S04]  /*201e0*/  LDL.LU R26, [R1+0x401c] ;  /* 0x00401c00011a7983 */ /* 0x002ee80000300800 */
[----:B------:R0:W-:Y:S04]  /*201f0*/  STS.U16 [R0+0x11d00], R24 ;  /* 0x011d001800007388 */ /* 0x0001e80000000400 */
        /* <DEDUP_REMOVED lines=20> */
[----:B0-----:R-:W4:Y:S04]  /*20340*/  LDL R29, [R1+0x460] ;  /* 0x00046000011d7983 */ /* 0x001f280000100800 */
[----:B--2---:R-:W-:Y:S04]  /*20350*/  STS.U16 [R0+0x19f00], R2 ;  /* 0x019f000200007388 */ /* 0x004fe80000000400 */
[----:B------:R-:W-:Y:S04]  /*20360*/  STS.U16 [R0+0x1bc00], R3 ;  /* 0x01bc000300007388 */ /* 0x000fe80000000400 */
[----:B------:R-:W-:Y:S04]  /*20370*/  STS.U16 [R0+0x1bd00], R16 ;  /* 0x01bd001000007388 */ /* 0x000fe80000000400 */
[----:B------:R-:W-:Y:S04]  /*20380*/  STS.U16 [R0+0x1be00], R18 ;  /* 0x01be001200007388 */ /* 0x000fe80000000400 */
[----:B---3--:R0:W-:Y:S04]  /*20390*/  STS.U16 [R0+0x1bf00], R28 ;  /* 0x01bf001c00007388 */ /* 0x0081e80000000400 */
[----:B----4-:R-:W-:Y:S04]  /*203a0*/  STS.U16 [R0+0x1dc00], R23 ;  /* 0x01dc001700007388 */ /* 0x010fe80000000400 */
[----:B------:R-:W-:Y:S04]  /*203b0*/  STS.U16 [R0+0x1dd00], R25 ;  /* 0x01dd001900007388 */ /* 0x000fe80000000400 */
[----:B------:R-:W-:Y:S04]  /*203c0*/  STS.U16 [R0+0x1de00], R27 ;  /* 0x01de001b00007388 */ /* 0x000fe80000000400 */
[----:B------:R-:W-:Y:S04]  /*203d0*/  STS.U16 [R0+0x1df00], R15 ;  /* 0x01df000f00007388 */ /* 0x000fe80000000400 */
[----:B------:R-:W-:Y:S04]  /*203e0*/  STS.U16 [R0+0x1fc00], R22 ;  /* 0x01fc001600007388 */ /* 0x000fe80000000400 */
[----:B------:R-:W-:Y:S04]  /*203f0*/  STS.U16 [R0+0x1fd00], R24 ;  /* 0x01fd001800007388 */ /* 0x000fe80000000400 */
[----:B------:R-:W-:Y:S04]  /*20400*/  STS.U16 [R0+0x1fe00], R26 ;  /* 0x01fe001a00007388 */ /* 0x000fe80000000400 */
[----:B------:R1:W-:Y:S04]  /*20410*/  STS.U16 [R0+0x1ff00], R14 ;  /* 0x01ff000e00007388 */ /* 0x0003e80000000400 */
[----:B0-----:R-:W2:Y:S04]  /*20420*/  LDL R28, [R1+0x1aa8] ;  /* 0x001aa800011c7983 */ /* 0x001ea80000100800 */
[----:B------:R-:W3:Y:S04]  /*20430*/  LDL R2, [R1+0x464] ;  /* 0x0004640001027983 */ /* 0x000ee80000100800 */
[----:B-1----:R-:W4:Y:S04]  /*20440*/  LDL R0, [R1+0x1aa4] ;  /* 0x001aa40001007983 */ /* 0x002f280000100800 */
[----:B------:R-:W-:Y:S06]  /*20450*/  BAR.SYNC.DEFER_BLOCKING 0x0 ;  /* 0x0000000000007b1d */ /* 0x000fec0000010000 */
[----:B------:R-:W0:Y:S04]  /*20460*/  LDSM.16.M88.4 R24, [R29+0x10000] ;  /* 0x010000001d18783b */ /* 0x000e280000000200 */
[----:B------:R-:W1:Y:S04]  /*20470*/  LDSM.16.M88.4 R4, [R29+0x8000] ;  /* 0x008000001d04783b */ /* 0x000e680000000200 */
[----:B------:R-:W0:Y:S04]  /*20480*/  LDSM.16.M88.4 R20, [R29] ;  /* 0x000000001d14783b */ /* 0x000e280000000200 */
[----:B--2---:R-:W-:Y:S04]  /*20490*/  LDSM.16.MT88.4 R16, [R28+0x20000] ;  /* 0x020000001c10783b */ /* 0x004fe80000004200 */
[----:B---3--:R-:W-:Y:S04]  /*204a0*/  LDSM.16.MT88.4 R8, [R2+0x20400] ;  /* 0x020400000208783b */ /* 0x008fe80000004200 */
[----:B----4-:R-:W-:Y:S04]  /*204b0*/  STL [R1+0x3ffc], R0 ;  /* 0x003ffc0001007387 */ /* 0x010fe80000100800 */
[----:B0-----:R-:W-:Y:S04]  /*204c0*/  STL [R1+0x3fb4], R26 ;  /* 0x003fb41a01007387 */ /* 0x001fe80000100800 */
[----:B-1----:R-:W-:Y:S04]  /*204d0*/  STL.64 [R1], R4 ;  /* 0x0000000401007387 */ /* 0x002fe80000100a00 */
[----:B------:R-:W-:Y:S04]  /*204e0*/  STL.64 [R1+0x8], R6 ;  /* 0x0000080601007387 */ /* 0x000fe80000100a00 */
[----:B------:R-:W0:Y:S04]  /*204f0*/  LDSM.16.M88.4 R4, [R29+0x18000] ;  /* 0x018000001d04783b */ /* 0x000e280000000200 */
[----:B------:R-:W-:Y:S04]  /*20500*/  STL.64 [R1+0x18], R22 ;  /* 0x0000181601007387 */ /* 0x000fe80000100a00 */
[----:B------:R-:W-:Y:S04]  /*20510*/  STL [R1+0x3fb0], R27 ;  /* 0x003fb01b01007387 */ /* 0x000fe80000100800 */
[----:B------:R-:W-:Y:S04]  /*20520*/  STL [R1+0x3ef8], R29 ;  /* 0x003ef81d01007387 */ /* 0x000fe80000100800 */
[----:B------:R-:W-:Y:S04]  /*20530*/  LDSM.16.MT88.4 R12, [R2+0x20000] ;  /* 0x02000000020c783b */ /* 0x000fe80000004200 */
[----:B0-----:R-:W-:Y:S04]  /*20540*/  STL.64 [R1+0x20], R4 ;  /* 0x0000200401007387 */ /* 0x001fe80000100a00 */
[----:B------:R-:W-:Y:S04]  /*20550*/  STL.64 [R1+0x28], R6 ;  /* 0x0000280601007387 */ /* 0x000fe80000100a00 */
[----:B------:R-:W-:Y:S04]  /*20560*/  STL.64 [R1+0x4008], R18 ;  /* 0x0040081201007387 */ /* 0x000fe80000100a00 */
[----:B------:R0:W-:Y:S04]  /*20570*/  STL.64 [R1+0x4000], R16 ;  /* 0x0040001001007387 */ /* 0x0001e80000100a00 */
[----:B------:R-:W1:Y:S04]  /*20580*/  LDSM.16.MT88.4 R4, [R28+0x20400] ;  /* 0x020400001c04783b */ /* 0x000e680000004200 */
[----:B0-----:R-:W2:Y:S04]  /*20590*/  LDL.LU.64 R16, [R1+0x20] ;  /* 0x0000200001107983 */ /* 0x001ea80000300a00 */
[----:B------:R-:W-:Y:S04]  /*205a0*/  STL.64 [R1+0x3fe8], R10 ;  /* 0x003fe80a01007387 */ /* 0x000fe80000100a00 */
[----:B------:R0:W-:Y:S04]  /*205b0*/  STL.64 [R1+0x3fe0], R8 ;  /* 0x003fe00801007387 */ /* 0x0001e80000100a00 */
[----:B0-----:R-:W3:Y:S04]  /*205c0*/  LDL.LU.64 R8, [R1] ;  /* 0x0000000001087983 */ /* 0x001ee80000300a00 */
[----:B------:R-:W-:Y:S04]  /*205d0*/  STL [R1+0x3ff0], R28 ;  /* 0x003ff01c01007387 */ /* 0x000fe80000100800 */
[----:B-1----:R-:W-:Y:S04]  /*205e0*/  STL.64 [R1+0x3f98], R6 ;  /* 0x003f980601007387 */ /* 0x002fe80000100a00 */
[----:B------:R0:W-:Y:S02]  /*205f0*/  STL.64 [R1+0x3f90], R4 ;  /* 0x003f900401007387 */ /* 0x0001e40000100a00 */
[----:B0-----:R-:W-:Y:S01]  /*20600*/  HMMA.16816.F32.BF16 R4, R12, R20, RZ ;  /* 0x000000140c04723c */ /* 0x001fe200000418ff */
[----:B------:R-:W-:Y:S01]  /*20610*/  IMAD.MOV.U32 R27, RZ, RZ, R20 ;  /* 0x000000ffff1b7224 */ /* 0x000fe200078e0014 */
[----:B------:R-:W-:Y:S11]  /*20620*/  MOV R26, R21 ;  /* 0x00000015001a7202 */ /* 0x000ff60000000f00 */
[----:B------:R-:W-:Y:S11]  /*20630*/  @!UPT UIADD3 URZ, URZ, URZ, URZ ;  /* 0x0000003f3f3ff290 */ /* 0x000ff6000fffe03f */
[----:B------:R-:W-:Y:S01]  /*20640*/  MOV R22, R4 ;  /* 0x0000000400167202 */ /* 0x000fe20000000f00 */
[----:B------:R-:W-:Y:S01]  /*20650*/  IMAD.MOV.U32 R20, RZ, RZ, R6 ;  /* 0x000000ffff147224 */ /* 0x000fe200078e0006 */
[----:B------:R-:W-:Y:S02]  /*20660*/  MOV R21, R5 ;  /* 0x0000000500157202 */ /* 0x000fe40000000f00 */
[----:B------:R-:W-:-:S03]  /*20670*/  MOV R3, R7 ;  /* 0x0000000700037202 */ /* 0x000fc60000000f00 */
[----:B------:R-:W-:Y:S04]  /*20680*/  STL [R1+0x3ff8], R21 ;  /* 0x003ff81501007387 */ /* 0x000fe80000100800 */
[----:B------:R-:W-:Y:S01]  /*20690*/  STL [R1+0x3ff4], R22 ;  /* 0x003ff41601007387 */ /* 0x000fe20000100800 */
[C---:B---3--:R-:W-:Y:S11]  /*206a0*/  HMMA.16816.F32.BF16 R4, R12.reuse, R8, RZ ;  /* 0x000000080c04723c */ /* 0x048ff600000418ff */
[----:B------:R-:W-:Y:S11]  /*206b0*/  @!UPT UIADD3 URZ, URZ, URZ, URZ ;  /* 0x0000003f3f3ff290 */ /* 0x000ff6000fffe03f */
[----:B------:R-:W-:Y:S01]  /*206c0*/  @!UPT UIADD3 URZ, URZ, URZ, URZ ;  /* 0x0000003f3f3ff290 */ /* 0x000fe2000fffe03f */
[----:B------:R0:W-:Y:S01]  /*206d0*/  STL.64 [R1+0x60], R4 ;  /* 0x0000600401007387 */ /* 0x0001e20000100a00 */
[----:B------:R-:W-:Y:S01]  /*206e0*/  IMAD.MOV.U32 R28, RZ, RZ, R6 ;  /* 0x000000ffff1c7224 */ /* 0x000fe200078e0006 */
[----:B------:R-:W-:Y:S02]  /*206f0*/  MOV R23, R7 ;  /* 0x0000000700177202 */ /* 0x000fe40000000f00 */
[----:B------:R-:W-:Y:S01]  /*20700*/  MOV R0, R8 ;  /* 0x0000000800007202 */ /* 0x000fe20000000f00 */
[----:B------:R-:W3:Y:S01]  /*20710*/  LDL.LU.64 R18, [R1+0x4008] ;  /* 0x0040080001127983 */ /* 0x000ee20000300a00 */
[C---:B0-----:R-:W-:Y:S01]  /*20720*/  HMMA.16816.F32.BF16 R4, R12.reuse, R24, RZ ;  /* 0x000000180c04723c */ /* 0x041fe200000418ff */
[----:B------:R-:W-:Y:S02]  /*20730*/  MOV R29, R9 ;  /* 0x00000009001d7202 */ /* 0x000fe40000000f00 */
[----:B--2---:R-:W-:Y:S02]  /*20740*/  MOV R21, R16 ;  /* 0x0000001000157202 */ /* 0x004fe40000000f00 */
[----:B------:R-:W-:Y:S11]  /*20750*/  MOV R22, R17 ;  /* 0x0000001100167202 */ /* 0x000ff60000000f00 */
[----:B------:R-:W-:Y:S08]  /*20760*/  @!UPT UIADD3 URZ, URZ, URZ, URZ ;  /* 0x0000003f3f3ff290 */ /* 0x000ff0000fffe03f */
[----:B------:R-:W-:Y:S01]  /*20770*/  MOV R11, R4 ;  /* 0x00000004000b7202 */ /* 0x000fe20000000f00 */
[----:B------:R-:W-:Y:S01]  /*20780*/  IMAD.MOV.U32 R9, RZ, RZ, R6 ;  /* 0x000000ffff097224 */ /* 0x000fe200078e0006 */
[----:B------:R-:W-:Y:S02]  /*20790*/  MOV R10, R5 ;  /* 0x00000005000a7202 */ /* 0x000fe40000000f00 */
[----:B------:R-:W-:Y:S02]  /*207a0*/  MOV R8, R7 ;  /* 0x0000000700087202 */ /* 0x000fe40000000f00 */
[----:B------:R-:W-:Y:S01]  /*207b0*/  HMMA.16816.F32.BF16 R4, R12, R16, RZ ;  /* 0x000000100c04723c */ /* 0x000fe200000418ff */
[----:B------:R-:W3:Y:S06]  /*207c0*/  LDL.LU.64 R16, [R1+0x4000] ;  /* 0x0040000001107983 */ /* 0x000eec0000300a00 */
[----:B------:R-:W-:-:S02]  /*207d0*/  IMAD.MOV.U32 R12, RZ, RZ, R0 ;  /* 0x000000ffff0c7224 */ /* 0x000fc400078e0000 */
[----:B------:R-:W2:Y:S11]  /*207e0*/  LDL.LU R0, [R1+0x3ffc] ;  /* 0x003ffc0001007983 */ /* 0x000eb60000300800 */
[----:B------:R-:W-:Y:S03]  /*207f0*/  @!UPT UIADD3 URZ, URZ, URZ, URZ ;  /* 0x0000003f3f3ff290 */ /* 0x000fe6000fffe03f */
[----:B------:R-:W-:Y:S04]  /*20800*/  STL.64 [R1+0x3fa8], R6 ;  /* 0x003fa80601007387 */ /* 0x000fe80000100a00 */
[----:B------:R0:W-:Y:S02]  /*20810*/  STL.64 [R1+0x3fa0], R4 ;  /* 0x003fa00401007387 */ /* 0x0001e40000100a00 */
[----:B0-----:R-:W-:Y:S02]  /*20820*/  MOV R4, R27 ;  /* 0x0000001b00047202 */ /* 0x001fe40000000f00 */
[----:B------:R-:W-:Y:S02]  /*20830*/  MOV R5, R26 ;  /* 0x0000001a00057202 */ /* 0x000fe40000000f00 */
[----:B------:R-:W-:-:S05]  /*20840*/  MOV R13, R29 ;  /* 0x0000001d000d7202 */ /* 0x000fca0000000f00 */
[C---:B---3--:R-:W-:Y:S11]  /*20850*/  HMMA.16816.F32.BF16 R4, R16.reuse, R4, RZ ;  /* 0x000000041004723c */ /* 0x048ff600000418ff */
[----:B------:R-:W-:Y:S11]  /*20860*/  @!UPT UIADD3 URZ, URZ, URZ, URZ ;  /* 0x0000003f3f3ff290 */ /* 0x000ff6000fffe03f */
[----:B------:R-:W-:Y:S01]  /*20870*/  @!UPT UIADD3 URZ, URZ, URZ, URZ ;  /* 0x0000003f3f3ff290 */ /* 0x000fe2000fffe03f */
[----:B------:R-:W-:Y:S04]  /*20880*/  STL.64 [R1+0x30], R4 ;  /* 0x0000300401007387 */ /* 0x000fe80000100a00 */
[----:B------:R0:W-:Y:S02]  /*20890*/  STL.64 [R1+0x38], R6 ;  /* 0x0000380601007387 */ /* 0x0001e40000100a00 */
[C---:B0-----:R-:W-:Y:S02]  /*208a0*/  HMMA.16816.F32.BF16 R4, R16.reuse, R12, RZ ;  /* 0x0000000c1004723c */ /* 0x041fe400000418ff */
[----:B------:R-:W0:Y:S11]  /*208b0*/  LDSM.16.MT88.4 R12, [R2+0x20800] ;  /* 0x02080000020c783b */ /* 0x000e360000004200 */
[----:B------:R-:W-:Y:S10]  /*208c0*/  @!UPT UIADD3 URZ, URZ, URZ, URZ ;  /* 0x0000003f3f3ff290 */ /* 0x000ff4000fffe03f */
[----:B------:R1:W-:Y:S01]  /*208d0*/  STL.64 [R1+0x80], R4 ;  /* 0x0000800401007387 */ /* 0x0003e20000100a00 */
[----:B------:R-:W-:Y:S01]  /*208e0*/  IMAD.MOV.U32 R26, RZ, RZ, R6 ;  /* 0x000000ffff1a7224 */ /* 0x000fe200078e0006 */
[----:B------:R-:W-:Y:S02]  /*208f0*/  MOV R27, R7 ;  /* 0x00000007001b7202 */ /* 0x000fe40000000f00 */
[----:B-1----:R-:W-:Y:S11]  /*20900*/  HMMA.16816.F32.BF16 R4, R16, R24, RZ ;  /* 0x000000181004723c */ /* 0x002ff600000418ff */
[----:B------:R-:W-:Y:S11]  /*20910*/  @!UPT UIADD3 URZ, URZ, URZ, URZ ;  /* 0x0000003f3f3ff290 */ /* 0x000ff6000fffe03f */
[----:B------:R-:W-:Y:S01]  /*20920*/  @!UPT UIADD3 URZ, URZ, URZ, URZ ;  /* 0x0000003f3f3ff290 */ /* 0x000fe2000fffe03f */
[----:B------:R-:W-:Y:S01]  /*20930*/  STL [R1+0x90], R4 ;  /* 0x0000900401007387 */ /* 0x000fe20000100800 */
[----:B------:R-:W-:Y:S01]  /*20940*/  MOV R29, R5 ;  /* 0x00000005001d7202 */ /* 0x000fe20000000f00 */
[----:B------:R-:W-:Y:S01]  /*20950*/  IMAD.MOV.U32 R24, RZ, RZ, R7 ;  /* 0x000000ffff187224 */ /* 0x000fe200078e0007 */
[----:B------:R-:W-:Y:S02]  /*20960*/  MOV R25, R6 ;  /* 0x0000000600197202 */ /* 0x000fe40000000f00 */
[----:B--2---:R-:W1:Y:S04]  /*20970*/  LDSM.16.M88.4 R4, [R0] ;  /* 0x000000000004783b */ /* 0x004e680000000200 */
[----:B------:R-:W-:Y:S04]  /*20980*/  STL.64 [R1+0x3fc0], R26 ;  /* 0x003fc01a01007387 */ /* 0x000fe80000100a00 */
[----:B------:R-:W-:Y:S04]  /*20990*/  STL.64 [R1+0x3fb8], R24 ;  /* 0x003fb81801007387 */ /* 0x000fe80000100a00 */
[----:B------:R-:W-:Y:S04]  /*209a0*/  STL [R1+0x3f5c], R2 ;  /* 0x003f5c0201007387 */ /* 0x000fe80000100800 */
[----:B0-----:R-:W-:Y:S04]  /*209b0*/  STL.64 [R1+0x3f48], R14 ;  /* 0x003f480e01007387 */ /* 0x001fe80000100a00 */
[----:B------:R0:W-:Y:S02]  /*209c0*/  STL.64 [R1+0x3f40], R12 ;  /* 0x003f400c01007387 */ /* 0x0001e40000100a00 */
[----:B0-----:R-:W-:-:S02]  /*209d0*/  MOV R12, R21 ;  /* 0x00000015000c7202 */ /* 0x001fc40000000f00 */
[----:B------:R-:W2:Y:S01]  /*209e0*/  LDL.LU R21, [R1+0x3ff8] ;  /* 0x003ff80001157983 */ /* 0x000ea20000300800 */
[----:B------:R-:W-:-:S03]  /*209f0*/  MOV R13, R22 ;  /* 0x00000016000d7202 */ /* 0x000fc60000000f00 */
[----:B------:R-:W3:Y:S04]  /*20a00*/  LDL.LU R22, [R1+0x3ff4] ;  /* 0x003ff40001167983 */ /* 0x000ee80000300800 */
[----:B------:R-:W4:Y:S04]  /*20a10*/  LDL.LU R14, [R1+0x28] ;  /* 0x00002800010e7983 */ /* 0x000f280000300800 */
[----:B------:R-:W4:Y:S04]  /*20a20*/  LDL.LU R15, [R1+0x2c] ;  /* 0x00002c00010f7983 */ /* 0x000f280000300800 */
[----:B------:R-:W2:Y:S04]  /*20a30*/  LDL.LU R24, [R1+0x60] ;  /* 0x0000600001187983 */ /* 0x000ea80000300800 */
[----:B-1----:R-:W-:Y:S04]  /*20a40*/  STL.64 [R1+0xd0], R4 ;  /* 0x0000d00401007387 */ /* 0x002fe80000100a00 */
[----:B------:R-:W-:Y:S04]  /*20a50*/  STL.64 [R1+0xd8], R6 ;  /* 0x0000d80601007387 */ /* 0x000fe80000100a00 */
[----:B------:R-:W2:Y:S01]  /*20a60*/  LDL.LU R25, [R1+0x64] ;  /* 0x0000640001197983 */ /* 0x000ea20000300800 */
[----:B------:R-:W-:-:S03]  /*20a70*/  MOV R26, R28 ;  /* 0x0000001c001a7202 */ /* 0x000fc60000000f00 */
[----:B------:R-:W3:Y:S04]  /*20a80*/  LDL.LU R28, [R1+0x3ff0] ;  /* 0x003ff000011c7983 */ /* 0x000ee80000300800 */
[----:B------:R-:W0:Y:S01]  /*20a90*/  LDSM.16.M88.4 R4, [R0+0x8000] ;  /* 0x008000000004783b */ /* 0x000e220000000200 */
[----:B------:R-:W-:-:S05]  /*20aa0*/  IMAD.MOV.U32 R27, RZ, RZ, R23 ;  /* 0x000000ffff1b7224 */ /* 0x000fca00078e0017 */
[----:B------:R1:W-:Y:S02]  /*20ab0*/  STL.64 [R1+0x3fd0], R26 ;  /* 0x003fd01a01007387 */ /* 0x0003e40000100a00 */
[----:B-1----:R-:W-:Y:S01]  /*20ac0*/  MOV R26, R20 ;  /* 0x00000014001a7202 */ /* 0x002fe20000000f00 */
[----:B------:R-:W-:Y:S01]  /*20ad0*/  IMAD.MOV.U32 R27, RZ, RZ, R3 ;  /* 0x000000ffff1b7224 */ /* 0x000fe200078e0003 */
[----:B--2---:R3:W-:Y:S04]  /*20ae0*/  STL.64 [R1+0x3fc8], R24 ;  /* 0x003fc81801007387 */ /* 0x0047e80000100a00 */
[----:B0-----:R-:W-:Y:S04]  /*20af0*/  STL.64 [R1+0xe0], R4 ;  /* 0x0000e00401007387 */ /* 0x001fe80000100a00 */
[----:B------:R-:W-:Y:S01]  /*20b00*/  STL.64 [R1+0xe8], R6 ;  /* 0x0000e80601007387 */ /* 0x000fe20000100a00 */
[----:B---3--:R-:W-:-:S03]  /*20b10*/  MOV R24, R22 ;  /* 0x0000001600187202 */ /* 0x008fc60000000f00 */
[----:B------:R-:W0:Y:S01]  /*20b20*/  LDSM.16.M88.4 R4, [R0+0x18000] ;  /* 0x018000000004783b */ /* 0x000e220000000200 */
[----:B------:R-:W-:-:S03]  /*20b30*/  MOV R25, R21 ;  /* 0x0000001500197202 */ /* 0x000fc60000000f00 */
[----:B------:R-:W1:Y:S04]  /*20b40*/  LDSM.16.M88.4 R20, [R0+0x10000] ;  /* 0x010000000014783b */ /* 0x000e680000000200 */
[----:B0-----:R-:W-:Y:S04]  /*20b50*/  STL.64 [R1+0x100], R4 ;  /* 0x0001000401007387 */ /* 0x001fe80000100a00 */
[----:B-1----:R-:W-:Y:S04]  /*20b60*/  STL.64 [R1+0xf0], R20 ;  /* 0x0000f01401007387 */ /* 0x002fe80000100a00 */
[----:B------:R-:W-:Y:S04]  /*20b70*/  STL.64 [R1+0xf8], R22 ;  /* 0x0000f81601007387 */ /* 0x000fe80000100a00 */
[----:B------:R-:W0:Y:S01]  /*20b80*/  LDSM.16.MT88.4 R20, [R28+0x20800] ;  /* 0x020800001c14783b */ /* 0x000e220000004200 */
[----:B------:R-:W-:-:S03]  /*20b90*/  MOV R3, R7 ;  /* 0x0000000700037202 */ /* 0x000fc60000000f00 */
[----:B------:R-:W-:Y:S04]  /*20ba0*/  STL [R1+0x108], R6 ;  /* 0x0001080601007387 */ /* 0x000fe80000100800 */
[----:B------:R-:W-:Y:S04]  /*20bb0*/  STL [R1+0x3efc], R3 ;  /* 0x003efc0301007387 */ /* 0x000fe80000100800 */
[----:B------:R-:W-:Y:S04]  /*20bc0*/  STL [R1+0x3d90], R0 ;  /* 0x003d900001007387 */ /* 0x000fe80000100800 */
[----:B------:R-:W-:Y:S04]  /*20bd0*/  STL [R1+0x3f58], R28 ;  /* 0x003f581c01007387 */ /* 0x000fe80000100800 */
[----:B0-----:R-:W-:Y:S04]  /*20be0*/  STL [R1+0x3f0c], R20 ;  /* 0x003f0c1401007387 */ /* 0x001fe80000100800 */
[----:B------:R-:W-:Y:S04]  /*20bf0*/  STL [R1+0x3f08], R21 ;  /* 0x003f081501007387 */ /* 0x000fe80000100800 */
[----:B------:R0:W-:Y:S04]  /*20c00*/  STL [R1+0x3f04], R22 ;  /* 0x003f041601007387 */ /* 0x0001e80000100800 */
[----:B------:R1:W-:Y:S04]  /*20c10*/  STL [R1+0x3f00], R23 ;  /* 0x003f001701007387 */ /* 0x0003e80000100800 */
[----:B0-----:R-:W2:Y:S04]  /*20c20*/  LDL.LU R22, [R1+0x8] ;  /* 0x0000080001167983 */ /* 0x001ea80000300800 */
[----:B-1----:R-:W2:Y:S01]  /*20c30*/  LDL.LU R23, [R1+0xc] ;  /* 0x00000c0001177983 */ /* 0x002ea20000300800 */
[----:B------:R-:W-:Y:S01]  /*20c40*/  MOV R4, R11 ;  /* 0x0000000b00047202 */ /* 0x000fe20000000f00 */
[----:B------:R-:W-:Y:S01]  /*20c50*/  IMAD.MOV.U32 R6, RZ, RZ, R9 ;  /* 0x000000ffff067224 */ /* 0x000fe200078e0009 */
[----:B------:R-:W-:-:S02]  /*20c60*/  MOV R5, R10 ;  /* 0x0000000a00057202 */ /* 0x000fc40000000f00 */
[----:B------:R-:W-:Y:S02]  /*20c70*/  MOV R7, R8 ;  /* 0x0000000800077202 */ /* 0x000fe40000000f00 */
[----:B------:R-:W-:Y:S11]  /*20c80*/  HMMA.16816.F32.BF16 R8, R16, R12, RZ ;  /* 0x0000000c1008723c */ /* 0x000ff600000418ff */
[----:B------:R-:W-:Y:S11]  /*20c90*/  @!UPT UIADD3 URZ, URZ, URZ, URZ ;  /* 0x0000003f3f3ff290 */ /* 0x000ff6000fffe03f */
[----:B------:R-:W-:Y:S02]  /*20ca0*/  @!UPT UIADD3 URZ, URZ, URZ, URZ ;  /* 0x0000003f3f3ff290 */ /* 0x000fe4000fffe03f */
[----:B------:R-:W-:Y:S01]  /*20cb0*/  IMAD.MOV.U32 R17, RZ, RZ, R10 ;  /* 0x000000ffff117224 */ /* 0x000fe200078e000a */
[----:B------:R-:W-:Y:S02]  /*20cc0*/  MOV R16, R11 ;  /* 0x0000000b00107202 */ /* 0x000fe40000000f00 */
[----:B------:R-:W-:Y:S02]  /*20cd0*/  MOV R19, R8 ;  /* 0x0000000800137202 */ /* 0x000fe40000000f00 */
[----:B------:R-:W-:Y:S01]  /*20ce0*/  MOV R18, R9 ;  /* 0x0000000900127202 */ /* 0x000fe20000000f00 */
[----:B--2---:R0:W-:Y:S04]  /*20cf0*/  STL.64 [R1+0x3fd8], R22 ;  /* 0x003fd81601007387 */ /* 0x0041e80000100a00 */
[----:B0-----:R-:W2:Y:S04]  /*20d00*/  LDL.LU.64 R22, [R1+0x18] ;  /* 0x0000180001167983 */ /* 0x001ea80000300a00 */
[----:B------:R-:W2:Y:S04]  /*20d10*/  LDL.LU.64 R10, [R1+0x3fe8] ;  /* 0x003fe800010a7983 */ /* 0x000ea80000300a00 */
[----:B------:R-:W2:Y:S04]  /*20d20*/  LDL.LU.64 R8, [R1+0x3fe0] ;  /* 0x003fe00001087983 */ /* 0x000ea80000300a00 */
[----:B------:R-:W-:Y:S04]  /*20d30*/  STL [R1+0x3f64], R19 ;  /* 0x003f641301007387 */ /* 0x000fe80000100800 */
[----:B------:R-:W-:Y:S01]  /*20d40*/  STL [R1+0x3f60], R17 ;  /* 0x003f601101007387 */ /* 0x000fe20000100800 */
[----:B--2---:R-:W-:Y:S01]  /*20d50*/  HMMA.16816.F32.BF16 R24, R8, R22, R24 ;  /* 0x000000160818723c */ /* 0x004fe20000041818 */
[----:B------:R-:W-:-:S02]  /*20d60*/  MOV R3, R22 ;  /* 0x0000001600037202 */ /* 0x000fc40000000f00 */
[----:B------:R-:W-:Y:S02]  /*20d70*/  MOV R0, R23 ;  /* 0x0000001700007202 */ /* 0x000fe40000000f00 */
[----:B------:R-:W2:Y:S11]  /*20d80*/  LDL.LU.64 R22, [R1+0x3fd8] ;  /* 0x003fd80001167983 */ /* 0x000eb60000300a00 */
[----:B------:R-:W-:Y:S07]  /*20d90*/  @!UPT UIADD3 URZ, URZ, URZ, URZ ;  /* 0x0000003f3f3ff290 */ /* 0x000fee000fffe03f */
[----:B------:R0:W-:Y:S01]  /*20da0*/  STL.64 [R1+0xb0], R24 ;  /* 0x0000b01801007387 */ /* 0x0001e20000100a00 */
[----:B------:R-:W-:Y:S01]  /*20db0*/  IMAD.MOV.U32 R13, RZ, RZ, R26 ;  /* 0x000000ffff0d7224 */ /* 0x000fe200078e001a */
[----:B------:R-:W-:Y:S02]  /*20dc0*/  MOV R12, R27 ;  /* 0x0000001b000c7202 */ /* 0x000fe40000000f00 */
[----:B------:R-:W2:Y:S04]  /*20dd0*/  LDL.LU.64 R26, [R1+0x3fd0] ;  /* 0x003fd000011a7983 */ /* 0x000ea80000300a00 */
[----:B0-----:R-:W2:Y:S02]  /*20de0*/  LDL.LU.64 R24, [R1+0x3fc8] ;  /* 0x003fc80001187983 */ /* 0x001ea40000300a00 */
[----:B--2---:R-:W-:Y:S11]  /*20df0*/  HMMA.16816.F32.BF16 R24, R8, R22, R24 ;  /* 0x000000160818723c */ /* 0x004ff60000041818 */
[----:B------:R-:W-:Y:S11]  /*20e00*/  @!UPT UIADD3 URZ, URZ, URZ, URZ ;  /* 0x0000003f3f3ff290 */ /* 0x000ff6000fffe03f */
[----:B------:R-:W-:Y:S02]  /*20e10*/  @!UPT UIADD3 URZ, URZ, URZ, URZ ;  /* 0x0000003f3f3ff290 */ /* 0x000fe4000fffe03f */
[----:B------:R-:W-:Y:S01]  /*20e20*/  IMAD.MOV.U32 R2, RZ, RZ, R26 ;  /* 0x000000ffff027224 */ /* 0x000fe200078e001a */
[----:B------:R-:W-:Y:S02]  /*20e30*/  MOV R28, R27 ;  /* 0x0000001b001c7202 */ /* 0x000fe40000000f00 */
[----:B------:R-:W2:Y:S01]  /*20e40*/  LDL.LU.64 R26, [R1+0x3fc0] ;  /* 0x003fc000011a7983 */ /* 0x000ea20000300a00 */
[----:B------:R-:W-:Y:S02]  /*20e50*/  MOV R19, R24 ;  /* 0x0000001800137202 */ /* 0x000fe40000000f00 */
[----:B------:R-:W-:Y:S02]  /*20e60*/  MOV R17, R25 ;  /* 0x0000001900117202 */ /* 0x000fe40000000f00 */
[----:B------:R-:W3:Y:S04]  /*20e70*/  LDL.LU.64 R24, [R1+0x3fb8] ;  /* 0x003fb80001187983 */ /* 0x000ee80000300a00 */
[----:B------:R-:W-:Y:S04]  /*20e80*/  STL.64 [R1+0x3f78], R22 ;  /* 0x003f781601007387 */ /* 0x000fe80000100a00 */
[----:B------:R-:W-:Y:S04]  /*20e90*/  STL.64 [R1+0x3f70], R18 ;  /* 0x003f701201007387 */ /* 0x000fe80000100a00 */
[----:B------:R0:W-:Y:S04]  /*20ea0*/  STL.64 [R1+0x3f68], R16 ;  /* 0x003f681001007387 */ /* 0x0001e80000100a00 */
[----:B0-----:R-:W3:Y:S04]  /*20eb0*/  LDL.LU R16, [R1+0x80] ;  /* 0x0000800001107983 */ /* 0x001ee80000300800 */
[----:B------:R-:W3:Y:S01]  /*20ec0*/  LDL.LU R17, [R1+0x84] ;  /* 0x0000840001117983 */ /* 0x000ee20000300800 */
[----:B--2---:R-:W-:Y:S01]  /*20ed0*/  IMAD.MOV.U32 R18, RZ, RZ, R26 ;  /* 0x000000ffff127224 */ /* 0x004fe200078e001a */
[----:B------:R-:W-:-:S02]  /*20ee0*/  MOV R19, R27 ;  /* 0x0000001b00137202 */ /* 0x000fc40000000f00 */
[----:B------:R-:W2:Y:S04]  /*20ef0*/  LDL.LU R26, [R1+0x3fb4] ;  /* 0x003fb400011a7983 */ /* 0x000ea80000300800 */
[----:B------:R-:W2:Y:S04]  /*20f00*/  LDL.LU R27, [R1+0x3fb0] ;  /* 0x003fb000011b7983 */ /* 0x000ea80000300800 */
[----:B------:R-:W-:Y:S04]  /*20f10*/  STL.64 [R1+0x3f88], R18 ;  /* 0x003f881201007387 */ /* 0x000fe80000100a00 */
[----:B---3--:R0:W-:Y:S04]  /*20f20*/  STL.64 [R1+0x3f80], R16 ;  /* 0x003f801001007387 */ /* 0x0081e80000100a00 */
[----:B0-----:R-:W3:Y:S04]  /*20f30*/  LDL.LU R16, [R1+0x30] ;  /* 0x0000300001107983 */ /* 0x001ee80000300800 */
[----:B------:R-:W3:Y:S04]  /*20f40*/  LDL.LU R17, [R1+0x34] ;  /* 0x0000340001117983 */ /* 0x000ee80000300800 */
[----:B------:R-:W3:Y:S04]  /*20f50*/  LDL.LU R18, [R1+0x38] ;  /* 0x0000380001127983 */ /* 0x000ee80000300800 */
[----:B------:R-:W3:Y:S01]  /*20f60*/  LDL.LU R19, [R1+0x3c] ;  /* 0x00003c0001137983 */ /* 0x000ee20000300800 */
[C---:B--2---:R-:W-:Y:S11]  /*20f70*/  HMMA.16816.F32.BF16 R4, R8.reuse, R26, R4 ;  /* 0x0000001a0804723c */ /* 0x044ff60000041804 */
[----:B------:R-:W-:Y:S11]  /*20f80*/  @!UPT UIADD3 URZ, URZ, URZ, URZ ;  /* 0x0000003f3f3ff290 */ /* 0x000ff6000fffe03f */
[----:B------:R-:W-:Y:S01]  /*20f90*/  @!UPT UIADD3 URZ, URZ, URZ, URZ ;  /* 0x0000003f3f3ff290 */ /* 0x000fe2000fffe03f */
[----:B------:R-:W-:Y:S04]  /*20fa0*/  STL.64 [R1+0xa0], R4 ;  /* 0x0000a00401007387 */ /* 0x000fe80000100a00 */
[----:B------:R0:W-:Y:S04]  /*20fb0*/  STL.64 [R1+0xa8], R6 ;  /* 0x0000a80601007387 */ /* 0x0001e80000100a00 */
[----:B0-----:R-:W4:Y:S04]  /*20fc0*/  LDL.LU.64 R6, [R1+0x3fa8] ;  /* 0x003fa80001067983 */ /* 0x001f280000300a00 */
[----:B------:R-:W4:Y:S02]  /*20fd0*/  LDL.LU.64 R4, [R1+0x3fa0] ;  /* 0x003fa00001047983 */ /* 0x000f240000300a00 */
[----:B----4-:R-:W-:Y:S11]  /*20fe0*/  HMMA.16816.F32.BF16 R4, R8, R14, R4 ;  /* 0x0000000e0804723c */ /* 0x010ff60000041804 */
[----:B------:R-:W-:Y:S11]  /*20ff0*/  @!UPT UIADD3 URZ, URZ, URZ, URZ ;  /* 0x0000003f3f3ff290 */ /* 0x000ff6000fffe03f */
[----:B------:R-:W-:Y:S02]  /*21000*/  @!UPT UIADD3 URZ, URZ, URZ, URZ ;  /* 0x0000003f3f3ff290 */ /* 0x000fe4000fffe03f */
[----:B------:R-:W-:Y:S01]  /*21010*/  IMAD.MOV.U32 R9, RZ, RZ, R6 ;  /* 0x000000ffff097224 */ /* 0x000fe200078e0006 */
[----:B------:R-:W-:Y:S02]  /*21020*/  MOV R8, R7 ;  /* 0x0000000700087202 */ /* 0x000fe40000000f00 */
[----:B------:R-:W-:Y:S01]  /*21030*/  MOV R11, R4 ;  /* 0x00000004000b7202 */ /* 0x000fe20000000f00 */
[----:B------:R-:W3:Y:S01]  /*21040*/  LDL.LU.64 R6, [R1+0x3f98] ;  /* 0x003f980001067983 */ /* 0x000ee20000300a00 */
[----:B------:R-:W-:-:S03]  /*21050*/  MOV R10, R5 ;  /* 0x00000005000a7202 */ /* 0x000fc60000000f00 */
[----:B------:R-:W3:Y:S01]  /*21060*/  LDL.LU.64 R4, [R1+0x3f90] ;  /* 0x003f900001047983 */ /* 0x000ee20000300a00 */
[----:B------:R-:W-:Y:S02]  /*21070*/  MOV R22, R3 ;  /* 0x0000000300167202 */ /* 0x000fe40000000f00 */
[----:B------:R-:W-:-:S07]  /*21080*/  MOV R23, R0 ;  /* 0x0000000000177202 */ /* 0x000fce0000000f00 */
[C---:B---3--:R-:W-:Y:S01]  /*21090*/  HMMA.16816.F32.BF16 R20, R4.reuse, R22, R16 ;  /* 0x000000160414723c */ /* 0x048fe20000041810 */
[----:B------:R-:W2:Y:S04]  /*210a0*/  LDL.LU.64 R18, [R1+0x3f88] ;  /* 0x003f880001127983 */ /* 0x000ea80000300a00 */
[----:B------:R-:W2:Y:S11]  /*210b0*/  LDL.LU.64 R16, [R1+0x3f80] ;  /* 0x003f800001107983 */ /* 0x000eb60000300a00 */
[----:B------:R-:W-:Y:S07]  /*210c0*/  @!UPT UIADD3 URZ, URZ, URZ, URZ ;  /* 0x0000003f3f3ff290 */ /* 0x000fee000fffe03f */
[----:B------:R-:W-:Y:S04]  /*210d0*/  STL.64 [R1+0x30], R20 ;  /* 0x0000301401007387 */ /* 0x000fe80000100a00 */
[----:B------:R0:W-:Y:S04]  /*210e0*/  STL.64 [R1+0x38], R22 ;  /* 0x0000381601007387 */ /* 0x0001e80000100a00 */
[----:B0-----:R-:W2:Y:S02]  /*210f0*/  LDL.LU.64 R22, [R1+0x3f78] ;  /* 0x003f780001167983 */ /* 0x001ea40000300a00 */
[----:B--2---:R-:W-:Y:S11]  /*21100*/  HMMA.16816.F32.BF16 R16, R4, R22, R16 ;  /* 0x000000160410723c */ /* 0x004ff60000041810 */
[----:B------:R-:W-:Y:S11]  /*21110*/  @!UPT UIADD3 URZ, URZ, URZ, URZ ;  /* 0x0000003f3f3ff290 */ /* 0x000ff6000fffe03f */
[----:B------:R-:W-:Y:S02]  /*21120*/  @!UPT UIADD3 URZ, URZ, URZ, URZ ;  /* 0x0000003f3f3ff290 */ /* 0x000fe4000fffe03f */
[----:B------:R-:W-:Y:S01]  /*21130*/  IMAD.MOV.U32 R22, RZ, RZ, R18 ;  /* 0x000000ffff167224 */ /* 0x000fe200078e0012 */
[----:B------:R-:W-:Y:S02]  /*21140*/  MOV R23, R19 ;  /* 0x0000001300177202 */ /* 0x000fe40000000f00 */
[----:B------:R-:W-:Y:S01]  /*21150*/  MOV R20, R16 ;  /* 0x0000001000147202 */ /* 0x000fe20000000f00 */
[----:B------:R-:W2:Y:S01]  /*21160*/  LDL.LU.64 R18, [R1+0x3f70] ;  /* 0x003f700001127983 */ /* 0x000ea20000300a00 */
[----:B------:R-:W-:-:S03]  /*21170*/  MOV R21, R17 ;  /* 0x0000001100157202 */ /* 0x000fc60000000f00 */
[----:B------:R-:W3:Y:S04]  /*21180*/  LDL.LU.64 R16, [R1+0x3f68] ;  /* 0x003f680001107983 */ /* 0x000ee80000300a00 */
[----:B------:R-:W-:Y:S04]  /*21190*/  STL.64 [R1+0x3f18], R22 ;  /* 0x003f181601007387 */ /* 0x000fe80000100a00 */
[----:B------:R0:W-:Y:S04]  /*211a0*/  STL.64 [R1+0x3f10], R20 ;  /* 0x003f101401007387 */ /* 0x0001e80000100a00 */
[----:B0-----:R-:W4:Y:S01]  /*211b0*/  LDL.LU R20, [R1+0x90] ;  /* 0x0000900001147983 */ /* 0x001f220000300800 */
[----:B------:R-:W-:Y:S01]  /*211c0*/  MOV R21, R29 ;  /* 0x0000001d00157202 */ /* 0x000fe20000000f00 */
[----:B------:R-:W-:Y:S01]  /*211d0*/  IMAD.MOV.U32 R23, RZ, RZ, R24 ;  /* 0x000000ffff177224 */ /* 0x000fe200078e0018 */
[----:B------:R-:W-:-:S07]  /*211e0*/  MOV R22, R25 ;  /* 0x0000001900167202 */ /* 0x000fce0000000f00 */
[----:B----4-:R-:W-:Y:S11]  /*211f0*/  HMMA.16816.F32.BF16 R24, R4, R26, R20 ;  /* 0x0000001a0418723c */ /* 0x010ff60000041814 */
[----:B------:R-:W-:Y:S11]  /*21200*/  @!UPT UIADD3 URZ, URZ, URZ, URZ ;  /* 0x0000003f3f3ff290 */ /* 0x000ff6000fffe03f */
[----:B------:R-:W-:Y:S01]  /*21210*/  @!UPT UIADD3 URZ, URZ, URZ, URZ ;  /* 0x0000003f3f3ff290 */ /* 0x000fe2000fffe03f */
[----:B------:R0:W-:Y:S01]  /*21220*/  STL [R1], R24 ;  /* 0x0000001801007387 */ /* 0x0001e20000100800 */
[----:B------:R-:W-:Y:S02]  /*21230*/  MOV R29, R26 ;  /* 0x0000001a001d7202 */ /* 0x000fe40000000f00 */
[----:B------:R-:W-:Y:S02]  /*21240*/  MOV R0, R27 ;  /* 0x0000001b00007202 */ /* 0x000fe40000000f00 */
[----:B------:R-:W-:Y:S02]  /*21250*/  MOV R3, R25 ;  /* 0x0000001900037202 */ /* 0x000fe40000000f00 */
[----:B------:R-:W-:Y:S02]  /*21260*/  MOV R26, R9 ;  /* 0x00000009001a7202 */ /* 0x000fe40000000f00 */
[----:B------:R-:W-:Y:S01]  /*21270*/  MOV R27, R8 ;  /* 0x00000008001b7202 */ /* 0x000fe20000000f00 */
[----:B0-----:R-:W-:Y:S01]  /*21280*/  IMAD.MOV.U32 R24, RZ, RZ, R11 ;  /* 0x000000ffff187224 */ /* 0x001fe200078e000b */
[----:B------:R-:W-:-:S03]  /*21290*/  MOV R25, R10 ;  /* 0x0000000a00197202 */ /* 0x000fc60000000f00 */
[----:B------:R0:W-:Y:S04]  /*212a0*/  STL.64 [R1+0x3f28], R26 ;  /* 0x003f281a01007387 */ /* 0x0001e80000100a00 */
[----:B------:R2:W-:Y:S01]  /*212b0*/  STL.64 [R1+0x3f20], R24 ;  /* 0x003f201801007387 */ /* 0x0005e20000100a00 */
[----:B0-----:R-:W-:Y:S02]  /*212c0*/  MOV R26, R2 ;  /* 0x00000002001a7202 */ /* 0x001fe40000000f00 */
[----:B------:R-:W-:Y:S01]  /*212d0*/  MOV R27, R28 ;  /* 0x0000001c001b7202 */ /* 0x000fe20000000f00 */
[----:B--2---:R-:W-:Y:S01]  /*212e0*/  IMAD.MOV.U32 R24, RZ, RZ, R19 ;  /* 0x000000ffff187224 */ /* 0x004fe200078e0013 */
[----:B---3--:R-:W-:Y:S01]  /*212f0*/  MOV R25, R17 ;  /* 0x0000001100197202 */ /* 0x008fe20000000f00 */
[----:B------:R-:W2:Y:S04]  /*21300*/  LDL.LU R19, [R1+0x3f64] ;  /* 0x003f640001137983 */ /* 0x000ea80000300800 */
[----:B------:R-:W3:Y:S04]  /*21310*/  LDL.LU R17, [R1+0x3f60] ;  /* 0x003f600001117983 */ /* 0x000ee80000300800 */
[----:B------:R-:W4:Y:S04]  /*21320*/  LDL.LU R2, [R1+0x3f5c] ;  /* 0x003f5c0001027983 */ /* 0x000f280000300800 */
[----:B------:R-:W2:Y:S04]  /*21330*/  LDL.LU R28, [R1+0x3f58] ;  /* 0x003f5800011c7983 */ /* 0x000ea80000300800 */
[----:B------:R-:W-:Y:S04]  /*21340*/  STL.64 [R1+0x3f38], R26 ;  /* 0x003f381a01007387 */ /* 0x000fe80000100a00 */
[----:B------:R0:W-:Y:S04]  /*21350*/  STL.64 [R1+0x3f30], R24 ;  /* 0x003f301801007387 */ /* 0x0001e80000100a00 */
[----:B0-----:R-:W2:Y:S01]  /*21360*/  LDL.LU.64 R24, [R1+0xd0] ;  /* 0x0000d00001187983 */ /* 0x001ea20000300a00 */
[----:B------:R-:W-:-:S03]  /*21370*/  MOV R27, R16 ;  /* 0x00000010001b7202 */ /* 0x000fc60000000f00 */
[----:B----4-:R-:W0:Y:S01]  /*21380*/  LDSM.16.MT88.4 R8, [R2+0x20c00] ;  /* 0x020c00000208783b */ /* 0x010e220000004200 */
[----:B---3--:R-:W-:-:S03]  /*21390*/  MOV R26, R17 ;  /* 0x00000011001a7202 */ /* 0x008fc60000000f00 */
[----:B--2---:R1:W-:Y:S04]  /*213a0*/  STL.64 [R1+0x3f50], R24 ;  /* 0x003f501801007387 */ /* 0x0043e80000100a00 */
[----:B------:R-:W2:Y:S01]  /*213b0*/  LDL.LU.64 R20, [R1+0x100] ;  /* 0x0001000001147983 */ /* 0x000ea20000300a00 */
[----:B-1----:R-:W-:Y:S01]  /*213c0*/  IMAD.MOV.U32 R24, RZ, RZ, R19 ;  /* 0x000000ffff187224 */ /* 0x002fe200078e0013 */
[----:B------:R-:W-:Y:S02]  /*213d0*/  MOV R25, R18 ;  /* 0x0000001200197202 */ /* 0x000fe40000000f00 */
[----:B------:R-:W1:Y:S04]  /*213e0*/  LDSM.16.MT88.4 R16, [R28+0x20c00] ;  /* 0x020c00001c10783b */ /* 0x000e680000004200 */
[----:B0-----:R-:W-:Y:S04]  /*213f0*/  STL [R1+0x3eac], R8 ;  /* 0x003eac0801007387 */ /* 0x001fe80000100800 */
[----:B------:R0:W-:Y:S04]  /*21400*/  STL [R1+0x3ea8], R9 ;  /* 0x003ea80901007387 */ /* 0x0001e80000100800 */
[----:B------:R-:W-:Y:S04]  /*21410*/  STL [R1+0x3ea4], R10 ;  /* 0x003ea40a01007387 */ /* 0x000fe80000100800 */
[----:B------:R-:W-:Y:S04]  /*21420*/  STL [R1+0x3ea0], R11 ;  /* 0x003ea00b01007387 */ /* 0x000fe80000100800 */
[----:B0-----:R-:W3:Y:S04]  /*21430*/  LDL.LU.64 R8, [R1+0xe0] ;  /* 0x0000e00001087983 */ /* 0x001ee80000300a00 */
[----:B------:R-:W-:Y:S04]  /*21440*/  STL [R1+0x3eb0], R28 ;  /* 0x003eb01c01007387 */ /* 0x000fe80000100800 */
[----:B-1----:R0:W-:Y:S04]  /*21450*/  STL [R1+0x3e54], R16 ;  /* 0x003e541001007387 */ /* 0x0021e80000100800 */
[----:B------:R-:W-:Y:S04]  /*21460*/  STL [R1+0x3e50], R17 ;  /* 0x003e501101007387 */ /* 0x000fe80000100800 */
[----:B------:R1:W-:Y:S04]  /*21470*/  STL [R1+0x3e4c], R18 ;  /* 0x003e4c1201007387 */ /* 0x0003e80000100800 */
[----:B------:R4:W-:Y:S04]  /*21480*/  STL [R1+0x3e48], R19 ;  /* 0x003e481301007387 */ /* 0x0009e80000100800 */
[----:B0-----:R-:W2:Y:S01]  /*21490*/  LDL.LU R16, [R1+0xb0] ;  /* 0x0000b00001107983 */ /* 0x001ea20000300800 */
[----:B-1----:R-:W-:-:S03]  /*214a0*/  IMAD.MOV.U32 R18, RZ, RZ, R13 ;  /* 0x000000ffff127224 */ /* 0x002fc600078e000d */
[----:B------:R-:W2:Y:S01]  /*214b0*/  LDL.LU R17, [R1+0xb4] ;  /* 0x0000b40001117983 */ /* 0x000ea20000300800 */
[----:B----4-:R-:W-:Y:S02]  /*214c0*/  MOV R19, R12 ;  /* 0x0000000c00137202 */ /* 0x010fe40000000f00 */
[----:B------:R-:W-:Y:S01]  /*214d0*/  HMMA.16816.F32.BF16 R12, R4, R14, R24 ;  /* 0x0000000e040c723c */ /* 0x000fe20000041818 */
[----:B------:R-:W4:Y:S11]  /*214e0*/  LDL.LU.64 R24, [R1+0x3f50] ;  /* 0x003f500001187983 */ /* 0x000f360000300a00 */
[----:B------:R-:W-:Y:S11]  /*214f0*/  @!UPT UIADD3 URZ, URZ, URZ, URZ ;  /* 0x0000003f3f3ff290 */ /* 0x000ff6000fffe03f */
[----:B------:R-:W-:Y:S01]  /*21500*/  @!UPT UIADD3 URZ, URZ, URZ, URZ ;  /* 0x0000003f3f3ff290 */ /* 0x000fe2000fffe03f */
[----:B------:R-:W-:Y:S01]  /*21510*/  IMAD.MOV.U32 R5, RZ, RZ, R14 ;  /* 0x000000ffff057224 */ /* 0x000fe200078e000e */
[----:B------:R-:W-:Y:S02]  /*21520*/  MOV R4, R15 ;  /* 0x0000000f00047202 */ /* 0x000fe40000000f00 */
[----:B------:R-:W-:Y:S01]  /*21530*/  MOV R7, R12 ;  /* 0x0000000c00077202 */ /* 0x000fe20000000f00 */
[----:B------:R-:W2:Y:S01]  /*21540*/  LDL.LU.64 R14, [R1+0x3f48] ;  /* 0x003f4800010e7983 */ /* 0x000ea20000300a00 */
[----:B------:R-:W-:-:S03]  /*21550*/  MOV R6, R13 ;  /* 0x0000000d00067202 */ /* 0x000fc60000000f00 */
[----:B------:R-:W2:Y:S04]  /*21560*/  LDL.LU.64 R12, [R1+0x3f40] ;  /* 0x003f4000010c7983 */ /* 0x000ea80000300a00 */
[----:B------:R-:W-:Y:S04]  /*21570*/  STL [R1+0x3ec0], R4 ;  /* 0x003ec00401007387 */ /* 0x000fe80000100800 */
[----:B------:R0:W-:Y:S04]  /*21580*/  STL [R1+0x3ebc], R5 ;  /* 0x003ebc0501007387 */ /* 0x0001e80000100800 */
[----:B------:R-:W-:Y:S04]  /*21590*/  STL [R1+0x3eb8], R6 ;  /* 0x003eb80601007387 */ /* 0x000fe80000100800 */
[----:B------:R4:W-:Y:S04]  /*215a0*/  STL [R1+0x3eb4], R7 ;  /* 0x003eb40701007387 */ /* 0x0009e80000100800 */
[----:B0-----:R-:W3:Y:S04]  /*215b0*/  LDL.LU.64 R4, [R1+0xf0] ;  /* 0x0000f00001047983 */ /* 0x001ee80000300a00 */
[----:B------:R-:W3:Y:S01]  /*215c0*/  LDL.LU.64 R26, [R1+0x3f38] ;  /* 0x003f3800011a7983 */ /* 0x000ee20000300a00 */
[----:B----4-:R-:W-:-:S02]  /*215d0*/  MOV R7, R24 ;  /* 0x0000001800077202 */ /* 0x010fc40000000f00 */
[----:B------:R-:W-:Y:S01]  /*215e0*/  MOV R6, R25 ;  /* 0x0000001900067202 */ /* 0x000fe20000000f00 */
[C---:B--2---:R-:W-:Y:S01]  /*215f0*/  HMMA.16816.F32.BF16 R16, R12.reuse, R24, R16 ;  /* 0x000000180c10723c */ /* 0x044fe20000041810 */
[----:B------:R-:W2:Y:S11]  /*21600*/  LDL.LU.64 R24, [R1+0x3f30] ;  /* 0x003f300001187983 */ /* 0x000eb60000300a00 */
[----:B------:R-:W-:Y:S11]  /*21610*/  @!UPT UIADD3 URZ, URZ, URZ, URZ ;  /* 0x0000003f3f3ff290 */ /* 0x000ff6000fffe03f */
[----:B------:R0:W-:Y:S04]  /*21620*/  STL.64 [R1+0x60], R16 ;  /* 0x0000601001007387 */ /* 0x0001e80000100a00 */
[----:B------:R1:W-:Y:S04]  /*21630*/  STL [R1+0x68], R18 ;  /* 0x0000681201007387 */ /* 0x0003e80000100800 */
[----:B------:R4:W-:Y:S04]  /*21640*/  STL [R1+0x3ec4], R19 ;  /* 0x003ec41301007387 */ /* 0x0009e80000100800 */
[----:B0-----:R-:W2:Y:S04]  /*21650*/  LDL.LU R16, [R1+0xa0] ;  /* 0x0000a00001107983 */ /* 0x001ea80000300800 */
[----:B------:R-:W2:Y:S04]  /*21660*/  LDL.LU R17, [R1+0xa4] ;  /* 0x0000a40001117983 */ /* 0x000ea80000300800 */
[----:B-1----:R-:W2:Y:S04]  /*21670*/  LDL.LU R18, [R1+0xa8] ;  /* 0x0000a80001127983 */ /* 0x002ea80000300800 */
[----:B----4-:R-:W4:Y:S01]  /*21680*/  LDL.LU R19, [R1+0xac] ;  /* 0x0000ac0001137983 */ /* 0x010f220000300800 */
[----:B---3--:R-:W-:Y:S01]  /*21690*/  IMAD.MOV.U32 R23, RZ, RZ, R8 ;  /* 0x000000ffff177224 */ /* 0x008fe200078e0008 */
[----:B------:R-:W-:Y:S01]  /*216a0*/  MOV R22, R9 ;  /* 0x0000000900167202 */ /* 0x000fe20000000f00 */
        /* <DEDUP_REMOVED lines=8> */
[----:B------:R-:W2:Y:S01]  /*21730*/  LDL.LU.64 R24, [R1+0x3f20] ;  /* 0x003f200001187983 */ /* 0x000ea20000300a00 */
[----:B----4-:R-:W-:Y:S03]  /*21740*/  HMMA.16816.F32.BF16 R16, R12, R4, R16 ;  /* 0x000000040c10723c */ /* 0x010fe60000041810 */
[----:B------:R-:W-:Y:S04]  /*21750*/  STL.64 [R1+0x3ed0], R10 ;  /* 0x003ed00a01007387 */ /* 0x000fe80000100a00 */
[----:B------:R0:W-:Y:S02]  /*21760*/  STL.64 [R1+0x3ec8], R8 ;  /* 0x003ec80801007387 */ /* 0x0001e40000100a00 */
[----:B0-----:R-:W-:-:S02]  /*21770*/  MOV R8, R23 ;  /* 0x0000001700087202 */ /* 0x001fc40000000f00 */
[----:B------:R-:W-:Y:S02]  /*21780*/  MOV R9, R22 ;  /* 0x0000001600097202 */ /* 0x000fe40000000f00 */
[----:B------:R-:W-:Y:S02]  /*21790*/  MOV R11, R4 ;  /* 0x00000004000b7202 */ /* 0x000fe40000000f00 */
[----:B------:R-:W-:Y:S01]  /*217a0*/  MOV R4, R21 ;  /* 0x0000001500047202 */ /* 0x000fe20000000f00 */
[----:B------:R0:W-:Y:S08]  /*217b0*/  STL.64 [R1+0x3ee0], R8 ;  /* 0x003ee00801007387 */ /* 0x0001f00000100a00 */
[----:B------:R-:W-:Y:S01]  /*217c0*/  MOV R28, R19 ;  /* 0x00000013001c7202 */ /* 0x000fe20000000f00 */
[----:B------:R-:W-:Y:S01]  /*217d0*/  IMAD.MOV.U32 R19, RZ, RZ, R20 ;  /* 0x000000ffff137224 */ /* 0x000fe200078e0014 */
[----:B------:R-:W3:Y:S01]  /*217e0*/  LDL.LU.64 R22, [R1+0x3f18] ;  /* 0x003f180001167983 */ /* 0x000ee20000300a00 */
[----:B--2---:R-:W-:Y:S03]  /*217f0*/  HMMA.16816.F32.BF16 R24, R12, R20, R24 ;  /* 0x000000140c18723c */ /* 0x004fe60000041818 */
[----:B------:R-:W2:Y:S01]  /*21800*/  LDL.LU.64 R20, [R1+0x3f10] ;  /* 0x003f100001147983 */ /* 0x000ea20000300a00 */
[----:B0-----:R-:W-:Y:S01]  /*21810*/  IMAD.MOV.U32 R8, RZ, RZ, R7 ;  /* 0x000000ffff087224 */ /* 0x001fe200078e0007 */
[----:B------:R-:W-:-:S02]  /*21820*/  MOV R9, R6 ;  /* 0x0000000600097202 */ /* 0x000fc40000000f00 */
[----:B------:R-:W-:Y:S01]  /*21830*/  MOV R10, R5 ;  /* 0x00000005000a7202 */ /* 0x000fe20000000f00 */
[----:B------:R-:W-:Y:S01]  /*21840*/  IMAD.MOV.U32 R5, RZ, RZ, R16 ;  /* 0x000000ffff057224 */ /* 0x000fe200078e0010 */
[----:B------:R-:W-:Y:S02]  /*21850*/  MOV R6, R17 ;  /* 0x0000001100067202 */ /* 0x000fe40000000f00 */
[----:B------:R-:W-:-:S05]  /*21860*/  MOV R7, R18 ;  /* 0x0000001200077202 */ /* 0x000fca0000000f00 */
[----:B------:R-:W-:Y:S04]  /*21870*/  STL.64 [R1+0x3ef0], R6 ;  /* 0x003ef00601007387 */ /* 0x000fe80000100a00 */
[----:B------:R0:W-:Y:S04]  /*21880*/  STL.64 [R1+0x3ee8], R4 ;  /* 0x003ee80401007387 */ /* 0x0001e80000100a00 */
[----:B0-----:R-:W4:Y:S04]  /*21890*/  LDL.LU R4, [R1+0x30] ;  /* 0x0000300001047983 */ /* 0x001f280000300800 */
[----:B------:R-:W4:Y:S04]  /*218a0*/  LDL.LU R5, [R1+0x34] ;  /* 0x0000340001057983 */ /* 0x000f280000300800 */
[----:B------:R-:W4:Y:S04]  /*218b0*/  LDL.LU R6, [R1+0x38] ;  /* 0x0000380001067983 */ /* 0x000f280000300800 */
[----:B------:R-:W4:Y:S01]  /*218c0*/  LDL.LU R7, [R1+0x3c] ;  /* 0x00003c0001077983 */ /* 0x000f220000300800 */
[----:B---3--:R-:W-:-:S03]  /*218d0*/  IMAD.MOV.U32 R18, RZ, RZ, R22 ;  /* 0x000000ffff127224 */ /* 0x008fc600078e0016 */
[----:B------:R0:W-:Y:S02]  /*218e0*/  STL [R1+0x3ed8], R19 ;  /* 0x003ed81301007387 */ /* 0x0001e40000100800 */
[----:B0-----:R-:W-:Y:S02]  /*218f0*/  MOV R19, R23 ;  /* 0x0000001700137202 */ /* 0x001fe40000000f00 */
[----:B--2---:R-:W-:Y:S02]  /*21900*/  MOV R16, R20 ;  /* 0x0000001400107202 */ /* 0x004fe40000000f00 */
[----:B------:R-:W4:Y:S01]  /*21910*/  LDL.LU R20, [R1+0x3f0c] ;  /* 0x003f0c0001147983 */ /* 0x000f220000300800 */
[----:B------:R-:W-:-:S03]  /*21920*/  MOV R17, R21 ;  /* 0x0000001500117202 */ /* 0x000fc60000000f00 */
[----:B------:R-:W4:Y:S04]  /*21930*/  LDL.LU R21, [R1+0x3f08] ;  /* 0x003f080001157983 */ /* 0x000f280000300800 */
[----:B------:R-:W4:Y:S04]  /*21940*/  LDL.LU R22, [R1+0x3f04] ;  /* 0x003f040001167983 */ /* 0x000f280000300800 */
[----:B------:R-:W4:Y:S01]  /*21950*/  LDL.LU R23, [R1+0x3f00] ;  /* 0x003f000001177983 */ /* 0x000f220000300800 */
[----:B------:R-:W-:Y:S02]  /*21960*/  MOV R12, R11 ;  /* 0x0000000b000c7202 */ /* 0x000fe40000000f00 */
[----:B------:R-:W-:Y:S01]  /*21970*/  MOV R13, R10 ;  /* 0x0000000a000d7202 */ /* 0x000fe20000000f00 */
[----:B------:R0:W-:Y:S04]  /*21980*/  STL.64 [R1+0x3e70], R26 ;  /* 0x003e701a01007387 */ /* 0x0001e80000100a00 */
[----:B------:R1:W-:Y:S01]  /*21990*/  STL.64 [R1+0x3e68], R24 ;  /* 0x003e681801007387 */ /* 0x0003e20000100a00 */
[----:B0-----:R-:W-:-:S03]  /*219a0*/  MOV R26, R29 ;  /* 0x0000001d001a7202 */ /* 0x001fc60000000f00 */
[----:B-1----:R-:W2:Y:S01]  /*219b0*/  LDL.LU R24, [R1] ;  /* 0x0000000001187983 */ /* 0x002ea20000300800 */
[----:B------:R-:W-:-:S03]  /*219c0*/  IMAD.MOV.U32 R25, RZ, RZ, R3 ;  /* 0x000000ffff197224 */ /* 0x000fc600078e0003 */
[----:B------:R-:W3:Y:S04]  /*219d0*/  LDL.LU R3, [R1+0x3efc] ;  /* 0x003efc0001037983 */ /* 0x000ee80000300800 */
[----:B------:R-:W2:Y:S01]  /*219e0*/  LDL.LU R29, [R1+0x3ef8] ;  /* 0x003ef800011d7983 */ /* 0x000ea20000300800 */
[----:B----4-:R-:W-:Y:S03]  /*219f0*/  HMMA.16816.F32.BF16 R8, R20, R8, R4 ;  /* 0x000000081408723c */ /* 0x010fe60000041804 */
[----:B------:R-:W4:Y:S04]  /*21a00*/  LDL.LU.64 R6, [R1+0x3ef0] ;  /* 0x003ef00001067983 */ /* 0x000f280000300a00 */
[----:B------:R-:W3:Y:S11]  /*21a10*/  LDL.LU.64 R4, [R1+0x3ee8] ;  /* 0x003ee80001047983 */ /* 0x000ef60000300a00 */
[----:B------:R-:W-:Y:S05]  /*21a20*/  @!UPT UIADD3 URZ, URZ, URZ, URZ ;  /* 0x0000003f3f3ff290 */ /* 0x000fea000fffe03f */
[----:B------:R0:W-:Y:S04]  /*21a30*/  STL.64 [R1+0x20], R8 ;  /* 0x0000200801007387 */ /* 0x0001e80000100a00 */
[----:B------:R1:W-:Y:S04]  /*21a40*/  STL.64 [R1+0x28], R10 ;  /* 0x0000280a01007387 */ /* 0x0003e80000100a00 */
[----:B0-----:R-:W1:Y:S01]  /*21a50*/  LDL.LU.64 R8, [R1+0x3ee0] ;  /* 0x003ee00001087983 */ /* 0x001e620000300a00 */
[----:B------:R-:W-:-:S07]  /*21a60*/  MOV R27, R0 ;  /* 0x00000000001b7202 */ /* 0x000fce0000000f00 */
[C---:B--2---:R-:W-:Y:S01]  /*21a70*/  HMMA.16816.F32.BF16 R12, R20.reuse, R12, R24 ;  /* 0x0000000c140c723c */ /* 0x044fe20000041818 */
[----:B------:R-:W-:Y:S11]  /*21a80*/  LDSM.16.M88.4 R24, [R29+0x80] ;  /* 0x000080001d18783b */ /* 0x000ff60000000200 */
[----:B------:R-:W-:Y:S11]  /*21a90*/  @!UPT UIADD3 URZ, URZ, URZ, URZ ;  /* 0x0000003f3f3ff290 */ /* 0x000ff6000fffe03f */
[----:B------:R-:W-:Y:S01]  /*21aa0*/  @!UPT UIADD3 URZ, URZ, URZ, URZ ;  /* 0x0000003f3f3ff290 */ /* 0x000fe2000fffe03f */
[----:B------:R-:W-:Y:S01]  /*21ab0*/  MOV R0, R15 ;  /* 0x0000000f00007202 */ /* 0x000fe20000000f00 */
[----:B-1----:R-:W-:Y:S01]  /*21ac0*/  HMMA.16816.F32.BF16 R8, R20, R8, R16 ;  /* 0x000000081408723c */ /* 0x002fe20000041810 */
[----:B------:R-:W2:Y:S11]  /*21ad0*/  LDL.LU R19, [R1+0x3ed8] ;  /* 0x003ed80001137983 */ /* 0x000eb60000300800 */
[----:B------:R-:W-:Y:S11]  /*21ae0*/  @!UPT UIADD3 URZ, URZ, URZ, URZ ;  /* 0x0000003f3f3ff290 */ /* 0x000ff6000fffe03f */
[----:B------:R-:W-:Y:S01]  /*21af0*/  @!UPT UIADD3 URZ, URZ, URZ, URZ ;  /* 0x0000003f3f3ff290 */ /* 0x000fe2000fffe03f */
[----:B------:R-:W-:Y:S01]  /*21b00*/  IMAD.MOV.U32 R17, RZ, RZ, R10 ;  /* 0x000000ffff117224 */ /* 0x000fe200078e000a */
[----:B------:R-:W-:Y:S01]  /*21b10*/  MOV R16, R9 ;  /* 0x0000000900107202 */ /* 0x000fe20000000f00 */
[----:B------:R0:W-:Y:S01]  /*21b20*/  STL [R1+0x10], R8 ;  /* 0x0000100801007387 */ /* 0x0001e20000100800 */
[----:B------:R-:W-:-:S03]  /*21b30*/  MOV R18, R11 ;  /* 0x0000000b00127202 */ /* 0x000fc60000000f00 */
[----:B------:R-:W4:Y:S04]  /*21b40*/  LDL.LU.64 R10, [R1+0x3ed0] ;  /* 0x003ed000010a7983 */ /* 0x000f280000300a00 */
[----:B0-----:R-:W4:Y:S04]  /*21b50*/  LDL.LU.64 R8, [R1+0x3ec8] ;  /* 0x003ec80001087983 */ /* 0x001f280000300a00 */
[----:B------:R-:W-:Y:S04]  /*21b60*/  STL [R1+0x3e64], R17 ;  /* 0x003e641101007387 */ /* 0x000fe80000100800 */
[----:B------:R-:W-:Y:S04]  /*21b70*/  STL [R1+0x3e60], R16 ;  /* 0x003e601001007387 */ /* 0x000fe80000100800 */
[----:B------:R-:W-:Y:S04]  /*21b80*/  STL [R1+0x3e5c], R18 ;  /* 0x003e5c1201007387 */ /* 0x000fe80000100800 */
[----:B------:R-:W-:Y:S04]  /*21b90*/  STL.64 [R1], R12 ;  /* 0x0000000c01007387 */ /* 0x000fe80000100a00 */
[----:B------:R-:W-:Y:S04]  /*21ba0*/  STL [R1+0x8], R14 ;  /* 0x0000080e01007387 */ /* 0x000fe80000100800 */
[----:B------:R-:W0:Y:S04]  /*21bb0*/  LDSM.16.MT88.4 R12, [R2+0x21000] ;  /* 0x02100000020c783b */ /* 0x000e280000004200 */
[----:B------:R-:W-:Y:S04]  /*21bc0*/  STL [R1+0x3e58], R0 ;  /* 0x003e580001007387 */ /* 0x000fe80000100800 */
[----:B------:R-:W-:Y:S04]  /*21bd0*/  STL [R1+0x3df8], R2 ;  /* 0x003df80201007387 */ /* 0x000fe80000100800 */
[----:B0-----:R-:W-:Y:S04]  /*21be0*/  STL.64 [R1+0x3de0], R14 ;  /* 0x003de00e01007387 */ /* 0x001fe80000100a00 */
[----:B------:R3:W-:Y:S02]  /*21bf0*/  STL.64 [R1+0x3dd8], R12 ;  /* 0x003dd80c01007387 */ /* 0x0007e40000100a00 */
[----:B---3--:R-:W-:Y:S01]  /*21c00*/  IMAD.MOV.U32 R13, RZ, RZ, R4 ;  /* 0x000000ffff0d7224 */ /* 0x008fe200078e0004 */
[----:B------:R-:W-:-:S02]  /*21c10*/  MOV R15, R3 ;  /* 0x00000003000f7202 */ /* 0x000fc40000000f00 */
[----:B--2---:R-:W-:Y:S02]  /*21c20*/  MOV R12, R19 ;  /* 0x00000013000c7202 */ /* 0x004fe40000000f00 */
[----:B------:R-:W2:Y:S04]  /*21c30*/  LDL.LU R19, [R1+0x3ec4] ;  /* 0x003ec40001137983 */ /* 0x000ea80000300800 */
[----:B------:R-:W3:Y:S04]  /*21c40*/  LDL.LU R4, [R1+0x3ec0] ;  /* 0x003ec00001047983 */ /* 0x000ee80000300800 */
[----:B------:R-:W2:Y:S04]  /*21c50*/  LDL.LU R14, [R1+0x108] ;  /* 0x00010800010e7983 */ /* 0x000ea80000300800 */
[----:B------:R-:W-:Y:S04]  /*21c60*/  STL.64 [R1+0x90], R24 ;  /* 0x0000901801007387 */ /* 0x000fe80000100a00 */
[----:B------:R-:W-:Y:S04]  /*21c70*/  STL.64 [R1+0x98], R26 ;  /* 0x0000981a01007387 */ /* 0x000fe80000100a00 */
[----:B------:R-:W0:Y:S04]  /*21c80*/  LDSM.16.M88.4 R24, [R29+0x8080] ;  /* 0x008080001d18783b */ /* 0x000e280000000200 */
[----:B0-----:R-:W-:Y:S04]  /*21c90*/  STL.64 [R1+0xb0], R24 ;  /* 0x0000b01801007387 */ /* 0x001fe80000100a00 */
[----:B------:R-:W-:Y:S04]  /*21ca0*/  STL.64 [R1+0xb8], R26 ;  /* 0x0000b81a01007387 */ /* 0x000fe80000100a00 */
[----:B------:R-:W0:Y:S04]  /*21cb0*/  LDSM.16.M88.4 R24, [R29+0x10080] ;  /* 0x010080001d18783b */ /* 0x000e280000000200 */
[----:B0-----:R-:W-:Y:S04]  /*21cc0*/  STL.64 [R1+0xc0], R24 ;  /* 0x0000c01801007387 */ /* 0x001fe80000100a00 */
[----:B------:R-:W-:Y:S04]  /*21cd0*/  STL.64 [R1+0xc8], R26 ;  /* 0x0000c81a01007387 */ /* 0x000fe80000100a00 */
[----:B------:R-:W0:Y:S04]  /*21ce0*/  LDSM.16.M88.4 R24, [R29+0x18080] ;  /* 0x018080001d18783b */ /* 0x000e280000000200 */
[----:B0-----:R0:W-:Y:S01]  /*21cf0*/  STL.64 [R1+0x110], R24 ;  /* 0x0001101801007387 */ /* 0x0011e20000100a00 */
[----:B------:R-:W-:-:S03]  /*21d00*/  MOV R3, R25 ;  /* 0x0000001900037202 */ /* 0x000fc60000000f00 */
[----:B------:R1:W-:Y:S04]  /*21d10*/  STL.64 [R1+0x118], R26 ;  /* 0x0001181a01007387 */ /* 0x0003e80000100a00 */
[----:B------:R-:W2:Y:S04]  /*21d20*/  LDL.LU R16, [R1+0x60] ;  /* 0x0000600001107983 */ /* 0x000ea80000300800 */
[----:B------:R-:W2:Y:S01]  /*21d30*/  LDL.LU R17, [R1+0x64] ;  /* 0x0000640001117983 */ /* 0x000ea20000300800 */
[----:B0-----:R-:W-:Y:S01]  /*21d40*/  MOV R24, R5 ;  /* 0x0000000500187202 */ /* 0x001fe20000000f00 */
[----:B----4-:R-:W-:-:S02]  /*21d50*/  IMAD.MOV.U32 R25, RZ, RZ, R6 ;  /* 0x000000ffff197224 */ /* 0x010fc400078e0006 */
[----:B------:R-:W2:Y:S01]  /*21d60*/  LDL.LU R18, [R1+0x68] ;  /* 0x0000680001127983 */ /* 0x000ea20000300800 */
[----:B-1----:R-:W-:-:S03]  /*21d70*/  MOV R26, R7 ;  /* 0x00000007001a7202 */ /* 0x002fc60000000f00 */
[----:B------:R-:W4:Y:S01]  /*21d80*/  LDL.LU R5, [R1+0x3ebc] ;  /* 0x003ebc0001057983 */ /* 0x000f220000300800 */
[----:B------:R-:W-:-:S03]  /*21d90*/  MOV R27, R28 ;  /* 0x0000001c001b7202 */ /* 0x000fc60000000f00 */
[----:B------:R-:W2:Y:S04]  /*21da0*/  LDL.LU R6, [R1+0x3eb8] ;  /* 0x003eb80001067983 */ /* 0x000ea80000300800 */
[----:B------:R-:W2:Y:S04]  /*21db0*/  LDL.LU R7, [R1+0x3eb4] ;  /* 0x003eb40001077983 */ /* 0x000ea80000300800 */
[----:B------:R-:W2:Y:S04]  /*21dc0*/  LDL.LU R28, [R1+0x3eb0] ;  /* 0x003eb000011c7983 */ /* 0x000ea80000300800 */
[----:B------:R0:W-:Y:S04]  /*21dd0*/  STL.64 [R1+0x3e80], R26 ;  /* 0x003e801a01007387 */ /* 0x0001e80000100a00 */
[----:B------:R1:W-:Y:S01]  /*21de0*/  STL.64 [R1+0x3e78], R24 ;  /* 0x003e781801007387 */ /* 0x0003e20000100a00 */
[----:B0-----:R-:W-:-:S02]  /*21df0*/  MOV R26, R10 ;  /* 0x0000000a001a7202 */ /* 0x001fc40000000f00 */
[----:B------:R-:W-:Y:S02]  /*21e00*/  MOV R27, R11 ;  /* 0x0000000b001b7202 */ /* 0x000fe40000000f00 */
[----:B-1----:R-:W-:Y:S01]  /*21e10*/  MOV R24, R8 ;  /* 0x0000000800187202 */ /* 0x002fe20000000f00 */
[----:B------:R-:W-:Y:S01]  /*21e20*/  IMAD.MOV.U32 R25, RZ, RZ, R9 ;  /* 0x000000ffff197224 */ /* 0x000fe200078e0009 */
[----:B------:R-:W2:Y:S04]  /*21e30*/  LDL.LU R8, [R1+0x3eac] ;  /* 0x003eac0001087983 */ /* 0x000ea80000300800 */
[----:B------:R-:W2:Y:S04]  /*21e40*/  LDL.LU R9, [R1+0x3ea8] ;  /* 0x003ea80001097983 */ /* 0x000ea80000300800 */
[----:B------:R-:W2:Y:S04]  /*21e50*/  LDL.LU R10, [R1+0x3ea4] ;  /* 0x003ea400010a7983 */ /* 0x000ea80000300800 */
[----:B------:R-:W2:Y:S04]  /*21e60*/  LDL.LU R11, [R1+0x3ea0] ;  /* 0x003ea000010b7983 */ /* 0x000ea80000300800 */
[----:B------:R3:W-:Y:S04]  /*21e70*/  STL.64 [R1+0x3e98], R26 ;  /* 0x003e981a01007387 */ /* 0x0007e80000100a00 */
[----:B------:R2:W-:Y:S04]  /*21e80*/  STL.64 [R1+0x3e90], R24 ;  /* 0x003e901801007387 */ /* 0x0005e80000100a00 */
[----:B------:R-:W-:Y:S04]  /*21e90*/  STL [R1+0x3dfc], R3 ;  /* 0x003dfc0301007387 */ /* 0x000fe80000100800 */
[----:B------:R-:W-:Y:S01]  /*21ea0*/  STL [R1+0x3c14], R29 ;  /* 0x003c141d01007387 */ /* 0x000fe20000100800 */
[----:B---3--:R-:W-:-:S02]  /*21eb0*/  MOV R27, R4 ;  /* 0x00000004001b7202 */ /* 0x008fc40000000f00 */
[----:B----4-:R-:W-:Y:S01]  /*21ec0*/  MOV R26, R5 ;  /* 0x00000005001a7202 */ /* 0x010fe20000000f00 */
[----:B--2---:R-:W-:Y:S01]  /*21ed0*/  IMAD.MOV.U32 R25, RZ, RZ, R6 ;  /* 0x000000ffff197224 */ /* 0x004fe200078e0006 */
[----:B------:R-:W-:Y:S02]  /*21ee0*/  MOV R24, R7 ;  /* 0x0000000700187202 */ /* 0x000fe40000000f00 */
[----:B------:R-:W0:Y:S05]  /*21ef0*/  LDSM.16.MT88.4 R4, [R28+0x21000] ;  /* 0x021000001c04783b */ /* 0x000e2a0000004200 */
[----:B------:R-:W-:Y:S01]  /*21f00*/  HMMA.16816.F32.BF16 R20, R20, R12, R24 ;  /* 0x0000000c1414723c */ /* 0x000fe20000041818 */
[----:B------:R-:W-:Y:S04]  /*21f10*/  STL [R1+0x3e00], R28 ;  /* 0x003e001c01007387 */ /* 0x000fe80000100800 */
[----:B0-----:R-:W-:Y:S04]  /*21f20*/  STL.64 [R1+0x3da0], R6 ;  /* 0x003da00601007387 */ /* 0x001fe80000100a00 */
[----:B------:R0:W-:Y:S11]  /*21f30*/  STL.64 [R1+0x3d98], R4 ;  /* 0x003d980401007387 */ /* 0x0001f60000100a00 */
[----:B------:R-:W-:Y:S04]  /*21f40*/  @!UPT UIADD3 URZ, URZ, URZ, URZ ;  /* 0x0000003f3f3ff290 */ /* 0x000fe8000fffe03f */
[----:B0-----:R-:W-:Y:S02]  /*21f50*/  MOV R5, R22 ;  /* 0x0000001600057202 */ /* 0x001fe40000000f00 */
[----:B------:R-:W-:Y:S02]  /*21f60*/  MOV R4, R23 ;  /* 0x0000001700047202 */ /* 0x000fe40000000f00 */
[----:B------:R-:W2:Y:S04]  /*21f70*/  LDL.LU.64 R22, [R1+0xd8] ;  /* 0x0000d80001167983 */ /* 0x000ea80000300a00 */
[----:B------:R-:W-:Y:S04]  /*21f80*/  STL [R1+0x3e10], R4 ;  /* 0x003e100401007387 */ /* 0x000fe80000100800 */
[----:B------:R-:W-:Y:S04]  /*21f90*/  STL [R1+0x3e0c], R5 ;  /* 0x003e0c0501007387 */ /* 0x000fe80000100800 */
[----:B------:R-:W3:Y:S01]  /*21fa0*/  LDL.LU.64 R6, [R1+0xf8] ;  /* 0x0000f80001067983 */ /* 0x000ee20000300a00 */
[----:B------:R-:W-:Y:S01]  /*21fb0*/  IMAD.MOV.U32 R12, RZ, RZ, R21 ;  /* 0x000000ffff0c7224 */ /* 0x000fe200078e0015 */
[----:B------:R-:W-:Y:S01]  /*21fc0*/  MOV R13, R20 ;  /* 0x00000014000d7202 */ /* 0x000fe20000000f00 */
[----:B--2---:R-:W-:Y:S01]  /*21fd0*/  HMMA.16816.F32.BF16 R24, R8, R22, R16 ;  /* 0x000000160818723c */ /* 0x004fe20000041810 */
[----:B------:R-:W-:-:S06]  /*21fe0*/  IMAD.MOV.U32 R0, RZ, RZ, R23 ;  /* 0x000000ffff007224 */ /* 0x000fcc00078e0017 */
[----:B------:R-:W-:Y:S01]  /*21ff0*/  MOV R18, R22 ;  /* 0x0000001600127202 */ /* 0x000fe20000000f00 */
[----:B---3--:R0:W-:Y:S04]  /*22000*/  STL.64 [R1+0x3e88], R6 ;  /* 0x003e880601007387 */ /* 0x0081e80000100a00 */
[----:B0-----:R-:W2:Y:S11]  /*22010*/  LDL.LU.64 R6, [R1+0xe8] ;  /* 0x0000e80001067983 */ /* 0x001eb60000300a00 */
[----:B------:R-:W-:Y:S01]  /*22020*/  @!UPT UIADD3 URZ, URZ, URZ, URZ ;  /* 0x0000003f3f3ff290 */ /* 0x000fe2000fffe03f */
[----:B------:R-:W-:Y:S01]  /*22030*/  MOV R21, R26 ;  /* 0x0000001a00157202 */ /* 0x000fe20000000f00 */
[----:B------:R-:W-:Y:S01]  /*22040*/  IMAD.MOV.U32 R20, RZ, RZ, R27 ;  /* 0x000000ffff147224 */ /* 0x000fe200078e001b */
[----:B------:R-:W-:Y:S01]  /*22050*/  STL [R1+0x3e08], R12 ;  /* 0x003e080c01007387 */ /* 0x000fe20000100800 */
[----:B------:R-:W-:Y:S02]  /*22060*/  MOV R23, R24 ;  /* 0x0000001800177202 */ /* 0x000fe40000000f00 */
[----:B------:R-:W-:Y:S01]  /*22070*/  MOV R22, R25 ;  /* 0x0000001900167202 */ /* 0x000fe20000000f00 */
[----:B------:R0:W-:Y:S04]  /*22080*/  STL [R1+0x3e04], R13 ;  /* 0x003e040d01007387 */ /* 0x0001e80000100800 */
[----:B------:R-:W2:Y:S04]  /*22090*/  LDL.LU.64 R26, [R1+0x3e98] ;  /* 0x003e9800011a7983 */ /* 0x000ea80000300a00 */
[----:B------:R-:W2:Y:S04]  /*220a0*/  LDL.LU.64 R24, [R1+0x3e90] ;  /* 0x003e900001187983 */ /* 0x000ea80000300a00 */
[----:B------:R1:W-:Y:S01]  /*220b0*/  STL [R1+0x3e14], R23 ;  /* 0x003e141701007387 */ /* 0x0003e20000100800 */
[----:B--2---:R-:W-:Y:S01]  /*220c0*/  HMMA.16816.F32.BF16 R24, R8, R6, R24 ;  /* 0x000000060818723c */ /* 0x004fe20000041818 */
[----:B------:R-:W-:-:S02]  /*220d0*/  MOV R17, R6 ;  /* 0x0000000600117202 */ /* 0x000fc40000000f00 */
[----:B------:R-:W-:Y:S02]  /*220e0*/  MOV R16, R7 ;  /* 0x0000000700107202 */ /* 0x000fe40000000f00 */
[----:B------:R-:W2:Y:S11]  /*220f0*/  LDL.LU.64 R6, [R1+0x3e88] ;  /* 0x003e880001067983 */ /* 0x000eb60000300a00 */
[----:B------:R-:W-:Y:S08]  /*22100*/  @!UPT UIADD3 URZ, URZ, URZ, URZ ;  /* 0x0000003f3f3ff290 */ /* 0x000ff0000fffe03f */
[----:B------:R-:W-:Y:S01]  /*22110*/  MOV R3, R26 ;  /* 0x0000001a00037202 */ /* 0x000fe20000000f00 */
[----:B------:R-:W-:Y:S01]  /*22120*/  IMAD.MOV.U32 R28, RZ, RZ, R25 ;  /* 0x000000ffff1c7224 */ /* 0x000fe200078e0019 */
[----:B------:R-:W-:Y:S02]  /*22130*/  MOV R2, R27 ;  /* 0x0000001b00027202 */ /* 0x000fe40000000f00 */
[----:B0-----:R-:W-:Y:S01]  /*22140*/  MOV R13, R24 ;  /* 0x00000018000d7202 */ /* 0x001fe20000000f00 */
[----:B------:R-:W2:Y:S04]  /*22150*/  LDL.LU.64 R26, [R1+0x3e80] ;  /* 0x003e8000011a7983 */ /* 0x000ea80000300a00 */
[----:B------:R-:W2:Y:S02]  /*22160*/  LDL.LU.64 R24, [R1+0x3e78] ;  /* 0x003e780001187983 */ /* 0x000ea40000300a00 */
[----:B--2---:R-:W-:Y:S01]  /*22170*/  HMMA.16816.F32.BF16 R24, R8, R6, R24 ;  /* 0x000000060818723c */ /* 0x004fe20000041818 */
[----:B------:R-:W-:Y:S01]  /*22180*/  MOV R19, R6 ;  /* 0x0000000600137202 */ /* 0x000fe20000000f00 */
[----:B------:R-:W-:Y:S11]  /*22190*/  IMAD.MOV.U32 R29, RZ, RZ, R7 ;  /* 0x000000ffff1d7224 */ /* 0x000ff600078e0007 */
[----:B------:R-:W-:Y:S11]  /*221a0*/  @!UPT UIADD3 URZ, URZ, URZ, URZ ;  /* 0x0000003f3f3ff290 */ /* 0x000ff6000fffe03f */
[----:B------:R-:W-:Y:S02]  /*221b0*/  MOV R4, R25 ;  /* 0x0000001900047202 */ /* 0x000fe40000000f00 */
[----:B------:R-:W-:Y:S01]  /*221c0*/  MOV R5, R26 ;  /* 0x0000001a00057202 */ /* 0x000fe20000000f00 */
[----:B------:R-:W-:Y:S01]  /*221d0*/  IMAD.MOV.U32 R12, RZ, RZ, R27 ;  /* 0x000000ffff0c7224 */ /* 0x000fe200078e001b */
[----:B-1----:R-:W-:Y:S01]  /*221e0*/  MOV R23, R24 ;  /* 0x0000001800177202 */ /* 0x002fe20000000f00 */
[----:B------:R-:W2:Y:S04]  /*221f0*/  LDL.LU.64 R26, [R1+0x3e70] ;  /* 0x003e7000011a7983 */ /* 0x000ea80000300a00 */
[----:B------:R-:W2:Y:S04]  /*22200*/  LDL.LU.64 R24, [R1+0x3e68] ;  /* 0x003e680001187983 */ /* 0x000ea80000300a00 */
[----:B------:R0:W-:Y:S04]  /*22210*/  STL.64 [R1+0x3e40], R4 ;  /* 0x003e400401007387 */ /* 0x0001e80000100a00 */
[----:B0-----:R-:W3:Y:S04]  /*22220*/  LDL.LU R4, [R1+0x20] ;  /* 0x0000200001047983 */ /* 0x001ee80000300800 */
[----:B------:R-:W3:Y:S04]  /*22230*/  LDL.LU R5, [R1+0x24] ;  /* 0x0000240001057983 */ /* 0x000ee80000300800 */
[----:B------:R-:W3:Y:S04]  /*22240*/  LDL.LU R6, [R1+0x28] ;  /* 0x0000280001067983 */ /* 0x000ee80000300800 */
[----:B------:R-:W3:Y:S04]  /*22250*/  LDL.LU R7, [R1+0x2c] ;  /* 0x00002c0001077983 */ /* 0x000ee80000300800 */
[----:B------:R0:W-:Y:S04]  /*22260*/  STL.64 [R1+0x3e20], R22 ;  /* 0x003e201601007387 */ /* 0x0001e80000100a00 */
[----:B------:R-:W-:Y:S01]  /*22270*/  STL.64 [R1+0x3e18], R20 ;  /* 0x003e181401007387 */ /* 0x000fe20000100a00 */
[----:B0-----:R-:W-:-:S02]  /*22280*/  MOV R22, R17 ;  /* 0x0000001100167202 */ /* 0x001fc40000000f00 */
[----:B------:R-:W-:Y:S01]  /*22290*/  MOV R23, R16 ;  /* 0x0000001000177202 */ /* 0x000fe20000000f00 */
[----:B------:R-:W4:Y:S04]  /*222a0*/  LDL.LU R17, [R1+0x3e64] ;  /* 0x003e640001117983 */ /* 0x000f280000300800 */
[----:B------:R-:W3:Y:S04]  /*222b0*/  LDL.LU R16, [R1+0x3e60] ;  /* 0x003e600001107983 */ /* 0x000ee80000300800 */
[----:B------:R0:W-:Y:S02]  /*222c0*/  STL.64 [R1+0x3e38], R22 ;  /* 0x003e381601007387 */ /* 0x0001e40000100a00 */
[----:B0-----:R-:W-:-:S02]  /*222d0*/  MOV R22, R18 ;  /* 0x0000001200167202 */ /* 0x001fc40000000f00 */
[----:B------:R-:W3:Y:S01]  /*222e0*/  LDL.LU R18, [R1+0x3e5c] ;  /* 0x003e5c0001127983 */ /* 0x000ee20000300800 */
[----:B------:R-:W-:-:S03]  /*222f0*/  IMAD.MOV.U32 R23, RZ, RZ, R0 ;  /* 0x000000ffff177224 */ /* 0x000fc600078e0000 */
[----:B------:R-:W3:Y:S04]  /*22300*/  LDL.LU R0, [R1+0x3e58] ;  /* 0x003e580001007983 */ /* 0x000ee80000300800 */
[----:B------:R-:W-:Y:S04]  /*22310*/  STL.64 [R1+0x3e30], R14 ;  /* 0x003e300e01007387 */ /* 0x000fe80000100a00 */
[----:B------:R0:W-:Y:S04]  /*22320*/  STL.64 [R1+0x3e28], R12 ;  /* 0x003e280c01007387 */ /* 0x0001e80000100a00 */
[----:B0-----:R-:W3:Y:S01]  /*22330*/  LDL.LU R12, [R1+0x10] ;  /* 0x00001000010c7983 */ /* 0x001ee20000300800 */
[----:B--2---:R-:W-:Y:S07]  /*22340*/  HMMA.16816.F32.BF16 R24, R8, R14, R24 ;  /* 0x0000000e0818723c */ /* 0x004fee0000041818 */
[----:B------:R-:W-:Y:S01]  /*22350*/  IMAD.MOV.U32 R10, RZ, RZ, R19 ;  /* 0x000000ffff0a7224 */ /* 0x000fe200078e0013 */
[----:B----4-:R-:W-:-:S02]  /*22360*/  MOV R14, R17 ;  /* 0x00000011000e7202 */ /* 0x010fc40000000f00 */
[----:B---3--:R-:W-:Y:S02]  /*22370*/  MOV R13, R16 ;  /* 0x00000010000d7202 */ /* 0x008fe40000000f00 */
[----:B------:R-:W2:Y:S04]  /*22380*/  LDL.LU R16, [R1+0x3e54] ;  /* 0x003e540001107983 */ /* 0x000ea80000300800 */
[----:B------:R-:W2:Y:S01]  /*22390*/  LDL.LU R17, [R1+0x3e50] ;  /* 0x003e500001117983 */ /* 0x000ea20000300800 */
[----:B------:R-:W-:-:S03]  /*223a0*/  MOV R15, R18 ;  /* 0x00000012000f7202 */ /* 0x000fc60000000f00 */
[----:B------:R-:W2:Y:S04]  /*223b0*/  LDL.LU R18, [R1+0x3e4c] ;  /* 0x003e4c0001127983 */ /* 0x000ea80000300800 */
[----:B------:R-:W2:Y:S04]  /*223c0*/  LDL.LU R19, [R1+0x3e48] ;  /* 0x003e480001137983 */ /* 0x000ea80000300800 */
[----:B------:R-:W-:Y:S04]  /*223d0*/  STL.64 [R1+0x3db0], R26 ;  /* 0x003db01a01007387 */ /* 0x000fe80000100a00 */
[----:B------:R0:W-:Y:S04]  /*223e0*/  STL.64 [R1+0x3da8], R24 ;  /* 0x003da81801007387 */ /* 0x0001e80000100a00 */
[----:B0-----:R-:W3:Y:S04]  /*223f0*/  LDL.LU R24, [R1] ;  /* 0x0000000001187983 */ /* 0x001ee80000300800 */
[----:B------:R-:W3:Y:S04]  /*22400*/  LDL.LU R25, [R1+0x4] ;  /* 0x0000040001197983 */ /* 0x000ee80000300800 */
[----:B------:R-:W3:Y:S01]  /*22410*/  LDL.LU R26, [R1+0x8] ;  /* 0x00000800011a7983 */ /* 0x000ee20000300800 */
[C---:B--2---:R-:W-:Y:S03]  /*22420*/  HMMA.16816.F32.BF16 R20, R16.reuse, R22, R4 ;  /* 0x000000161014723c */ /* 0x044fe60000041804 */
[----:B------:R-:W2:Y:S11]  /*22430*/  LDL.LU.64 R4, [R1+0x3e40] ;  /* 0x003e400001047983 */ /* 0x000eb60000300a00 */
[----:B------:R-:W-:Y:S09]  /*22440*/  @!UPT UIADD3 URZ, URZ, URZ, URZ ;  /* 0x0000003f3f3ff290 */ /* 0x000ff2000fffe03f */
[----:B------:R0:W-:Y:S01]  /*22450*/  STL.64 [R1+0x20], R20 ;  /* 0x0000201401007387 */ /* 0x0001e20000100a00 */
[----:B------:R-:W-:Y:S01]  /*22460*/  MOV R7, R22 ;  /* 0x0000001600077202 */ /* 0x000fe20000000f00 */
[----:B------:R-:W-:Y:S02]  /*22470*/  IMAD.MOV.U32 R6, RZ, RZ, R23 ;  /* 0x000000ffff067224 */ /* 0x000fe400078e0017 */
[----:B------:R-:W0:Y:S01]  /*22480*/  LDL.LU.64 R22, [R1+0x3e38] ;  /* 0x003e380001167983 */ /* 0x000e220000300a00 */
[----:B------:R-:W-:Y:S02]  /*22490*/  MOV R11, R29 ;  /* 0x0000001d000b7202 */ /* 0x000fe40000000f00 */
[----:B------:R-:W-:Y:S01]  /*224a0*/  MOV R27, R0 ;  /* 0x00000000001b7202 */ /* 0x000fe20000000f00 */
[----:B0-----:R-:W-:Y:S01]  /*224b0*/  HMMA.16816.F32.BF16 R20, R16, R22, R12 ;  /* 0x000000161014723c */ /* 0x001fe2000004180c */
[----:B------:R-:W4:Y:S04]  /*224c0*/  LDL.LU.64 R14, [R1+0x3e30] ;  /* 0x003e3000010e7983 */ /* 0x000f280000300a00 */
[----:B------:R-:W4:Y:S11]  /*224d0*/  LDL.LU.64 R12, [R1+0x3e28] ;  /* 0x003e2800010c7983 */ /* 0x000f360000300a00 */
[----:B------:R-:W-:Y:S07]  /*224e0*/  @!UPT UIADD3 URZ, URZ, URZ, URZ ;  /* 0x0000003f3f3ff290 */ /* 0x000fee000fffe03f */
[----:B------:R-:W-:Y:S01]  /*224f0*/  STL.64 [R1+0x10], R20 ;  /* 0x0000101401007387 */ /* 0x000fe20000100a00 */
[----:B------:R-:W-:-:S03]  /*22500*/  MOV R29, R23 ;  /* 0x00000017001d7202 */ /* 0x000fc60000000f00 */
[----:B------:R0:W-:Y:S04]  /*22510*/  STL [R1+0x18], R22 ;  /* 0x0000181601007387 */ /* 0x0001e80000100800 */
[----:B0-----:R-:W4:Y:S01]  /*22520*/  LDL.LU.64 R22, [R1+0x3e20] ;  /* 0x003e200001167983 */ /* 0x001f220000300a00 */
[----:B---3--:R-:W-:Y:S03]  /*22530*/  HMMA.16816.F32.BF16 R8, R16, R10, R24 ;  /* 0x0000000a1008723c */ /* 0x008fe60000041818 */
[----:B------:R-:W3:Y:S04]  /*22540*/  LDL.LU.64 R20, [R1+0x3e18] ;  /* 0x003e180001147983 */ /* 0x000ee80000300a00 */
[----:B--2---:R-:W-:Y:S01]  /*22550*/  MOV R26, R5 ;  /* 0x00000005001a7202 */ /* 0x004fe20000000f00 */
[----:B------:R-:W-:Y:S11]  /*22560*/  IMAD.MOV.U32 R25, RZ, RZ, R4 ;  /* 0x000000ffff197224 */ /* 0x000ff600078e0004 */
[----:B------:R-:W-:Y:S04]  /*22570*/  @!UPT UIADD3 URZ, URZ, URZ, URZ ;  /* 0x0000003f3f3ff290 */ /* 0x000fe8000fffe03f */
[----:B------:R-:W-:Y:S04]  /*22580*/  STL.64 [R1], R8 ;  /* 0x0000000801007387 */ /* 0x000fe80000100a00 */
[----:B------:R-:W-:Y:S01]  /*22590*/  STL [R1+0x8], R10 ;  /* 0x0000080a01007387 */ /* 0x000fe20000100800 */
[----:B----4-:R-:W-:Y:S02]  /*225a0*/  MOV R27, R12 ;  /* 0x0000000c001b7202 */ /* 0x010fe40000000f00 */
[----:B------:R-:W-:Y:S02]  /*225b0*/  MOV R24, R23 ;  /* 0x0000001700187202 */ /* 0x000fe40000000f00 */
[----:B------:R-:W2:Y:S04]  /*225c0*/  LDL.LU R23, [R1+0x3e14] ;  /* 0x003e140001177983 */ /* 0x000ea80000300800 */
[----:B------:R-:W4:Y:S04]  /*225d0*/  LDL.LU R4, [R1+0x3e10] ;  /* 0x003e100001047983 */ /* 0x000f280000300800 */
[----:B------:R-:W4:Y:S04]  /*225e0*/  LDL.LU R5, [R1+0x3e0c] ;  /* 0x003e0c0001057983 */ /* 0x000f280000300800 */
[----:B------:R-:W4:Y:S04]  /*225f0*/  LDL.LU R12, [R1+0x3e08] ;  /* 0x003e0800010c7983 */ /* 0x000f280000300800 */
[----:B------:R0:W-:Y:S04]  /*22600*/  STL.64 [R1+0x3dc0], R26 ;  /* 0x003dc01a01007387 */ /* 0x0001e80000100a00 */
[----:B------:R1:W-:Y:S01]  /*22610*/  STL.64 [R1+0x3db8], R24 ;  /* 0x003db81801007387 */ /* 0x0003e20000100a00 */
[----:B0-----:R-:W-:-:S02]  /*22620*/  MOV R26, R3 ;  /* 0x00000003001a7202 */ /* 0x001fc40000000f00 */
[----:B-1----:R-:W-:Y:S01]  /*22630*/  MOV R24, R13 ;  /* 0x0000000d00187202 */ /* 0x002fe20000000f00 */
[----:B------:R-:W-:Y:S01]  /*22640*/  IMAD.MOV.U32 R25, RZ, RZ, R28 ;  /* 0x000000ffff197224 */ /* 0x000fe200078e001c */
[----:B------:R-:W4:Y:S01]  /*22650*/  LDL.LU R13, [R1+0x3e04] ;  /* 0x003e0400010d7983 */ /* 0x000f220000300800 */
[----:B------:R-:W-:-:S03]  /*22660*/  MOV R27, R2 ;  /* 0x00000002001b7202 */ /* 0x000fc60000000f00 */
[----:B------:R-:W4:Y:S04]  /*22670*/  LDL.LU R28, [R1+0x3e00] ;  /* 0x003e0000011c7983 */ /* 0x000f280000300800 */
[----:B------:R-:W4:Y:S04]  /*22680*/  LDL.LU R3, [R1+0x3dfc] ;  /* 0x003dfc0001037983 */ /* 0x000f280000300800 */
[----:B------:R-:W4:Y:S01]  /*22690*/  LDL.LU R2, [R1+0x3df8] ;  /* 0x003df80001027983 */ /* 0x000f220000300800 */
[----:B------:R-:W-:-:S03]  /*226a0*/  MOV R0, R11 ;  /* 0x0000000b00007202 */ /* 0x000fc60000000f00 */
[----:B------:R3:W-:Y:S04]  /*226b0*/  STL.64 [R1+0x3dd0], R26 ;  /* 0x003dd01a01007387 */ /* 0x0007e80000100a00 */
[----:B------:R0:W-:Y:S01]  /*226c0*/  STL.64 [R1+0x3dc8], R24 ;  /* 0x003dc81801007387 */ /* 0x0001e20000100a00 */
[----:B---3--:R-:W-:Y:S02]  /*226d0*/  MOV R26, R21 ;  /* 0x00000015001a7202 */ /* 0x008fe40000000f00 */
[----:B------:R-:W-:Y:S01]  /*226e0*/  MOV R27, R20 ;  /* 0x00000014001b7202 */ /* 0x000fe20000000f00 */
[----:B0-----:R-:W-:-:S04]  /*226f0*/  IMAD.MOV.U32 R25, RZ, RZ, R22 ;  /* 0x000000ffff197224 */ /* 0x001fc800078e0016 */
[----:B------:R4:W-:Y:S01]  /*22700*/  STL.64 [R1+0x3df0], R26 ;  /* 0x003df01a01007387 */ /* 0x0009e20000100a00 */
[----:B--2---:R-:W-:Y:S02]  /*22710*/  MOV R24, R23 ;  /* 0x0000001700187202 */ /* 0x004fe40000000f00 */
[----:B----4-:R-:W-:-:S03]  /*22720*/  MOV R27, R4 ;  /* 0x00000004001b7202 */ /* 0x010fc60000000f00 */
[----:B------:R0:W-:Y:S01]  /*22730*/  STL.64 [R1+0x3de8], R24 ;  /* 0x003de81801007387 */ /* 0x0001e20000100a00 */
[----:B------:R-:W-:Y:S01]  /*22740*/  MOV R26, R5 ;  /* 0x00000005001a7202 */ /* 0x000fe20000000f00 */
[----:B0-----:R-:W-:Y:S02]  /*22750*/  IMAD.MOV.U32 R25, RZ, RZ, R12 ;  /* 0x000000ffff197224 */ /* 0x001fe400078e000c */
[----:B------:R-:W-:Y:S04]  /*22760*/  LDSM.16.MT88.4 R20, [R28+0x21400] ;  /* 0x021400001c14783b */ /* 0x000fe80000004200 */
[----:B------:R-:W0:Y:S01]  /*22770*/  LDSM.16.MT88.4 R8, [R2+0x21400] ;  /* 0x021400000208783b */ /* 0x000e220000004200 */
[----:B------:R-:W-:-:S07]  /*22780*/  MOV R24, R13 ;  /* 0x0000000d00187202 */ /* 0x000fce0000000f00 */
[----:B------:R-:W-:Y:S01]  /*22790*/  HMMA.16816.F32.BF16 R16, R16, R14, R24 ;  /* 0x0000000e1010723c */ /* 0x000fe20000041818 */
[----:B0-----:R-:W-:Y:S04]  /*227a0*/  STL [R1+0x3d54], R8 ;  /* 0x003d540801007387 */ /* 0x001fe80000100800 */
[----:B------:R0:W-:Y:S04]  /*227b0*/  STL [R1+0x3d50], R9 ;  /* 0x003d500901007387 */ /* 0x0001e80000100800 */
[----:B------:R-:W-:Y:S04]  /*227c0*/  STL [R1+0x3d4c], R10 ;  /* 0x003d4c0a01007387 */ /* 0x000fe80000100800 */
[----:B------:R-:W-:Y:S04]  /*227d0*/  STL [R1+0x3d48], R11 ;  /* 0x003d480b01007387 */ /* 0x000fe80000100800 */
[----:B0-----:R-:W2:Y:S04]  /*227e0*/  LDL.LU.64 R8, [R1+0xc0] ;  /* 0x0000c00001087983 */ /* 0x001ea80000300a00 */
[----:B------:R-:W-:Y:S04]  /*227f0*/  STL [R1+0x3d08], R23 ;  /* 0x003d081701007387 */ /* 0x000fe80000100800 */
[----:B------:R-:W-:Y:S04]  /*22800*/  STL [R1+0x3d60], R22 ;  /* 0x003d601601007387 */ /* 0x000fe80000100800 */
[----:B------:R0:W-:Y:S04]  /*22810*/  STL.64 [R1+0x3d58], R20 ;  /* 0x003d581401007387 */ /* 0x0001e80000100a00 */
[----:B0-----:R-:W3:Y:S04]  /*22820*/  LDL.LU R20, [R1+0xb0] ;  /* 0x0000b00001147983 */ /* 0x001ee80000300800 */
[----:B------:R-:W3:Y:S04]  /*22830*/  LDL.LU R21, [R1+0xb4] ;  /* 0x0000b40001157983 */ /* 0x000ee80000300800 */
[----:B------:R-:W4:Y:S04]  /*22840*/  LDL R4, [R1+0x110] ;  /* 0x0001100001047983 */ /* 0x000f280000100800 */
[----:B------:R-:W2:Y:S04]  /*22850*/  LDL.LU.64 R26, [R1+0x3df0] ;  /* 0x003df000011a7983 */ /* 0x000ea80000300a00 */
[----:B------:R-:W2:Y:S04]  /*22860*/  LDL.LU.64 R24, [R1+0x3de8] ;  /* 0x003de80001187983 */ /* 0x000ea80000300a00 */
[----:B------:R-:W2:Y:S04]  /*22870*/  LDL.LU.64 R14, [R1+0x3de0] ;  /* 0x003de000010e7983 */ /* 0x000ea80000300a00 */
[----:B------:R-:W2:Y:S04]  /*22880*/  LDL.LU.64 R12, [R1+0x3dd8] ;  /* 0x003dd800010c7983 */ /* 0x000ea80000300a00 */
[----:B------:R0:W-:Y:S04]  /*22890*/  STL.64 [R1+0x30], R16 ;  /* 0x0000301001007387 */ /* 0x0001e80000100a00 */
[----:B------:R1:W-:Y:S04]  /*228a0*/  STL [R1+0x38], R18 ;  /* 0x0000381201007387 */ /* 0x0003e80000100800 */
[----:B0-----:R-:W2:Y:S01]  /*228b0*/  LDL.LU.64 R16, [R1+0x90] ;  /* 0x0000900001107983 */ /* 0x001ea20000300a00 */
[----:B------:R-:W-:Y:S01]  /*228c0*/  MOV R5, R3 ;  /* 0x0000000300057202 */ /* 0x000fe20000000f00 */
[----:B------:R-:W-:Y:S01]  /*228d0*/  IMAD.MOV.U32 R3, RZ, RZ, R19 ;  /* 0x000000ffff037224 */ /* 0x000fe200078e0013 */
[----:B--2---:R-:W-:Y:S01]  /*228e0*/  HMMA.16816.F32.BF16 R24, R12, R16, R24 ;  /* 0x000000100c18723c */ /* 0x004fe20000041818 */
[----:B------:R-:W-:-:S02]  /*228f0*/  MOV R11, R16 ;  /* 0x00000010000b7202 */ /* 0x000fc40000000f00 */
[----:B------:R-:W-:Y:S11]  /*22900*/  MOV R10, R17 ;  /* 0x00000011000a7202 */ /* 0x000ff60000000f00 */
[----:B------:R-:W-:Y:S10]  /*22910*/  @!UPT UIADD3 URZ, URZ, URZ, URZ ;  /* 0x0000003f3f3ff290 */ /* 0x000ff4000fffe03f */
[----:B------:R-:W-:Y:S01]  /*22920*/  MOV R17, R26 ;  /* 0x0000001a00117202 */ /* 0x000fe20000000f00 */
[----:B-1----:R-:W-:Y:S01]  /*22930*/  IMAD.MOV.U32 R18, RZ, RZ, R25 ;  /* 0x000000ffff127224 */ /* 0x002fe200078e0019 */
[----:B------:R-:W-:Y:S02]  /*22940*/  MOV R16, R27 ;  /* 0x0000001b00107202 */ /* 0x000fe40000000f00 */
[----:B------:R-:W-:Y:S01]  /*22950*/  MOV R19, R24 ;  /* 0x0000001800137202 */ /* 0x000fe20000000f00 */
[----:B------:R-:W3:Y:S04]  /*22960*/  LDL.LU.64 R26, [R1+0x3dd0] ;  /* 0x003dd000011a7983 */ /* 0x000ee80000300a00 */
[----:B------:R-:W3:Y:S04]  /*22970*/  LDL.LU.64 R24, [R1+0x3dc8] ;  /* 0x003dc80001187983 */ /* 0x000ee80000300a00 */
[----:B------:R-:W-:Y:S04]  /*22980*/  STL.64 [R1+0x3d70], R18 ;  /* 0x003d701201007387 */ /* 0x000fe80000100a00 */
[----:B------:R0:W-:Y:S04]  /*22990*/  STL.64 [R1+0x3d68], R16 ;  /* 0x003d681001007387 */ /* 0x0001e80000100a00 */
[----:B0-----:R-:W2:Y:S04]  /*229a0*/  LDL.LU R16, [R1+0x10] ;  /* 0x0000100001107983 */ /* 0x001ea80000300800 */
[----:B------:R-:W2:Y:S04]  /*229b0*/  LDL.LU R17, [R1+0x14] ;  /* 0x0000140001117983 */ /* 0x000ea80000300800 */
[----:B------:R-:W2:Y:S01]  /*229c0*/  LDL.LU R18, [R1+0x18] ;  /* 0x0000180001127983 */ /* 0x000ea20000300800 */
[----:B------:R-:W-:Y:S01]  /*229d0*/  MOV R19, R29 ;  /* 0x0000001d00137202 */ /* 0x000fe20000000f00 */
[----:B---3--:R-:W-:Y:S11]  /*229e0*/  HMMA.16816.F32.BF16 R24, R12, R20, R24 ;  /* 0x000000140c18723c */ /* 0x008ff60000041818 */
[----:B------:R-:W-:Y:S11]  /*229f0*/  @!UPT UIADD3 URZ, URZ, URZ, URZ ;  /* 0x0000003f3f3ff290 */ /* 0x000ff6000fffe03f */
[----:B------:R-:W-:Y:S02]  /*22a00*/  @!UPT UIADD3 URZ, URZ, URZ, URZ ;  /* 0x0000003f3f3ff290 */ /* 0x000fe4000fffe03f */
[----:B------:R-:W-:Y:S01]  /*22a10*/  MOV R29, R27 ;  /* 0x0000001b001d7202 */ /* 0x000fe20000000f00 */
[----:B--2---:R-:W-:Y:S04]  /*22a20*/  STL.64 [R1+0x3d80], R18 ;  /* 0x003d801201007387 */ /* 0x004fe80000100a00 */
[----:B------:R-:W-:Y:S04]  /*22a30*/  STL.64 [R1+0x3d78], R16 ;  /* 0x003d781001007387 */ /* 0x000fe80000100a00 */
[----:B------:R-:W-:Y:S04]  /*22a40*/  STL.64 [R1+0x50], R24 ;  /* 0x0000501801007387 */ /* 0x000fe80000100a00 */
[----:B------:R0:W-:Y:S04]  /*22a50*/  STL [R1+0x58], R26 ;  /* 0x0000581a01007387 */ /* 0x0001e80000100800 */
[----:B0-----:R-:W2:Y:S04]  /*22a60*/  LDL.LU.64 R26, [R1+0x3dc0] ;  /* 0x003dc000011a7983 */ /* 0x001ea80000300a00 */
[----:B------:R-:W2:Y:S01]  /*22a70*/  LDL.LU.64 R24, [R1+0x3db8] ;  /* 0x003db80001187983 */ /* 0x000ea20000300a00 */
[----:B------:R-:W-:Y:S01]  /*22a80*/  IMAD.MOV.U32 R16, RZ, RZ, R11 ;  /* 0x000000ffff107224 */ /* 0x000fe200078e000b */
[----:B------:R-:W-:-:S02]  /*22a90*/  MOV R17, R10 ;  /* 0x0000000a00117202 */ /* 0x000fc40000000f00 */
[----:B------:R0:W-:Y:S01]  /*22aa0*/  STL.64 [R1+0x3d88], R20 ;  /* 0x003d881401007387 */ /* 0x0001e20000100a00 */
[----:B------:R-:W-:Y:S02]  /*22ab0*/  MOV R19, R8 ;  /* 0x0000000800137202 */ /* 0x000fe40000000f00 */
[----:B------:R-:W-:Y:S01]  /*22ac0*/  MOV R18, R9 ;  /* 0x0000000900127202 */ /* 0x000fe20000000f00 */
[----:B0-----:R-:W3:Y:S04]  /*22ad0*/  LDL.LU R20, [R1+0x20] ;  /* 0x0000200001147983 */ /* 0x001ee80000300800 */
[----:B------:R-:W3:Y:S01]  /*22ae0*/  LDL.LU R21, [R1+0x24] ;  /* 0x0000240001157983 */ /* 0x000ee20000300800 */
[----:B--2---:R-:W-:Y:S11]  /*22af0*/  HMMA.16816.F32.BF16 R24, R12, R8, R24 ;  /* 0x000000080c18723c */ /* 0x004ff60000041818 */
[----:B------:R-:W-:Y:S11]  /*22b00*/  @!UPT UIADD3 URZ, URZ, URZ, URZ ;  /* 0x0000003f3f3ff290 */ /* 0x000ff6000fffe03f */
[----:B------:R-:W-:Y:S02]  /*22b10*/  @!UPT UIADD3 URZ, URZ, URZ, URZ ;  /* 0x0000003f3f3ff290 */ /* 0x000fe4000fffe03f */
[----:B------:R-:W-:Y:S01]  /*22b20*/  MOV R10, R26 ;  /* 0x0000001a000a7202 */ /* 0x000fe20000000f00 */
[----:B------:R-:W-:Y:S01]  /*22b30*/  IMAD.MOV.U32 R9, RZ, RZ, R25 ;  /* 0x000000ffff097224 */ /* 0x000fe200078e0019 */
[----:B------:R-:W-:Y:S02]  /*22b40*/  MOV R11, R27 ;  /* 0x0000001b000b7202 */ /* 0x000fe40000000f00 */
[----:B------:R-:W-:Y:S01]  /*22b50*/  MOV R8, R24 ;  /* 0x0000001800087202 */ /* 0x000fe20000000f00 */
[----:B------:R-:W4:Y:S04]  /*22b60*/  LDL.LU.64 R26, [R1+0x3db0] ;  /* 0x003db000011a7983 */ /* 0x000f280000300a00 */
[----:B------:R-:W4:Y:S01]  /*22b70*/  LDL.LU.64 R24, [R1+0x3da8] ;  /* 0x003da80001187983 */ /* 0x000f220000300a00 */
[----:B------:R-:W-:Y:S01]  /*22b80*/  MOV R22, R7 ;  /* 0x0000000700167202 */ /* 0x000fe20000000f00 */
[----:B------:R-:W-:-:S02]  /*22b90*/  IMAD.MOV.U32 R23, RZ, RZ, R6 ;  /* 0x000000ffff177224 */ /* 0x000fc400078e0006 */
[----:B------:R-:W3:Y:S01]  /*22ba0*/  LDL.LU.64 R6, [R1+0x3da0] ;  /* 0x003da00001067983 */ /* 0x000ee20000300a00 */
[----:B----4-:R-:W-:Y:S03]  /*22bb0*/  HMMA.16816.F32.BF16 R24, R12, R4, R24 ;  /* 0x000000040c18723c */ /* 0x010fe60000041818 */
[----:B------:R-:W3:Y:S04]  /*22bc0*/  LDL.LU.64 R4, [R1+0x3d98] ;  /* 0x003d980001047983 */ /* 0x000ee80000300a00 */
[----:B------:R-:W-:Y:S01]  /*22bd0*/  MOV R12, R19 ;  /* 0x00000013000c7202 */ /* 0x000fe20000000f00 */
[----:B------:R-:W-:Y:S11]  /*22be0*/  IMAD.MOV.U32 R13, RZ, RZ, R18 ;  /* 0x000000ffff0d7224 */ /* 0x000ff600078e0012 */
[----:B------:R-:W-:Y:S04]  /*22bf0*/  @!UPT UIADD3 URZ, URZ, URZ, URZ ;  /* 0x0000003f3f3ff290 */ /* 0x000fe8000fffe03f */
[----:B------:R0:W-:Y:S04]  /*22c00*/  STL.64 [R1+0x3d28], R26 ;  /* 0x003d281a01007387 */ /* 0x0001e80000100a00 */
[----:B------:R1:W-:Y:S01]  /*22c10*/  STL.64 [R1+0x3d20], R24 ;  /* 0x003d201801007387 */ /* 0x0003e20000100a00 */
[----:B0-----:R-:W-:-:S03]  /*22c20*/  MOV R27, R0 ;  /* 0x00000000001b7202 */ /* 0x001fc60000000f00 */
[----:B-1----:R-:W2:Y:S04]  /*22c30*/  LDL.LU R24, [R1] ;  /* 0x0000000001187983 */ /* 0x002ea80000300800 */
[----:B------:R-:W2:Y:S04]  /*22c40*/  LDL.LU R25, [R1+0x4] ;  /* 0x0000040001197983 */ /* 0x000ea80000300800 */
[----:B------:R-:W2:Y:S04]  /*22c50*/  LDL.LU R26, [R1+0x8] ;  /* 0x00000800011a7983 */ /* 0x000ea80000300800 */
[----:B------:R-:W4:Y:S01]  /*22c60*/  LDL.LU R0, [R1+0x3d90] ;  /* 0x003d900001007983 */ /* 0x000f220000300800 */
[C---:B---3--:R-:W-:Y:S03]  /*22c70*/  HMMA.16816.F32.BF16 R16, R4.reuse, R16, R20 ;  /* 0x000000100410723c */ /* 0x048fe60000041814 */
[----:B------:R-:W3:Y:S11]  /*22c80*/  LDL.LU.64 R20, [R1+0x3d88] ;  /* 0x003d880001147983 */ /* 0x000ef60000300a00 */
[----:B------:R-:W-:Y:S09]  /*22c90*/  @!UPT UIADD3 URZ, URZ, URZ, URZ ;  /* 0x0000003f3f3ff290 */ /* 0x000ff2000fffe03f */
[----:B------:R-:W-:Y:S04]  /*22ca0*/  STL.64 [R1+0x20], R16 ;  /* 0x0000201001007387 */ /* 0x000fe80000100a00 */
[----:B------:R0:W-:Y:S04]  /*22cb0*/  STL.64 [R1+0x28], R18 ;  /* 0x0000281201007387 */ /* 0x0001e80000100a00 */
[----:B0-----:R-:W3:Y:S04]  /*22cc0*/  LDL.LU.64 R18, [R1+0x3d80] ;  /* 0x003d800001127983 */ /* 0x001ee80000300a00 */
[----:B------:R-:W3:Y:S02]  /*22cd0*/  LDL.LU.64 R16, [R1+0x3d78] ;  /* 0x003d780001107983 */ /* 0x000ee40000300a00 */
[C---:B---3--:R-:W-:Y:S02]  /*22ce0*/  HMMA.16816.F32.BF16 R20, R4.reuse, R20, R16 ;  /* 0x000000140414723c */ /* 0x048fe40000041810 */
[----:B------:R-:W3:Y:S04]  /*22cf0*/  LDL.LU.64 R18, [R1+0x3d70] ;  /* 0x003d700001127983 */ /* 0x000ee80000300a00 */
[----:B------:R-:W3:Y:S11]  /*22d00*/  LDL.LU.64 R16, [R1+0x3d68] ;  /* 0x003d680001107983 */ /* 0x000ef60000300a00 */
[----:B------:R-:W-:Y:S06]  /*22d10*/  @!UPT UIADD3 URZ, URZ, URZ, URZ ;  /* 0x0000003f3f3ff290 */ /* 0x000fec000fffe03f */
[----:B------:R-:W-:Y:S04]  /*22d20*/  STL [R1+0x14], R21 ;  /* 0x0000141501007387 */ /* 0x000fe80000100800 */
[----:B------:R0:W-:Y:S02]  /*22d30*/  STL.64 [R1+0x18], R22 ;  /* 0x0000181601007387 */ /* 0x0001e40000100a00 */
[----:B0-----:R-:W-:Y:S02]  /*22d40*/  MOV R23, R20 ;  /* 0x0000001400177202 */ /* 0x001fe40000000f00 */
[----:B------:R-:W3:Y:S04]  /*22d50*/  LDL.LU R22, [R1+0x3d60] ;  /* 0x003d600001167983 */ /* 0x000ee80000300800 */
[----:B------:R-:W4:Y:S01]  /*22d60*/  LDL.LU.64 R20, [R1+0x3d58] ;  /* 0x003d580001147983 */ /* 0x000f220000300a00 */
[----:B--2---:R-:W-:Y:S03]  /*22d70*/  HMMA.16816.F32.BF16 R24, R4, R12, R24 ;  /* 0x0000000c0418723c */ /* 0x004fe60000041818 */
[----:B------:R-:W0:Y:S04]  /*22d80*/  LDSM.16.MT88.4 R12, [R2+0x21800] ;  /* 0x02180000020c783b */ /* 0x000e280000004200 */
[----:B---3--:R-:W-:Y:S04]  /*22d90*/  STL.64 [R1+0x3d18], R22 ;  /* 0x003d181601007387 */ /* 0x008fe80000100a00 */
[----:B----4-:R1:W-:Y:S04]  /*22da0*/  STL.64 [R1+0x3d10], R20 ;  /* 0x003d101401007387 */ /* 0x0103e80000100a00 */
[----:B-1----:R-:W2:Y:S04]  /*22db0*/  LDL.LU.64 R20, [R1+0x110] ;  /* 0x0001100001147983 */ /* 0x002ea80000300a00 */
[----:B------:R-:W3:Y:S04]  /*22dc0*/  LDL.LU.64 R22, [R1+0x118] ;  /* 0x0001180001167983 */ /* 0x000ee80000300a00 */
[----:B------:R-:W-:Y:S04]  /*22dd0*/  STL [R1+0x3cc0], R2 ;  /* 0x003cc00201007387 */ /* 0x000fe80000100800 */
[----:B------:R-:W-:Y:S04]  /*22de0*/  STL.64 [R1], R24 ;  /* 0x0000001801007387 */ /* 0x000fe80000100a00 */
[----:B------:R-:W-:Y:S04]  /*22df0*/  STL.64 [R1+0x8], R26 ;  /* 0x0000081a01007387 */ /* 0x000fe80000100a00 */
[----:B------:R-:W1:Y:S04]  /*22e00*/  LDSM.16.M88.4 R24, [R0+0x80] ;  /* 0x000080000018783b */ /* 0x000e680000000200 */
[----:B0-----:R0:W-:Y:S04]  /*22e10*/  STL.64 [R1+0x3ca8], R14 ;  /* 0x003ca80e01007387 */ /* 0x0011e80000100a00 */
[----:B------:R4:W-:Y:S01]  /*22e20*/  STL.64 [R1+0x3ca0], R12 ;  /* 0x003ca00c01007387 */ /* 0x0009e20000100a00 */
[----:B0-----:R-:W-:-:S03]  /*22e30*/  MOV R15, R3 ;  /* 0x00000003000f7202 */ /* 0x001fc60000000f00 */
[----:B----4-:R-:W2:Y:S04]  /*22e40*/  LDL.LU R12, [R1+0x30] ;  /* 0x00003000010c7983 */ /* 0x010ea80000300800 */
[----:B------:R-:W2:Y:S04]  /*22e50*/  LDL.LU R13, [R1+0x34] ;  /* 0x00003400010d7983 */ /* 0x000ea80000300800 */
[----:B------:R-:W2:Y:S04]  /*22e60*/  LDL.LU R14, [R1+0x38] ;  /* 0x00003800010e7983 */ /* 0x000ea80000300800 */
[----:B-1----:R-:W-:Y:S01]  /*22e70*/  STL.64 [R1+0x70], R24 ;  /* 0x0000701801007387 */ /* 0x002fe20000100a00 */
[----:B------:R-:W-:-:S03]  /*22e80*/  IMAD.MOV.U32 R3, RZ, RZ, R27 ;  /* 0x000000ffff037224 */ /* 0x000fc600078e001b */
[----:B------:R-:W-:Y:S04]  /*22e90*/  STL [R1+0x78], R26 ;  /* 0x0000781a01007387 */ /* 0x000fe80000100800 */
[----:B------:R-:W0:Y:S04]  /*22ea0*/  LDSM.16.M88.4 R24, [R0+0x8080] ;  /* 0x008080000018783b */ /* 0x000e280000000200 */
[----:B------:R-:W-:Y:S04]  /*22eb0*/  STL [R1+0x3c10], R3 ;  /* 0x003c100301007387 */ /* 0x000fe80000100800 */
[----:B0-----:R-:W-:Y:S01]  /*22ec0*/  STL.64 [R1+0x80], R24 ;  /* 0x0000801801007387 */ /* 0x001fe20000100a00 */
[----:B------:R-:W-:-:S03]  /*22ed0*/  MOV R2, R25 ;  /* 0x0000001900027202 */ /* 0x000fc60000000f00 */
[----:B------:R-:W-:Y:S04]  /*22ee0*/  STL.64 [R1+0x88], R26 ;  /* 0x0000881a01007387 */ /* 0x000fe80000100a00 */
[----:B------:R-:W0:Y:S04]  /*22ef0*/  LDSM.16.M88.4 R24, [R0+0x10080] ;  /* 0x010080000018783b */ /* 0x000e280000000200 */
[----:B------:R-:W-:Y:S04]  /*22f00*/  STL [R1+0x3cd0], R2 ;  /* 0x003cd00201007387 */ /* 0x000fe80000100800 */
[----:B0-----:R-:W-:Y:S04]  /*22f10*/  STL.64 [R1+0xa0], R24 ;  /* 0x0000a01801007387 */ /* 0x001fe80000100a00 */
[----:B------:R-:W-:Y:S04]  /*22f20*/  STL.64 [R1+0xa8], R26 ;  /* 0x0000a81a01007387 */ /* 0x000fe80000100a00 */
[----:B------:R-:W0:Y:S04]  /*22f30*/  LDSM.16.M88.4 R24, [R0+0x18080] ;  /* 0x018080000018783b */ /* 0x000e280000000200 */
[----:B0-----:R0:W-:Y:S01]  /*22f40*/  STL.64 [R1+0xe0], R24 ;  /* 0x0000e01801007387 */ /* 0x0011e20000100a00 */
[----:B------:R-:W-:-:S02]  /*22f50*/  MOV R3, R27 ;  /* 0x0000001b00037202 */ /* 0x000fc40000000f00 */
[----:B------:R-:W-:Y:S01]  /*22f60*/  MOV R27, R11 ;  /* 0x0000000b001b7202 */ /* 0x000fe20000000f00 */
[----:B------:R1:W-:Y:S01]  /*22f70*/  STL [R1+0xe8], R26 ;  /* 0x0000e81a01007387 */ /* 0x0003e20000100800 */
[----:B0-----:R-:W-:Y:S01]  /*22f80*/  MOV R24, R8 ;  /* 0x0000000800187202 */ /* 0x001fe20000000f00 */
[----:B------:R-:W-:Y:S01]  /*22f90*/  IMAD.MOV.U32 R25, RZ, RZ, R9 ;  /* 0x000000ffff197224 */ /* 0x000fe200078e0009 */
[----:B-1----:R-:W-:Y:S01]  /*22fa0*/  MOV R26, R10 ;  /* 0x0000000a001a7202 */ /* 0x002fe20000000f00 */
[----:B------:R-:W4:Y:S04]  /*22fb0*/  LDL.LU R8, [R1+0x3d54] ;  /* 0x003d540001087983 */ /* 0x000f280000300800 */
[----:B------:R-:W4:Y:S04]  /*22fc0*/  LDL.LU R9, [R1+0x3d50] ;  /* 0x003d500001097983 */ /* 0x000f280000300800 */
[----:B------:R-:W4:Y:S04]  /*22fd0*/  LDL.LU R10, [R1+0x3d4c] ;  /* 0x003d4c00010a7983 */ /* 0x000f280000300800 */
[----:B------:R-:W4:Y:S04]  /*22fe0*/  LDL.LU R11, [R1+0x3d48] ;  /* 0x003d4800010b7983 */ /* 0x000f280000300800 */
[----:B------:R0:W-:Y:S04]  /*22ff0*/  STL.64 [R1+0x3d38], R26 ;  /* 0x003d381a01007387 */ /* 0x0001e80000100a00 */
[----:B------:R1:W-:Y:S04]  /*23000*/  STL.64 [R1+0x3d30], R24 ;  /* 0x003d301801007387 */ /* 0x0003e80000100a00 */
[----:B0-----:R-:W2:Y:S01]  /*23010*/  LDL.LU.64 R26, [R1+0xb8] ;  /* 0x0000b800011a7983 */ /* 0x001ea20000300a00 */
[----:B-1----:R-:W-:Y:S01]  /*23020*/  MOV R24, R19 ;  /* 0x0000001300187202 */ /* 0x002fe20000000f00 */
[----:B------:R-:W-:-:S02]  /*23030*/  IMAD.MOV.U32 R25, RZ, RZ, R18 ;  /* 0x000000ffff197224 */ /* 0x000fc400078e0012 */
[----:B--2---:R0:W-:Y:S02]  /*23040*/  STL.64 [R1+0x3d40], R26 ;  /* 0x003d401a01007387 */ /* 0x0041e40000100a00 */
[----:B0-----:R-:W-:Y:S02]  /*23050*/  MOV R26, R17 ;  /* 0x00000011001a7202 */ /* 0x001fe40000000f00 */
[----:B------:R-:W-:Y:S02]  /*23060*/  MOV R27, R16 ;  /* 0x00000010001b7202 */ /* 0x000fe40000000f00 */
[----:B------:R-:W0:Y:S04]  /*23070*/  LDSM.16.MT88.4 R16, [R28+0x21800] ;  /* 0x021800001c10783b */ /* 0x000e280000004200 */
[----:B------:R-:W-:Y:S04]  /*23080*/  STL [R1+0x3c18], R3 ;  /* 0x003c180301007387 */ /* 0x000fe80000100800 */
[----:B------:R-:W-:Y:S04]  /*23090*/  STL [R1+0x3b00], R0 ;  /* 0x003b000001007387 */ /* 0x000fe80000100800 */
[----:B------:R-:W-:Y:S04]  /*230a0*/  STL [R1+0x3cc4], R28 ;  /* 0x003cc41c01007387 */ /* 0x000fe80000100800 */
[----:B0-----:R0:W-:Y:S04]  /*230b0*/  STL.64 [R1+0x3c58], R18 ;  /* 0x003c581201007387 */ /* 0x0011e80000100a00 */
[----:B------:R-:W-:Y:S04]  /*230c0*/  STL.64 [R1+0x3c50], R16 ;  /* 0x003c501001007387 */ /* 0x000fe80000100a00 */
[----:B0-----:R-:W4:Y:S01]  /*230d0*/  LDL.LU.64 R18, [R1+0x98] ;  /* 0x0000980001127983 */ /* 0x001f220000300a00 */
[----:B------:R-:W-:Y:S11]  /*230e0*/  HMMA.16816.F32.BF16 R12, R4, R20, R12 ;  /* 0x00000014040c723c */ /* 0x000ff6000004180c */
[----:B------:R-:W-:Y:S11]  /*230f0*/  @!UPT UIADD3 URZ, URZ, URZ, URZ ;  /* 0x0000003f3f3ff290 */ /* 0x000ff6000fffe03f */
[----:B------:R-:W-:Y:S01]  /*23100*/  @!UPT UIADD3 URZ, URZ, URZ, URZ ;  /* 0x0000003f3f3ff290 */ /* 0x000fe2000fffe03f */
[----:B------:R-:W-:Y:S04]  /*23110*/  STL.64 [R1+0x3cb8], R14 ;  /* 0x003cb80e01007387 */ /* 0x000fe80000100a00 */
[----:B------:R0:W-:Y:S04]  /*23120*/  STL.64 [R1+0x3cb0], R12 ;  /* 0x003cb00c01007387 */ /* 0x0001e80000100a00 */
[----:B0-----:R-:W2:Y:S04]  /*23130*/  LDL.LU R12, [R1+0x50] ;  /* 0x00005000010c7983 */ /* 0x001ea80000300800 */
[----:B------:R-:W2:Y:S04]  /*23140*/  LDL.LU R13, [R1+0x54] ;  /* 0x00005400010d7983 */ /* 0x000ea80000300800 */
[----:B------:R-:W2:Y:S01]  /*23150*/  LDL.LU R14, [R1+0x58] ;  /* 0x00005800010e7983 */ /* 0x000ea20000300800 */
[C---:B----4-:R-:W-:Y:S11]  /*23160*/  HMMA.16816.F32.BF16 R24, R8.reuse, R18, R24 ;  /* 0x000000120818723c */ /* 0x050ff60000041818 */
[----:B------:R-:W-:Y:S11]  /*23170*/  @!UPT UIADD3 URZ, URZ, URZ, URZ ;  /* 0x0000003f3f3ff290 */ /* 0x000ff6000fffe03f */
[----:B------:R-:W-:Y:S02]  /*23180*/  @!UPT UIADD3 URZ, URZ, URZ, URZ ;  /* 0x0000003f3f3ff290 */ /* 0x000fe4000fffe03f */
[----:B------:R-:W-:Y:S01]  /*23190*/  IMAD.MOV.U32 R7, RZ, RZ, R26 ;  /* 0x000000ffff077224 */ /* 0x000fe200078e001a */
[----:B------:R-:W-:Y:S02]  /*231a0*/  MOV R6, R27 ;  /* 0x0000001b00067202 */ /* 0x000fe40000000f00 */
[----:B------:R-:W2:Y:S01]  /*231b0*/  LDL.LU.64 R26, [R1+0x3d40] ;  /* 0x003d4000011a7983 */ /* 0x000ea20000300a00 */
[----:B------:R-:W-:Y:S02]  /*231c0*/  MOV R15, R29 ;  /* 0x0000001d000f7202 */ /* 0x000fe40000000f00 */
[----:B------:R-:W-:Y:S02]  /*231d0*/  MOV R17, R24 ;  /* 0x0000001800117202 */ /* 0x000fe40000000f00 */
[----:B------:R-:W-:Y:S01]  /*231e0*/  MOV R16, R25 ;  /* 0x0000001900107202 */ /* 0x000fe20000000f00 */
[----:B------:R-:W-:Y:S01]  /*231f0*/  IMAD.MOV.U32 R2, RZ, RZ, R18 ;  /* 0x000000ffff027224 */ /* 0x000fe200078e0012 */
[----:B------:R-:W-:Y:S01]  /*23200*/  MOV R0, R19 ;  /* 0x0000001300007202 */ /* 0x000fe20000000f00 */
[----:B------:R-:W-:Y:S04]  /*23210*/  STL [R1+0x3ccc], R17 ;  /* 0x003ccc1101007387 */ /* 0x000fe80000100800 */
[----:B------:R-:W-:Y:S04]  /*23220*/  STL [R1+0x3cc8], R16 ;  /* 0x003cc81001007387 */ /* 0x000fe80000100800 */
[----:B------:R-:W4:Y:S01]  /*23230*/  LDL.LU.64 R18, [R1+0xc8] ;  /* 0x0000c80001127983 */ /* 0x000f220000300a00 */
[----:B--2---:R-:W-:Y:S01]  /*23240*/  HMMA.16816.F32.BF16 R12, R8, R26, R12 ;  /* 0x0000001a080c723c */ /* 0x004fe2000004180c */
[----:B------:R-:W-:-:S02]  /*23250*/  MOV R5, R26 ;  /* 0x0000001a00057202 */ /* 0x000fc40000000f00 */
[----:B------:R-:W-:Y:S02]  /*23260*/  MOV R4, R27 ;  /* 0x0000001b00047202 */ /* 0x000fe40000000f00 */
[----:B------:R-:W4:Y:S04]  /*23270*/  LDL.LU.64 R26, [R1+0x3d38] ;  /* 0x003d3800011a7983 */ /* 0x000f280000300a00 */
[----:B------:R-:W4:Y:S11]  /*23280*/  LDL.LU.64 R24, [R1+0x3d30] ;  /* 0x003d300001187983 */ /* 0x000f360000300a00 */
[----:B------:R-:W-:Y:S03]  /*23290*/  @!UPT UIADD3 URZ, URZ, URZ, URZ ;  /* 0x0000003f3f3ff290 */ /* 0x000fe6000fffe03f */
[----:B------:R0:W-:Y:S01]  /*232a0*/  STL.64 [R1+0x50], R12 ;  /* 0x0000500c01007387 */ /* 0x0001e20000100a00 */
[----:B------:R-:W-:Y:S01]  /*232b0*/  IMAD.MOV.U32 R29, RZ, RZ, R14 ;  /* 0x000000ffff1d7224 */ /* 0x000fe200078e000e */
[----:B------:R-:W-:Y:S02]  /*232c0*/  MOV R3, R15 ;  /* 0x0000000f00037202 */ /* 0x000fe40000000f00 */
[----:B0-----:R-:W2:Y:S04]  /*232d0*/  LDL.LU R12, [R1] ;  /* 0x00000000010c7983 */ /* 0x001ea80000300800 */
[----:B------:R-:W2:Y:S04]  /*232e0*/  LDL.LU R13, [R1+0x4] ;  /* 0x00000400010d7983 */ /* 0x000ea80000300800 */
[----:B------:R-:W2:Y:S04]  /*232f0*/  LDL.LU R14, [R1+0x8] ;  /* 0x00000800010e7983 */ /* 0x000ea80000300800 */
[----:B------:R-:W2:Y:S01]  /*23300*/  LDL.LU R15, [R1+0xc] ;  /* 0x00000c00010f7983 */ /* 0x000ea20000300800 */
[----:B----4-:R-:W-:Y:S11]  /*23310*/  HMMA.16816.F32.BF16 R24, R8, R18, R24 ;  /* 0x000000120818723c */ /* 0x010ff60000041818 */
[----:B------:R-:W-:Y:S11]  /*23320*/  @!UPT UIADD3 URZ, URZ, URZ, URZ ;  /* 0x0000003f3f3ff290 */ /* 0x000ff6000fffe03f */
[----:B------:R-:W-:Y:S02]  /*23330*/  @!UPT UIADD3 URZ, URZ, URZ, URZ ;  /* 0x0000003f3f3ff290 */ /* 0x000fe4000fffe03f */
[----:B------:R-:W-:Y:S02]  /*23340*/  MOV R16, R26 ;  /* 0x0000001a00107202 */ /* 0x000fe40000000f00 */
[----:B------:R-:W-:Y:S02]  /*23350*/  MOV R28, R27 ;  /* 0x0000001b001c7202 */ /* 0x000fe40000000f00 */
[----:B------:R-:W-:Y:S01]  /*23360*/  MOV R17, R25 ;  /* 0x0000001900117202 */ /* 0x000fe20000000f00 */
[----:B--2---:R0:W-:Y:S04]  /*23370*/  STL.64 [R1+0x3ce0], R14 ;  /* 0x003ce00e01007387 */ /* 0x0041e80000100a00 */
[----:B------:R-:W-:Y:S01]  /*23380*/  STL.64 [R1+0x3cd8], R12 ;  /* 0x003cd80c01007387 */ /* 0x000fe20000100a00 */
[----:B0-----:R-:W-:-:S02]  /*23390*/  MOV R14, R5 ;  /* 0x00000005000e7202 */ /* 0x001fc40000000f00 */
[----:B------:R-:W-:-:S05]  /*233a0*/  MOV R15, R4 ;  /* 0x00000004000f7202 */ /* 0x000fca0000000f00 */
[----:B------:R0:W-:Y:S04]  /*233b0*/  STL.64 [R1+0x3cf8], R14 ;  /* 0x003cf80e01007387 */ /* 0x0001e80000100a00 */
[----:B------:R-:W2:Y:S01]  /*233c0*/  LDL.LU.64 R26, [R1+0x3d28] ;  /* 0x003d2800011a7983 */ /* 0x000ea20000300a00 */
[----:B0-----:R-:W-:Y:S02]  /*233d0*/  IMAD.MOV.U32 R14, RZ, RZ, R2 ;  /* 0x000000ffff0e7224 */ /* 0x001fe400078e0002 */
[----:B------:R-:W-:Y:S02]  /*233e0*/  IMAD.MOV.U32 R2, RZ, RZ, R24 ;  /* 0x000000ffff027224 */ /* 0x000fe400078e0018 */
[----:B------:R-:W2:Y:S01]  /*233f0*/  LDL.LU.64 R24, [R1+0x3d20] ;  /* 0x003d200001187983 */ /* 0x000ea20000300a00 */
[----:B------:R-:W-:-:S03]  /*23400*/  MOV R15, R0 ;  /* 0x00000000000f7202 */ /* 0x000fc60000000f00 */
[----:B------:R0:W-:Y:S01]  /*23410*/  STL.64 [R1+0x3d00], R16 ;  /* 0x003d001001007387 */ /* 0x0001e20000100a00 */
[----:B------:R-:W-:Y:S01]  /*23420*/  MOV R12, R18 ;  /* 0x00000012000c7202 */ /* 0x000fe20000000f00 */
[----:B---3--:R-:W-:Y:S01]  /*23430*/  IMAD.MOV.U32 R5, RZ, RZ, R22 ;  /* 0x000000ffff057224 */ /* 0x008fe200078e0016 */
[----:B------:R-:W-:Y:S02]  /*23440*/  MOV R0, R19 ;  /* 0x0000001300007202 */ /* 0x000fe40000000f00 */
[----:B------:R-:W-:Y:S01]  /*23450*/  MOV R4, R23 ;  /* 0x0000001700047202 */ /* 0x000fe20000000f00 */
[----:B0-----:R-:W3:Y:S04]  /*23460*/  LDL.LU R16, [R1+0x20] ;  /* 0x0000200001107983 */ /* 0x001ee80000300800 */
[----:B------:R-:W3:Y:S04]  /*23470*/  LDL.LU R17, [R1+0x24] ;  /* 0x0000240001117983 */ /* 0x000ee80000300800 */
[----:B------:R-:W3:Y:S04]  /*23480*/  LDL.LU R18, [R1+0x28] ;  /* 0x0000280001127983 */ /* 0x000ee80000300800 */
[----:B------:R-:W3:Y:S01]  /*23490*/  LDL.LU R19, [R1+0x2c] ;  /* 0x00002c0001137983 */ /* 0x000ee20000300800 */
[----:B--2---:R-:W-:Y:S03]  /*234a0*/  HMMA.16816.F32.BF16 R24, R8, R22, R24 ;  /* 0x000000160818723c */ /* 0x004fe60000041818 */
[----:B------:R-:W2:Y:S04]  /*234b0*/  LDL.LU.64 R22, [R1+0x3d18] ;  /* 0x003d180001167983 */ /* 0x000ea80000300a00 */
[----:B------:R-:W3:Y:S04]  /*234c0*/  LDL.LU.64 R20, [R1+0x3d10] ;  /* 0x003d100001147983 */ /* 0x000ee80000300a00 */
[----:B------:R-:W-:Y:S04]  /*234d0*/  STL.64 [R1+0x3cf0], R6 ;  /* 0x003cf00601007387 */ /* 0x000fe80000100a00 */
[----:B------:R2:W-:Y:S02]  /*234e0*/  STL.64 [R1+0x3ce8], R4 ;  /* 0x003ce80401007387 */ /* 0x0005e40000100a00 */
[----:B--2---:R-:W-:-:S02]  /*234f0*/  MOV R4, R23 ;  /* 0x0000001700047202 */ /* 0x004fc40000000f00 */
[----:B------:R-:W3:Y:S01]  /*23500*/  LDL.LU R23, [R1+0x3d08] ;  /* 0x003d080001177983 */ /* 0x000ee20000300800 */
[----:B------:R-:W-:-:S03]  /*23510*/  MOV R10, R12 ;  /* 0x0000000c000a7202 */ /* 0x000fc60000000f00 */
[----:B------:R-:W2:Y:S04]  /*23520*/  LDL.LU R5, [R1+0x14] ;  /* 0x0000140001057983 */ /* 0x000ea80000300800 */
[----:B------:R-:W2:Y:S01]  /*23530*/  LDL.LU R6, [R1+0x18] ;  /* 0x0000180001067983 */ /* 0x000ea20000300800 */
[----:B------:R-:W-:-:S03]  /*23540*/  IMAD.MOV.U32 R11, RZ, RZ, R0 ;  /* 0x000000ffff0b7224 */ /* 0x000fc600078e0000 */
[----:B------:R-:W2:Y:S04]  /*23550*/  LDL.LU R7, [R1+0x1c] ;  /* 0x00001c0001077983 */ /* 0x000ea80000300800 */
[----:B------:R-:W-:Y:S04]  /*23560*/  STL [R1+0x3c64], R26 ;  /* 0x003c641a01007387 */ /* 0x000fe80000100800 */
[----:B------:R-:W-:Y:S01]  /*23570*/  STL [R1+0x3c60], R27 ;  /* 0x003c601b01007387 */ /* 0x000fe20000100800 */
[C---:B---3--:R-:W-:Y:S03]  /*23580*/  HMMA.16816.F32.BF16 R12, R20.reuse, R14, R16 ;  /* 0x0000000e140c723c */ /* 0x048fe60000041810 */
[----:B------:R-:W3:Y:S11]  /*23590*/  LDL.LU.64 R16, [R1+0x3d00] ;  /* 0x003d000001107983 */ /* 0x000ef60000300a00 */
[----:B------:R-:W-:Y:S09]  /*235a0*/  @!UPT UIADD3 URZ, URZ, URZ, URZ ;  /* 0x0000003f3f3ff290 */ /* 0x000ff2000fffe03f */
[----:B------:R2:W-:Y:S01]  /*235b0*/  STL [R1+0x20], R12 ;  /* 0x0000200c01007387 */ /* 0x0005e20000100800 */
[----:B------:R-:W-:Y:S02]  /*235c0*/  MOV R18, R14 ;  /* 0x0000000e00127202 */ /* 0x000fe40000000f00 */
[----:B------:R-:W-:Y:S02]  /*235d0*/  MOV R0, R15 ;  /* 0x0000000f00007202 */ /* 0x000fe40000000f00 */
[----:B------:R-:W2:Y:S01]  /*235e0*/  LDL.LU.64 R14, [R1+0x3cf8] ;  /* 0x003cf800010e7983 */ /* 0x000ea20000300a00 */
[----:B------:R-:W-:Y:S02]  /*235f0*/  MOV R19, R13 ;  /* 0x0000000d00137202 */ /* 0x000fe40000000f00 */
[----:B--2---:R-:W-:Y:S01]  /*23600*/  HMMA.16816.F32.BF16 R12, R20, R14, R4 ;  /* 0x0000000e140c723c */ /* 0x004fe20000041804 */
[----:B------:R-:W2:Y:S04]  /*23610*/  LDL.LU.64 R6, [R1+0x3cf0] ;  /* 0x003cf00001067983 */ /* 0x000ea80000300a00 */
[----:B------:R-:W4:Y:S11]  /*23620*/  LDL.LU.64 R4, [R1+0x3ce8] ;  /* 0x003ce80001047983 */ /* 0x000f360000300a00 */
[----:B------:R-:W-:Y:S08]  /*23630*/  @!UPT UIADD3 URZ, URZ, URZ, URZ ;  /* 0x0000003f3f3ff290 */ /* 0x000ff0000fffe03f */
[----:B------:R-:W-:Y:S01]  /*23640*/  IMAD.MOV.U32 R26, RZ, RZ, R12 ;  /* 0x000000ffff1a7224 */ /* 0x000fe200078e000c */
[----:B------:R-:W-:Y:S01]  /*23650*/  MOV R27, R13 ;  /* 0x0000000d001b7202 */ /* 0x000fe20000000f00 */
[----:B------:R0:W-:Y:S04]  /*23660*/  STL.64 [R1+0x18], R14 ;  /* 0x0000180e01007387 */ /* 0x0001e80000100a00 */
[----:B0-----:R-:W2:Y:S04]  /*23670*/  LDL.LU.64 R14, [R1+0x3ce0] ;  /* 0x003ce000010e7983 */ /* 0x001ea80000300a00 */
[----:B------:R-:W2:Y:S04]  /*23680*/  LDL.LU.64 R12, [R1+0x3cd8] ;  /* 0x003cd800010c7983 */ /* 0x000ea80000300a00 */
[----:B------:R-:W-:Y:S04]  /*23690*/  STL.64 [R1+0x3c70], R26 ;  /* 0x003c701a01007387 */ /* 0x000fe80000100a00 */
[----:B------:R0:W-:Y:S02]  /*236a0*/  STL.64 [R1+0x3c68], R24 ;  /* 0x003c681801007387 */ /* 0x0001e40000100a00 */
[----:B0-----:R-:W-:-:S02]  /*236b0*/  MOV R24, R2 ;  /* 0x0000000200187202 */ /* 0x001fc40000000f00 */
[----:B------:R-:W2:Y:S01]  /*236c0*/  LDL.LU R2, [R1+0x3cd0] ;  /* 0x003cd00001027983 */ /* 0x000ea20000300800 */
[----:B---3--:R-:W-:Y:S01]  /*236d0*/  IMAD.MOV.U32 R26, RZ, RZ, R16 ;  /* 0x000000ffff1a7224 */ /* 0x008fe200078e0010 */
[----:B------:R-:W-:Y:S02]  /*236e0*/  MOV R27, R28 ;  /* 0x0000001c001b7202 */ /* 0x000fe40000000f00 */
[----:B------:R-:W-:Y:S02]  /*236f0*/  MOV R25, R17 ;  /* 0x0000001100197202 */ /* 0x000fe40000000f00 */
[----:B------:R-:W3:Y:S04]  /*23700*/  LDL.LU R17, [R1+0x3ccc] ;  /* 0x003ccc0001117983 */ /* 0x000ee80000300800 */
[----:B------:R-:W3:Y:S04]  /*23710*/  LDL.LU R16, [R1+0x3cc8] ;  /* 0x003cc80001107983 */ /* 0x000ee80000300800 */
[----:B------:R-:W3:Y:S04]  /*23720*/  LDL.LU R28, [R1+0x3cc4] ;  /* 0x003cc400011c7983 */ /* 0x000ee80000300800 */
[----:B------:R-:W-:Y:S04]  /*23730*/  STL.64 [R1+0x3c90], R26 ;  /* 0x003c901a01007387 */ /* 0x000fe80000100a00 */
[----:B------:R0:W-:Y:S04]  /*23740*/  STL.64 [R1+0x3c88], R24 ;  /* 0x003c881801007387 */ /* 0x0001e80000100a00 */
[----:B0-----:R-:W3:Y:S01]  /*23750*/  LDL R24, [R1+0x80] ;  /* 0x0000800001187983 */ /* 0x001ee20000100800 */
[----:B--2---:R-:W-:-:S03]  /*23760*/  MOV R25, R2 ;  /* 0x0000000200197202 */ /* 0x004fc60000000f00 */
[----:B------:R-:W2:Y:S01]  /*23770*/  LDL.LU R2, [R1+0x3cc0] ;  /* 0x003cc00001027983 */ /* 0x000ea20000300800 */
[----:B------:R-:W-:Y:S03]  /*23780*/  HMMA.16816.F32.BF16 R8, R20, R10, R12 ;  /* 0x0000000a1408723c */ /* 0x000fe6000004180c */
[----:B---3--:R0:W-:Y:S04]  /*23790*/  STL.64 [R1+0x3c98], R24 ;  /* 0x003c981801007387 */ /* 0x0081e80000100a00 */
[----:B------:R-:W3:Y:S04]  /*237a0*/  LDL.LU.64 R14, [R1+0x3cb8] ;  /* 0x003cb800010e7983 */ /* 0x000ee80000300a00 */
[----:B------:R-:W3:Y:S01]  /*237b0*/  LDL.LU.64 R12, [R1+0x3cb0] ;  /* 0x003cb000010c7983 */ /* 0x000ee20000300a00 */
[----:B0-----:R-:W-:Y:S01]  /*237c0*/  MOV R24, R17 ;  /* 0x0000001100187202 */ /* 0x001fe20000000f00 */
[----:B------:R-:W-:-:S02]  /*237d0*/  IMAD.MOV.U32 R25, RZ, RZ, R16 ;  /* 0x000000ffff197224 */ /* 0x000fc400078e0010 */
[----:B------:R-:W3:Y:S04]  /*237e0*/  LDL.LU.64 R16, [R1+0xe0] ;  /* 0x0000e00001107983 */ /* 0x000ee80000300a00 */
[----:B------:R-:W-:Y:S04]  /*237f0*/  STL.64 [R1+0x3c80], R18 ;  /* 0x003c801201007387 */ /* 0x000fe80000100a00 */
[----:B------:R-:W-:Y:S04]  /*23800*/  STL.64 [R1], R8 ;  /* 0x0000000801007387 */ /* 0x000fe80000100a00 */
[----:B------:R-:W-:Y:S01]  /*23810*/  STL.64 [R1+0x8], R10 ;  /* 0x0000080a01007387 */ /* 0x000fe20000100a00 */
[----:B------:R-:W-:-:S02]  /*23820*/  MOV R26, R7 ;  /* 0x00000007001a7202 */ /* 0x000fc40000000f00 */
[----:B------:R-:W-:Y:S01]  /*23830*/  MOV R27, R6 ;  /* 0x00000006001b7202 */ /* 0x000fe20000000f00 */
[----:B--2---:R-:W0:Y:S04]  /*23840*/  LDSM.16.MT88.4 R8, [R2+0x21c00] ;  /* 0x021c00000208783b */ /* 0x004e280000004200 */
[----:B---3--:R1:W-:Y:S04]  /*23850*/  STL.64 [R1+0x3c78], R16 ;  /* 0x003c781001007387 */ /* 0x0083e80000100a00 */
[----:B-1----:R-:W2:Y:S04]  /*23860*/  LDL.LU.64 R16, [R1+0xa0] ;  /* 0x0000a00001107983 */ /* 0x002ea80000300a00 */
[----:B------:R-:W-:Y:S04]  /*23870*/  STL [R1+0x3c1c], R2 ;  /* 0x003c1c0201007387 */ /* 0x000fe80000100800 */
[----:B0-----:R4:W-:Y:S02]  /*23880*/  STL.64 [R1+0x3c08], R10 ;  /* 0x003c080a01007387 */ /* 0x0019e40000100a00 */
[----:B----4-:R-:W-:Y:S01]  /*23890*/  MOV R10, R5 ;  /* 0x00000005000a7202 */ /* 0x010fe20000000f00 */
[----:B------:R-:W-:-:S02]  /*238a0*/  IMAD.MOV.U32 R11, RZ, RZ, R4 ;  /* 0x000000ffff0b7224 */ /* 0x000fc400078e0004 */
[----:B------:R-:W0:Y:S04]  /*238b0*/  LDSM.16.MT88.4 R4, [R28+0x21c00] ;  /* 0x021c00001c04783b */ /* 0x000e280000004200 */
[----:B------:R1:W-:Y:S04]  /*238c0*/  STL.64 [R1+0x3c00], R8 ;  /* 0x003c000801007387 */ /* 0x0003e80000100a00 */
[----:B------:R-:W-:Y:S01]  /*238d0*/  STL [R1+0x3c20], R28 ;  /* 0x003c201c01007387 */ /* 0x000fe20000100800 */
[----:B-1----:R-:W-:Y:S03]  /*238e0*/  HMMA.16816.F32.BF16 R8, R20, R10, R12 ;  /* 0x0000000a1408723c */ /* 0x002fe6000004180c */
[----:B0-----:R0:W-:Y:S04]  /*238f0*/  STL [R1+0x3bb4], R4 ;  /* 0x003bb40401007387 */ /* 0x0011e80000100800 */
[----:B------:R1:W-:Y:S04]  /*23900*/  STL [R1+0x3bb0], R5 ;  /* 0x003bb00501007387 */ /* 0x0003e80000100800 */
[----:B------:R-:W-:Y:S04]  /*23910*/  STL [R1+0x3bac], R6 ;  /* 0x003bac0601007387 */ /* 0x000fe80000100800 */
[----:B------:R-:W-:Y:S04]  /*23920*/  STL [R1+0x3ba8], R7 ;  /* 0x003ba80701007387 */ /* 0x000fe80000100800 */
[----:B0-----:R-:W3:Y:S04]  /*23930*/  LDL.LU R4, [R1+0x70] ;  /* 0x0000700001047983 */ /* 0x001ee80000300800 */
[----:B-1----:R-:W3:Y:S04]  /*23940*/  LDL.LU R5, [R1+0x74] ;  /* 0x0000740001057983 */ /* 0x002ee80000300800 */
[----:B------:R-:W3:Y:S04]  /*23950*/  LDL.LU.64 R14, [R1+0x3ca8] ;  /* 0x003ca800010e7983 */ /* 0x000ee80000300a00 */
[----:B------:R-:W3:Y:S04]  /*23960*/  LDL.LU.64 R12, [R1+0x3ca0] ;  /* 0x003ca000010c7983 */ /* 0x000ee80000300a00 */
[----:B------:R-:W4:Y:S04]  /*23970*/  LDL.LU R20, [R1+0x50] ;  /* 0x0000500001147983 */ /* 0x000f280000300800 */
[----:B------:R-:W4:Y:S04]  /*23980*/  LDL.LU R21, [R1+0x54] ;  /* 0x0000540001157983 */ /* 0x000f280000300800 */
[----:B------:R-:W-:Y:S04]  /*23990*/  STL [R1+0x3c28], R10 ;  /* 0x003c280a01007387 */ /* 0x000fe80000100800 */
[----:B------:R-:W-:Y:S01]  /*239a0*/  STL [R1+0x3c24], R11 ;  /* 0x003c240b01007387 */ /* 0x000fe20000100800 */
[----:B---3--:R-:W-:Y:S11]  /*239b0*/  HMMA.16816.F32.BF16 R24, R12, R4, R24 ;  /* 0x000000040c18723c */ /* 0x008ff60000041818 */
[----:B------:R-:W-:Y:S11]  /*239c0*/  @!UPT UIADD3 URZ, URZ, URZ, URZ ;  /* 0x0000003f3f3ff290 */ /* 0x000ff6000fffe03f */
[----:B------:R-:W-:Y:S01]  /*239d0*/  @!UPT UIADD3 URZ, URZ, URZ, URZ ;  /* 0x0000003f3f3ff290 */ /* 0x000fe2000fffe03f */
[----:B------:R0:W-:Y:S04]  /*239e0*/  STL.64 [R1+0x40], R24 ;  /* 0x0000401801007387 */ /* 0x0001e80000100a00 */
[----:B------:R4:W-:Y:S04]  /*239f0*/  STL [R1+0x48], R26 ;  /* 0x0000481a01007387 */ /* 0x0009e80000100800 */
[----:B0-----:R-:W4:Y:S01]  /*23a00*/  LDL.LU.64 R24, [R1+0x3c98] ;  /* 0x003c980001187983 */ /* 0x001f220000300a00 */
[----:B------:R-:W-:Y:S02]  /*23a10*/  MOV R22, R29 ;  /* 0x0000001d00167202 */ /* 0x000fe40000000f00 */
[----:B------:R-:W-:-:S02]  /*23a20*/  MOV R23, R3 ;  /* 0x0000000300177202 */ /* 0x000fc40000000f00 */
[----:B------:R-:W-:-:S05]  /*23a30*/  MOV R3, R27 ;  /* 0x0000001b00037202 */ /* 0x000fca0000000f00 */
[----:B----4-:R-:W-:Y:S11]  /*23a40*/  HMMA.16816.F32.BF16 R24, R12, R24, R20 ;  /* 0x000000180c18723c */ /* 0x010ff60000041814 */
[----:B------:R-:W-:Y:S11]  /*23a50*/  @!UPT UIADD3 URZ, URZ, URZ, URZ ;  /* 0x0000003f3f3ff290 */ /* 0x000ff6000fffe03f */
[----:B------:R-:W-:Y:S02]  /*23a60*/  @!UPT UIADD3 URZ, URZ, URZ, URZ ;  /* 0x0000003f3f3ff290 */ /* 0x000fe4000fffe03f */
[----:B------:R-:W-:Y:S01]  /*23a70*/  MOV R22, R26 ;  /* 0x0000001a00167202 */ /* 0x000fe20000000f00 */
[----:B------:R-:W-:Y:S01]  /*23a80*/  IMAD.MOV.U32 R29, RZ, RZ, R24 ;  /* 0x000000ffff1d7224 */ /* 0x000fe200078e0018 */
[----:B------:R-:W-:Y:S02]  /*23a90*/  MOV R21, R27 ;  /* 0x0000001b00157202 */ /* 0x000fe40000000f00 */
[----:B------:R-:W-:Y:S01]  /*23aa0*/  MOV R23, R25 ;  /* 0x0000001900177202 */ /* 0x000fe20000000f00 */
[----:B------:R-:W3:Y:S04]  /*23ab0*/  LDL.LU.64 R26, [R1+0x3c90] ;  /* 0x003c9000011a7983 */ /* 0x000ee80000300a00 */
[----:B------:R-:W3:Y:S01]  /*23ac0*/  LDL.LU.64 R24, [R1+0x3c88] ;  /* 0x003c880001187983 */ /* 0x000ee20000300a00 */
[----:B--2---:R-:W-:Y:S01]  /*23ad0*/  IMAD.MOV.U32 R7, RZ, RZ, R16 ;  /* 0x000000ffff077224 */ /* 0x004fe200078e0010 */
[----:B------:R-:W-:-:S02]  /*23ae0*/  MOV R6, R17 ;  /* 0x0000001100067202 */ /* 0x000fc40000000f00 */
[----:B------:R-:W2:Y:S01]  /*23af0*/  LDL.LU.64 R18, [R1+0x3c80] ;  /* 0x003c800001127983 */ /* 0x000ea20000300a00 */
[----:B---3--:R-:W-:Y:S03]  /*23b00*/  HMMA.16816.F32.BF16 R24, R12, R16, R24 ;  /* 0x000000100c18723c */ /* 0x008fe60000041818 */
[----:B------:R-:W3:Y:S11]  /*23b10*/  LDL.LU.64 R16, [R1+0x3c78] ;  /* 0x003c780001107983 */ /* 0x000ef60000300a00 */
[----:B------:R-:W-:Y:S10]  /*23b20*/  @!UPT UIADD3 URZ, URZ, URZ, URZ ;  /* 0x0000003f3f3ff290 */ /* 0x000ff4000fffe03f */
[----:B------:R-:W-:Y:S01]  /*23b30*/  IMAD.MOV.U32 R28, RZ, RZ, R26 ;  /* 0x000000ffff1c7224 */ /* 0x000fe200078e001a */
[----:B------:R-:W-:Y:S02]  /*23b40*/  MOV R2, R27 ;  /* 0x0000001b00027202 */ /* 0x000fe40000000f00 */
[----:B------:R-:W4:Y:S01]  /*23b50*/  LDL.LU.64 R26, [R1+0x3c70] ;  /* 0x003c7000011a7983 */ /* 0x000f220000300a00 */
[----:B------:R-:W-:Y:S02]  /*23b60*/  MOV R10, R24 ;  /* 0x00000018000a7202 */ /* 0x000fe40000000f00 */
[----:B------:R-:W-:Y:S02]  /*23b70*/  MOV R11, R25 ;  /* 0x00000019000b7202 */ /* 0x000fe40000000f00 */
[----:B------:R-:W2:Y:S04]  /*23b80*/  LDL.LU.64 R24, [R1+0x3c68] ;  /* 0x003c680001187983 */ /* 0x000ea80000300a00 */
[----:B------:R-:W-:Y:S04]  /*23b90*/  STL.64 [R1+0x3c38], R10 ;  /* 0x003c380a01007387 */ /* 0x000fe80000100a00 */
[----:B------:R4:W-:Y:S02]  /*23ba0*/  STL.64 [R1+0x3c30], R8 ;  /* 0x003c300801007387 */ /* 0x0009e40000100a00 */
[----:B----4-:R-:W-:-:S02]  /*23bb0*/  MOV R8, R26 ;  /* 0x0000001a00087202 */ /* 0x010fc40000000f00 */
[----:B------:R-:W2:Y:S01]  /*23bc0*/  LDL.LU R26, [R1+0x3c64] ;  /* 0x003c6400011a7983 */ /* 0x000ea20000300800 */
[----:B------:R-:W-:-:S03]  /*23bd0*/  MOV R9, R27 ;  /* 0x0000001b00097202 */ /* 0x000fc60000000f00 */
[----:B------:R-:W2:Y:S04]  /*23be0*/  LDL.LU R27, [R1+0x3c60] ;  /* 0x003c6000011b7983 */ /* 0x000ea80000300800 */
[----:B------:R-:W4:Y:S04]  /*23bf0*/  LDL.LU R10, [R1+0x18] ;  /* 0x00001800010a7983 */ /* 0x000f280000300800 */
[----:B------:R-:W4:Y:S01]  /*23c00*/  LDL.LU R11, [R1+0x1c] ;  /* 0x00001c00010b7983 */ /* 0x000f220000300800 */
[----:B---3--:R-:W-:Y:S01]  /*23c10*/  MOV R20, R16 ;  /* 0x0000001000147202 */ /* 0x008fe20000000f00 */
[----:B--2---:R-:W-:Y:S02]  /*23c20*/  HMMA.16816.F32.BF16 R24, R12, R16, R24 ;  /* 0x000000100c18723c */ /* 0x004fe40000041818 */
[----:B----4-:R0:W-:Y:S04]  /*23c30*/  STL.64 [R1+0x3c48], R10 ;  /* 0x003c480a01007387 */ /* 0x0101e80000100a00 */
[----:B------:R1:W-:Y:S01]  /*23c40*/  STL.64 [R1+0x3c40], R8 ;  /* 0x003c400801007387 */ /* 0x0003e20000100a00 */
[----:B0-----:R-:W-:-:S02]  /*23c50*/  MOV R10, R18 ;  /* 0x00000012000a7202 */ /* 0x001fc40000000f00 */
[----:B------:R-:W-:Y:S01]  /*23c60*/  MOV R11, R0 ;  /* 0x00000000000b7202 */ /* 0x000fe20000000f00 */
[----:B------:R-:W-:Y:S01]  /*23c70*/  IMAD.MOV.U32 R0, RZ, RZ, R17 ;  /* 0x000000ffff007224 */ /* 0x000fe200078e0011 */
[----:B-1----:R-:W2:Y:S01]  /*23c80*/  LDL.LU R8, [R1+0x20] ;  /* 0x0000200001087983 */ /* 0x002ea20000300800 */
[----:B------:R-:W-:-:S03]  /*23c90*/  IMAD.MOV.U32 R9, RZ, RZ, R19 ;  /* 0x000000ffff097224 */ /* 0x000fc600078e0013 */
[----:B------:R-:W2:Y:S04]  /*23ca0*/  LDL.LU.64 R18, [R1+0x3c58] ;  /* 0x003c580001127983 */ /* 0x000ea80000300a00 */
[----:B------:R-:W2:Y:S01]  /*23cb0*/  LDL.LU.64 R16, [R1+0x3c50] ;  /* 0x003c500001107983 */ /* 0x000ea20000300a00 */
[----:B------:R-:W-:-:S03]  /*23cc0*/  MOV R12, R7 ;  /* 0x00000007000c7202 */ /* 0x000fc60000000f00 */
[----:B------:R-:W-:Y:S01]  /*23cd0*/  STL [R1+0x3bbc], R27 ;  /* 0x003bbc1b01007387 */ /* 0x000fe20000100800 */
[----:B------:R-:W-:-:S03]  /*23ce0*/  MOV R13, R6 ;  /* 0x00000006000d7202 */ /* 0x000fc60000000f00 */
[----:B------:R-:W-:Y:S04]  /*23cf0*/  STL [R1+0x3bf8], R26 ;  /* 0x003bf81a01007387 */ /* 0x000fe80000100800 */
[----:B------:R0:W-:Y:S04]  /*23d00*/  STL.64 [R1+0x3bf0], R24 ;  /* 0x003bf01801007387 */ /* 0x0001e80000100a00 */
[----:B0-----:R-:W3:Y:S04]  /*23d10*/  LDL.LU R24, [R1] ;  /* 0x0000000001187983 */ /* 0x001ee80000300800 */
[----:B------:R-:W3:Y:S04]  /*23d20*/  LDL.LU R25, [R1+0x4] ;  /* 0x0000040001197983 */ /* 0x000ee80000300800 */
[----:B------:R-:W3:Y:S04]  /*23d30*/  LDL.LU R26, [R1+0x8] ;  /* 0x00000800011a7983 */ /* 0x000ee80000300800 */
[----:B------:R-:W3:Y:S01]  /*23d40*/  LDL.LU R27, [R1+0xc] ;  /* 0x00000c00011b7983 */ /* 0x000ee20000300800 */
[C---:B--2---:R-:W-:Y:S11]  /*23d50*/  HMMA.16816.F32.BF16 R8, R16.reuse, R4, R8 ;  /* 0x000000041008723c */ /* 0x044ff60000041808 */
[----:B------:R-:W-:Y:S11]  /*23d60*/  @!UPT UIADD3 URZ, URZ, URZ, URZ ;  /* 0x0000003f3f3ff290 */ /* 0x000ff6000fffe03f */
[----:B------:R-:W-:Y:S02]  /*23d70*/  @!UPT UIADD3 URZ, URZ, URZ, URZ ;  /* 0x0000003f3f3ff290 */ /* 0x000fe4000fffe03f */
[----:B------:R-:W-:Y:S01]  /*23d80*/  MOV R6, R10 ;  /* 0x0000000a00067202 */ /* 0x000fe20000000f00 */
[----:B------:R-:W-:Y:S01]  /*23d90*/  IMAD.MOV.U32 R5, RZ, RZ, R9 ;  /* 0x000000ffff057224 */ /* 0x000fe200078e0009 */
[----:B------:R-:W-:Y:S02]  /*23da0*/  MOV R7, R11 ;  /* 0x0000000b00077202 */ /* 0x000fe40000000f00 */
[----:B------:R-:W-:Y:S01]  /*23db0*/  MOV R4, R8 ;  /* 0x0000000800047202 */ /* 0x000fe20000000f00 */
[----:B------:R-:W2:Y:S04]  /*23dc0*/  LDL.LU.64 R10, [R1+0x3c48] ;  /* 0x003c4800010a7983 */ /* 0x000ea80000300a00 */
[----:B------:R-:W2:Y:S04]  /*23dd0*/  LDL.LU.64 R8, [R1+0x3c40] ;  /* 0x003c400001087983 */ /* 0x000ea80000300a00 */
[----:B------:R-:W-:Y:S04]  /*23de0*/  STL.64 [R1+0x3bc8], R6 ;  /* 0x003bc80601007387 */ /* 0x000fe80000100a00 */
[----:B------:R0:W-:Y:S04]  /*23df0*/  STL.64 [R1+0x3bc0], R4 ;  /* 0x003bc00401007387 */ /* 0x0001e80000100a00 */
[----:B0-----:R-:W2:Y:S04]  /*23e00*/  LDL.LU R4, [R1+0x80] ;  /* 0x0000800001047983 */ /* 0x001ea80000300800 */
[----:B------:R-:W2:Y:S01]  /*23e10*/  LDL.LU R5, [R1+0x84] ;  /* 0x0000840001057983 */ /* 0x000ea20000300800 */
[C---:B---3--:R-:W-:Y:S08]  /*23e20*/  HMMA.16816.F32.BF16 R12, R16.reuse, R12, R24 ;  /* 0x0000000c100c723c */ /* 0x048ff00000041818 */
[----:B--2---:R-:W-:Y:S01]  /*23e30*/  HMMA.16816.F32.BF16 R4, R16, R4, R8 ;  /* 0x000000041004723c */ /* 0x004fe20000041808 */
[----:B------:R-:W2:Y:S04]  /*23e40*/  LDL.LU.64 R10, [R1+0x3c38] ;  /* 0x003c3800010a7983 */ /* 0x000ea80000300a00 */
[----:B------:R-:W3:Y:S11]  /*23e50*/  LDL.LU.64 R8, [R1+0x3c30] ;  /* 0x003c300001087983 */ /* 0x000ef60000300a00 */
[----:B------:R-:W-:Y:S07]  /*23e60*/  @!UPT UIADD3 URZ, URZ, URZ, URZ ;  /* 0x0000003f3f3ff290 */ /* 0x000fee000fffe03f */
[----:B------:R-:W-:Y:S04]  /*23e70*/  STL.64 [R1+0x10], R4 ;  /* 0x0000100401007387 */ /* 0x000fe80000100a00 */
[----:B------:R0:W-:Y:S02]  /*23e80*/  STL.64 [R1+0x18], R6 ;  /* 0x0000180601007387 */ /* 0x0001e40000100a00 */
[----:B0-----:R-:W-:Y:S02]  /*23e90*/  MOV R6, R28 ;  /* 0x0000001c00067202 */ /* 0x001fe40000000f00 */
[----:B------:R-:W-:Y:S02]  /*23ea0*/  MOV R7, R2 ;  /* 0x0000000200077202 */ /* 0x000fe40000000f00 */
[----:B------:R-:W-:-:S02]  /*23eb0*/  MOV R27, R3 ;  /* 0x00000003001b7202 */ /* 0x000fc40000000f00 */
[----:B--2---:R-:W-:Y:S02]  /*23ec0*/  MOV R4, R10 ;  /* 0x0000000a00047202 */ /* 0x004fe40000000f00 */
[----:B------:R-:W3:Y:S01]  /*23ed0*/  LDL.LU R10, [R1+0x3c28] ;  /* 0x003c2800010a7983 */ /* 0x000ee20000300800 */
[----:B------:R-:W-:-:S03]  /*23ee0*/  IMAD.MOV.U32 R5, RZ, RZ, R11 ;  /* 0x000000ffff057224 */ /* 0x000fc600078e000b */
[----:B------:R-:W-:Y:S04]  /*23ef0*/  STL.64 [R1], R12 ;  /* 0x0000000c01007387 */ /* 0x000fe80000100a00 */
[----:B------:R-:W-:Y:S04]  /*23f00*/  STL.64 [R1+0x8], R14 ;  /* 0x0000080e01007387 */ /* 0x000fe80000100a00 */
[----:B------:R-:W3:Y:S04]  /*23f10*/  LDL.LU R11, [R1+0x3c24] ;  /* 0x003c2400010b7983 */ /* 0x000ee80000300800 */
[----:B------:R-:W2:Y:S04]  /*23f20*/  LDL.LU R28, [R1+0x3c20] ;  /* 0x003c2000011c7983 */ /* 0x000ea80000300800 */
[----:B------:R-:W4:Y:S04]  /*23f30*/  LDL.LU R2, [R1+0x3c1c] ;  /* 0x003c1c0001027983 */ /* 0x000f280000300800 */
[----:B------:R-:W2:Y:S04]  /*23f40*/  LDL.LU R24, [R1+0x40] ;  /* 0x0000400001187983 */ /* 0x000ea80000300800 */
[----:B------:R-:W2:Y:S04]  /*23f50*/  LDL.LU R25, [R1+0x44] ;  /* 0x0000440001197983 */ /* 0x000ea80000300800 */
[----:B------:R-:W2:Y:S04]  /*23f60*/  LDL.LU R26, [R1+0x48] ;  /* 0x00004800011a7983 */ /* 0x000ea80000300800 */
[----:B------:R-:W2:Y:S04]  /*23f70*/  LDL.LU R3, [R1+0x3c18] ;  /* 0x003c180001037983 */ /* 0x000ea80000300800 */
[----:B------:R-:W-:Y:S04]  /*23f80*/  STL.64 [R1+0x3be8], R6 ;  /* 0x003be80601007387 */ /* 0x000fe80000100a00 */
[----:B------:R0:W-:Y:S02]  /*23f90*/  STL.64 [R1+0x3be0], R4 ;  /* 0x003be00401007387 */ /* 0x0001e40000100a00 */
[----:B0-----:R-:W-:-:S02]  /*23fa0*/  IMAD.MOV.U32 R4, RZ, RZ, R29 ;  /* 0x000000ffff047224 */ /* 0x001fc400078e001d */
[----:B------:R-:W2:Y:S01]  /*23fb0*/  LDL.LU R29, [R1+0x3c14] ;  /* 0x003c1400011d7983 */ /* 0x000ea20000300800 */
[----:B------:R-:W-:Y:S02]  /*23fc0*/  MOV R5, R23 ;  /* 0x0000001700057202 */ /* 0x000fe40000000f00 */
[----:B------:R-:W-:Y:S02]  /*23fd0*/  MOV R6, R22 ;  /* 0x0000001600067202 */ /* 0x000fe40000000f00 */
[----:B------:R-:W-:Y:S01]  /*23fe0*/  MOV R7, R21 ;  /* 0x0000001500077202 */ /* 0x000fe20000000f00 */
[----:B----4-:R-:W0:Y:S04]  /*23ff0*/  LDSM.16.MT88.4 R12, [R2+0x22000] ;  /* 0x02200000020c783b */ /* 0x010e280000004200 */
[----:B------:R-:W-:Y:S04]  /*24000*/  STL [R1+0x3b88], R2 ;  /* 0x003b880201007387 */ /* 0x000fe80000100800 */
[----:B0-----:R0:W-:Y:S04]  /*24010*/  STL.64 [R1+0x3b70], R14 ;  /* 0x003b700e01007387 */ /* 0x0011e80000100a00 */
[----:B------:R1:W-:Y:S04]  /*24020*/  STL.64 [R1+0x3b68], R12 ;  /* 0x003b680c01007387 */ /* 0x0003e80000100a00 */
[----:B0-----:R-:W4:Y:S01]  /*24030*/  LDL.LU R14, [R1+0xe8] ;  /* 0x0000e800010e7983 */ /* 0x001f220000300800 */
[----:B-1----:R-:W-:-:S03]  /*24040*/  IMAD.MOV.U32 R12, RZ, RZ, R20 ;  /* 0x000000ffff0c7224 */ /* 0x002fc600078e0014 */
[----:B--2---:R-:W0:Y:S01]  /*24050*/  LDSM.16.M88.4 R20, [R29+0x100] ;  /* 0x000100001d14783b */ /* 0x004e220000000200 */
[----:B------:R-:W-:-:S03]  /*24060*/  MOV R15, R3 ;  /* 0x00000003000f7202 */ /* 0x000fc60000000f00 */
[----:B------:R-:W2:Y:S04]  /*24070*/  LDL.LU R3, [R1+0x3c10] ;  /* 0x003c100001037983 */ /* 0x000ea80000300800 */
[----:B0-----:R-:W-:Y:S04]  /*24080*/  STL.64 [R1+0xb0], R20 ;  /* 0x0000b01401007387 */ /* 0x001fe80000100a00 */
        /* <DEDUP_REMOVED lines=8> */
[----:B------:R-:W-:Y:S04]  /*24110*/  STL [R1+0x39b0], R29 ;  /* 0x0039b01d01007387 */ /* 0x000fe80000100800 */
[----:B0-----:R-:W-:Y:S04]  /*24120*/  STL.64 [R1+0xf0], R20 ;  /* 0x0000f01401007387 */ /* 0x001fe80000100a00 */
[----:B------:R-:W-:Y:S04]  /*24130*/  STL.64 [R1+0xf8], R22 ;  /* 0x0000f81601007387 */ /* 0x000fe80000100a00 */
[----:B------:R-:W0:Y:S01]  /*24140*/  LDSM.16.MT88.4 R20, [R28+0x22000] ;  /* 0x022000001c14783b */ /* 0x000e220000004200 */
[----:B------:R-:W-:-:S03]  /*24150*/  MOV R13, R0 ;  /* 0x00000000000d7202 */ /* 0x000fc60000000f00 */
[----:B------:R-:W-:Y:S04]  /*24160*/  STL [R1+0x3b8c], R28 ;  /* 0x003b8c1c01007387 */ /* 0x000fe80000100800 */
[----:B---3--:R-:W-:Y:S01]  /*24170*/  HMMA.16816.F32.BF16 R16, R16, R12, R8 ;  /* 0x0000000c1010723c */ /* 0x008fe20000041808 */
[----:B0-----:R-:W-:Y:S04]  /*24180*/  STL [R1+0x3b10], R20 ;  /* 0x003b101401007387 */ /* 0x001fe80000100800 */
[----:B------:R-:W-:Y:S04]  /*24190*/  STL [R1+0x3b0c], R21 ;  /* 0x003b0c1501007387 */ /* 0x000fe80000100800 */
[----:B------:R0:W-:Y:S04]  /*241a0*/  STL [R1+0x3b08], R22 ;  /* 0x003b081601007387 */ /* 0x0001e80000100800 */
[----:B------:R2:W-:Y:S04]  /*241b0*/  STL [R1+0x3b04], R23 ;  /* 0x003b041701007387 */ /* 0x0005e80000100800 */
[----:B0-----:R-:W3:Y:S04]  /*241c0*/  LDL.LU R22, [R1+0x78] ;  /* 0x0000780001167983 */ /* 0x001ee80000300800 */
[----:B------:R-:W3:Y:S04]  /*241d0*/  LDL.LU.64 R10, [R1+0x3c08] ;  /* 0x003c0800010a7983 */ /* 0x000ee80000300a00 */
[----:B------:R-:W3:Y:S01]  /*241e0*/  LDL.LU.64 R8, [R1+0x3c00] ;  /* 0x003c000001087983 */ /* 0x000ee20000300a00 */
[----:B------:R-:W-:Y:S01]  /*241f0*/  IMAD.MOV.U32 R29, RZ, RZ, R18 ;  /* 0x000000ffff1d7224 */ /* 0x000fe200078e0012 */
[----:B------:R-:W-:-:S02]  /*24200*/  MOV R0, R19 ;  /* 0x0000001300007202 */ /* 0x000fc40000000f00 */
[----:B------:R-:W-:Y:S04]  /*24210*/  STL.64 [R1+0x30], R16 ;  /* 0x0000301001007387 */ /* 0x000fe80000100a00 */
[----:B------:R-:W4:Y:S04]  /*24220*/  LDL.LU.64 R18, [R1+0x88] ;  /* 0x0000880001127983 */ /* 0x000f280000300a00 */
[----:B------:R-:W-:Y:S01]  /*24230*/  STL [R1+0x3bb8], R29 ;  /* 0x003bb81d01007387 */ /* 0x000fe20000100800 */
[----:B--2---:R-:W-:-:S07]  /*24240*/  MOV R23, R3 ;  /* 0x0000000300177202 */ /* 0x004fce0000000f00 */
[C---:B---3--:R-:W-:Y:S11]  /*24250*/  HMMA.16816.F32.BF16 R24, R8.reuse, R22, R24 ;  /* 0x000000160818723c */ /* 0x048ff60000041818 */
[----:B------:R-:W-:Y:S11]  /*24260*/  @!UPT UIADD3 URZ, URZ, URZ, URZ ;  /* 0x0000003f3f3ff290 */ /* 0x000ff6000fffe03f */
[----:B------:R-:W-:Y:S01]  /*24270*/  @!UPT UIADD3 URZ, URZ, URZ, URZ ;  /* 0x0000003f3f3ff290 */ /* 0x000fe2000fffe03f */
[----:B------:R-:W-:Y:S04]  /*24280*/  STL.64 [R1+0x40], R24 ;  /* 0x0000401801007387 */ /* 0x000fe80000100a00 */
[----:B------:R0:W-:Y:S04]  /*24290*/  STL [R1+0x48], R26 ;  /* 0x0000481a01007387 */ /* 0x0001e80000100800 */
[----:B0-----:R-:W2:Y:S04]  /*242a0*/  LDL.LU R26, [R1+0x3bf8] ;  /* 0x003bf800011a7983 */ /* 0x001ea80000300800 */
[----:B------:R-:W3:Y:S01]  /*242b0*/  LDL.LU.64 R24, [R1+0x3bf0] ;  /* 0x003bf00001187983 */ /* 0x000ee20000300a00 */
[----:B----4-:R-:W-:Y:S01]  /*242c0*/  HMMA.16816.F32.BF16 R4, R8, R18, R4 ;  /* 0x000000120804723c */ /* 0x010fe20000041804 */
[----:B------:R-:W-:-:S02]  /*242d0*/  MOV R28, R27 ;  /* 0x0000001b001c7202 */ /* 0x000fc40000000f00 */
[----:B------:R-:W-:Y:S11]  /*242e0*/  MOV R27, R18 ;  /* 0x00000012001b7202 */ /* 0x000ff60000000f00 */
[----:B------:R-:W-:Y:S10]  /*242f0*/  @!UPT UIADD3 URZ, URZ, URZ, URZ ;  /* 0x0000003f3f3ff290 */ /* 0x000ff4000fffe03f */
[----:B------:R-:W-:Y:S01]  /*24300*/  MOV R12, R6 ;  /* 0x00000006000c7202 */ /* 0x000fe20000000f00 */
[----:B------:R-:W-:Y:S01]  /*24310*/  IMAD.MOV.U32 R3, RZ, RZ, R7 ;  /* 0x000000ffff037224 */ /* 0x000fe200078e0007 */
[----:B------:R-:W-:Y:S01]  /*24320*/  MOV R16, R4 ;  /* 0x0000000400107202 */ /* 0x000fe20000000f00 */
[----:B------:R-:W4:Y:S01]  /*24330*/  LDL.LU.64 R6, [R1+0x3be8] ;  /* 0x003be80001067983 */ /* 0x000f220000300a00 */
[----:B------:R-:W-:-:S03]  /*24340*/  MOV R13, R5 ;  /* 0x00000005000d7202 */ /* 0x000fc60000000f00 */
[----:B------:R-:W4:Y:S04]  /*24350*/  LDL.LU.64 R4, [R1+0x3be0] ;  /* 0x003be00001047983 */ /* 0x000f280000300a00 */
[----:B--2---:R0:W-:Y:S04]  /*24360*/  STL.64 [R1+0x3bd8], R26 ;  /* 0x003bd81a01007387 */ /* 0x0041e80000100a00 */
[----:B---3--:R1:W-:Y:S04]  /*24370*/  STL.64 [R1+0x3bd0], R24 ;  /* 0x003bd01801007387 */ /* 0x0083e80000100a00 */
[----:B0-----:R-:W4:Y:S01]  /*24380*/  LDL.LU.64 R26, [R1+0xa8] ;  /* 0x0000a800011a7983 */ /* 0x001f220000300a00 */
[----:B------:R-:W-:Y:S01]  /*24390*/  IMAD.MOV.U32 R29, RZ, RZ, R19 ;  /* 0x000000ffff1d7224 */ /* 0x000fe200078e0013 */
[----:B----4-:R-:W-:Y:S01]  /*243a0*/  HMMA.16816.F32.BF16 R4, R8, R26, R4 ;  /* 0x0000001a0804723c */ /* 0x010fe20000041804 */
[----:B------:R-:W-:-:S02]  /*243b0*/  MOV R21, R26 ;  /* 0x0000001a00157202 */ /* 0x000fc40000000f00 */
[----:B------:R-:W-:Y:S02]  /*243c0*/  MOV R20, R27 ;  /* 0x0000001b00147202 */ /* 0x000fe40000000f00 */
[----:B------:R-:W2:Y:S04]  /*243d0*/  LDL.LU.64 R26, [R1+0x3bd8] ;  /* 0x003bd800011a7983 */ /* 0x000ea80000300a00 */
[----:B-1----:R-:W3:Y:S11]  /*243e0*/  LDL.LU.64 R24, [R1+0x3bd0] ;  /* 0x003bd00001187983 */ /* 0x002ef60000300a00 */
[----:B------:R-:W-:Y:S04]  /*243f0*/  @!UPT UIADD3 URZ, URZ, URZ, URZ ;  /* 0x0000003f3f3ff290 */ /* 0x000fe8000fffe03f */
[----:B------:R-:W-:Y:S01]  /*24400*/  MOV R18, R6 ;  /* 0x0000000600127202 */ /* 0x000fe20000000f00 */
[----:B------:R-:W-:Y:S01]  /*24410*/  IMAD.MOV.U32 R19, RZ, RZ, R5 ;  /* 0x000000ffff137224 */ /* 0x000fe200078e0005 */
[----:B------:R-:W-:Y:S02]  /*24420*/  MOV R17, R7 ;  /* 0x0000000700117202 */ /* 0x000fe40000000f00 */
[----:B------:R-:W-:Y:S01]  /*24430*/  MOV R2, R4 ;  /* 0x0000000400027202 */ /* 0x000fe20000000f00 */
[----:B------:R-:W4:Y:S04]  /*24440*/  LDL.LU.64 R6, [R1+0x3bc8] ;  /* 0x003bc80001067983 */ /* 0x000f280000300a00 */
[----:B------:R-:W3:Y:S04]  /*24450*/  LDL.LU.64 R4, [R1+0x3bc0] ;  /* 0x003bc00001047983 */ /* 0x000ee80000300a00 */
[----:B------:R0:W-:Y:S04]  /*24460*/  STL.64 [R1+0x3b98], R18 ;  /* 0x003b981201007387 */ /* 0x0001e80000100a00 */
[----:B------:R-:W-:Y:S01]  /*24470*/  STL.64 [R1+0x3b90], R16 ;  /* 0x003b901001007387 */ /* 0x000fe20000100a00 */
[----:B0-----:R-:W-:Y:S01]  /*24480*/  IMAD.MOV.U32 R19, RZ, RZ, R29 ;  /* 0x000000ffff137224 */ /* 0x001fe200078e001d */
[----:B--2---:R-:W-:-:S02]  /*24490*/  MOV R18, R27 ;  /* 0x0000001b00127202 */ /* 0x004fc40000000f00 */
[----:B------:R-:W2:Y:S04]  /*244a0*/  LDL.LU R27, [R1+0x3bbc] ;  /* 0x003bbc00011b7983 */ /* 0x000ea80000300800 */
[----:B------:R-:W2:Y:S04]  /*244b0*/  LDL.LU R29, [R1+0x3bb8] ;  /* 0x003bb800011d7983 */ /* 0x000ea80000300800 */
[----:B------:R4:W-:Y:S02]  /*244c0*/  STL.64 [R1+0x3ba0], R18 ;  /* 0x003ba01201007387 */ /* 0x0009e40000100a00 */
[----:B----4-:R-:W-:Y:S01]  /*244d0*/  MOV R18, R6 ;  /* 0x0000000600127202 */ /* 0x010fe20000000f00 */
[----:B------:R-:W-:Y:S01]  /*244e0*/  IMAD.MOV.U32 R19, RZ, RZ, R7 ;  /* 0x000000ffff137224 */ /* 0x000fe200078e0007 */
[----:B---3--:R-:W-:-:S02]  /*244f0*/  MOV R16, R4 ;  /* 0x0000000400107202 */ /* 0x008fc40000000f00 */
[----:B------:R-:W3:Y:S01]  /*24500*/  LDL.LU R4, [R1+0x3bb4] ;  /* 0x003bb40001047983 */ /* 0x000ee20000300800 */
[----:B------:R-:W-:-:S03]  /*24510*/  MOV R17, R5 ;  /* 0x0000000500117202 */ /* 0x000fc60000000f00 */
[----:B------:R-:W3:Y:S04]  /*24520*/  LDL.LU R5, [R1+0x3bb0] ;  /* 0x003bb00001057983 */ /* 0x000ee80000300800 */
[----:B------:R-:W3:Y:S04]  /*24530*/  LDL.LU R6, [R1+0x3bac] ;  /* 0x003bac0001067983 */ /* 0x000ee80000300800 */
[----:B------:R-:W3:Y:S01]  /*24540*/  LDL.LU R7, [R1+0x3ba8] ;  /* 0x003ba80001077983 */ /* 0x000ee20000300800 */
[----:B--2---:R-:W-:Y:S11]  /*24550*/  HMMA.16816.F32.BF16 R24, R8, R14, R24 ;  /* 0x0000000e0818723c */ /* 0x004ff60000041818 */
[----:B------:R-:W-:Y:S11]  /*24560*/  @!UPT UIADD3 URZ, URZ, URZ, URZ ;  /* 0x0000003f3f3ff290 */ /* 0x000ff6000fffe03f */
[----:B------:R-:W-:Y:S01]  /*24570*/  @!UPT UIADD3 URZ, URZ, URZ, URZ ;  /* 0x0000003f3f3ff290 */ /* 0x000fe2000fffe03f */
[----:B------:R0:W-:Y:S01]  /*24580*/  STL [R1+0x3b20], R24 ;  /* 0x003b201801007387 */ /* 0x0001e20000100800 */
[----:B---3--:R-:W-:Y:S03]  /*24590*/  HMMA.16816.F32.BF16 R16, R4, R22, R16 ;  /* 0x000000160410723c */ /* 0x008fe60000041810 */
[----:B------:R1:W-:Y:S04]  /*245a0*/  STL [R1+0x3b1c], R25 ;  /* 0x003b1c1901007387 */ /* 0x0003e80000100800 */
[----:B------:R2:W-:Y:S04]  /*245b0*/  STL [R1+0x3b18], R26 ;  /* 0x003b181a01007387 */ /* 0x0005e80000100800 */
[----:B------:R3:W-:Y:S04]  /*245c0*/  STL [R1+0x3b14], R27 ;  /* 0x003b141b01007387 */ /* 0x0007e80000100800 */
[----:B0-----:R-:W4:Y:S04]  /*245d0*/  LDL.LU R24, [R1+0x10] ;  /* 0x0000100001187983 */ /* 0x001f280000300800 */
[----:B-1----:R-:W4:Y:S04]  /*245e0*/  LDL.LU R25, [R1+0x14] ;  /* 0x0000140001197983 */ /* 0x002f280000300800 */
[----:B--2---:R-:W4:Y:S01]  /*245f0*/  LDL.LU R26, [R1+0x18] ;  /* 0x00001800011a7983 */ /* 0x004f220000300800 */
[----:B------:R-:W-:-:S03]  /*24600*/  MOV R22, R18 ;  /* 0x0000001200167202 */ /* 0x000fc60000000f00 */
[----:B---3--:R-:W4:Y:S01]  /*24610*/  LDL.LU R27, [R1+0x1c] ;  /* 0x00001c00011b7983 */ /* 0x008f220000300800 */
[----:B------:R-:W-:-:S03]  /*24620*/  MOV R23, R19 ;  /* 0x0000001300177202 */ /* 0x000fc60000000f00 */
[----:B------:R-:W4:Y:S01]  /*24630*/  LDL.LU.64 R18, [R1+0x3ba0] ;  /* 0x003ba00001127983 */ /* 0x000f220000300a00 */
[----:B------:R-:W-:Y:S01]  /*24640*/  MOV R10, R21 ;  /* 0x00000015000a7202 */ /* 0x000fe20000000f00 */
[----:B------:R-:W-:Y:S01]  /*24650*/  IMAD.MOV.U32 R21, RZ, RZ, R17 ;  /* 0x000000ffff157224 */ /* 0x000fe200078e0011 */
[----:B------:R-:W-:Y:S02]  /*24660*/  MOV R11, R20 ;  /* 0x00000014000b7202 */ /* 0x000fe40000000f00 */
[----:B------:R-:W-:Y:S01]  /*24670*/  MOV R20, R16 ;  /* 0x0000001000147202 */ /* 0x000fe20000000f00 */
[----:B------:R-:W-:Y:S04]  /*24680*/  STL.64 [R1+0x3b30], R22 ;  /* 0x003b301601007387 */ /* 0x000fe80000100a00 */
[----:B------:R0:W-:Y:S04]  /*24690*/  STL.64 [R1+0x3b28], R20 ;  /* 0x003b281401007387 */ /* 0x0001e80000100a00 */
[----:B0-----:R-:W2:Y:S04]  /*246a0*/  LDL.LU R20, [R1] ;  /* 0x0000000001147983 */ /* 0x001ea80000300800 */
[----:B------:R-:W2:Y:S04]  /*246b0*/  LDL.LU R21, [R1+0x4] ;  /* 0x0000040001157983 */ /* 0x000ea80000300800 */
[----:B------:R-:W2:Y:S04]  /*246c0*/  LDL.LU R22, [R1+0x8] ;  /* 0x0000080001167983 */ /* 0x000ea80000300800 */
[----:B------:R-:W2:Y:S01]  /*246d0*/  LDL.LU R23, [R1+0xc] ;  /* 0x00000c0001177983 */ /* 0x000ea20000300800 */
[C---:B----4-:R-:W-:Y:S11]  /*246e0*/  HMMA.16816.F32.BF16 R16, R4.reuse, R18, R24 ;  /* 0x000000120410723c */ /* 0x050ff60000041818 */
[----:B------:R-:W-:Y:S11]  /*246f0*/  @!UPT UIADD3 URZ, URZ, URZ, URZ ;  /* 0x0000003f3f3ff290 */ /* 0x000ff6000fffe03f */
[----:B------:R-:W-:Y:S02]  /*24700*/  @!UPT UIADD3 URZ, URZ, URZ, URZ ;  /* 0x0000003f3f3ff290 */ /* 0x000fe4000fffe03f */
[----:B------:R-:W-:Y:S01]  /*24710*/  IMAD.MOV.U32 R25, RZ, RZ, R17 ;  /* 0x000000ffff197224 */ /* 0x000fe200078e0011 */
[----:B------:R-:W-:Y:S02]  /*24720*/  MOV R24, R16 ;  /* 0x0000001000187202 */ /* 0x000fe40000000f00 */
[----:B------:R-:W-:Y:S02]  /*24730*/  MOV R26, R18 ;  /* 0x00000012001a7202 */ /* 0x000fe40000000f00 */
[----:B------:R-:W-:Y:S02]  /*24740*/  MOV R27, R19 ;  /* 0x00000013001b7202 */ /* 0x000fe40000000f00 */
[----:B------:R-:W3:Y:S04]  /*24750*/  LDL.LU.64 R18, [R1+0x3b98] ;  /* 0x003b980001127983 */ /* 0x000ee80000300a00 */
[----:B------:R-:W4:Y:S04]  /*24760*/  LDL.LU.64 R16, [R1+0x3b90] ;  /* 0x003b900001107983 */ /* 0x000f280000300a00 */
[----:B------:R-:W-:Y:S04]  /*24770*/  STL [R1+0x3b3c], R25 ;  /* 0x003b3c1901007387 */ /* 0x000fe80000100800 */
[----:B------:R0:W-:Y:S04]  /*24780*/  STL [R1+0x3b38], R24 ;  /* 0x003b381801007387 */ /* 0x0001e80000100800 */
[----:B------:R1:W-:Y:S04]  /*24790*/  STL.64 [R1+0x3b50], R26 ;  /* 0x003b501a01007387 */ /* 0x0003e80000100a00 */
[----:B0-----:R-:W3:Y:S04]  /*247a0*/  LDL.LU R24, [R1+0x40] ;  /* 0x0000400001187983 */ /* 0x001ee80000300800 */
[----:B------:R-:W3:Y:S04]  /*247b0*/  LDL.LU R25, [R1+0x44] ;  /* 0x0000440001197983 */ /* 0x000ee80000300800 */
[----:B-1----:R-:W3:Y:S01]  /*247c0*/  LDL.LU R26, [R1+0x48] ;  /* 0x00004800011a7983 */ /* 0x002ee20000300800 */
[----:B--2---:R-:W-:Y:S01]  /*247d0*/  HMMA.16816.F32.BF16 R8, R4, R10, R20 ;  /* 0x0000000a0408723c */ /* 0x004fe20000041814 */
[----:B------:R-:W-:-:S02]  /*247e0*/  MOV R27, R28 ;  /* 0x0000001c001b7202 */ /* 0x000fc40000000f00 */
[----:B------:R-:W2:Y:S04]  /*247f0*/  LDL.LU R28, [R1+0x3b8c] ;  /* 0x003b8c00011c7983 */ /* 0x000ea80000300800 */
[----:B------:R-:W-:Y:S01]  /*24800*/  IMAD.MOV.U32 R20, RZ, RZ, R2 ;  /* 0x000000ffff147224 */ /* 0x000fe200078e0002 */
[----:B---3--:R-:W-:Y:S04]  /*24810*/  STL.64 [R1+0x3b80], R26 ;  /* 0x003b801a01007387 */ /* 0x008fe80000100a00 */
[----:B------:R0:W-:Y:S04]  /*24820*/  STL.64 [R1+0x3b78], R24 ;  /* 0x003b781801007387 */ /* 0x0001e80000100a00 */
[----:B0-----:R-:W3:Y:S04]  /*24830*/  LDL.LU R24, [R1+0x30] ;  /* 0x0000300001187983 */ /* 0x001ee80000300800 */
[----:B------:R-:W3:Y:S04]  /*24840*/  LDL.LU R25, [R1+0x34] ;  /* 0x0000340001197983 */ /* 0x000ee80000300800 */
[----:B------:R-:W-:Y:S04]  /*24850*/  STL.64 [R1], R8 ;  /* 0x0000000801007387 */ /* 0x000fe80000100a00 */
[----:B------:R-:W3:Y:S01]  /*24860*/  LDL.LU R2, [R1+0x3b88] ;  /* 0x003b880001027983 */ /* 0x000ee20000300800 */
[----:B------:R-:W-:Y:S01]  /*24870*/  MOV R22, R18 ;  /* 0x0000001200167202 */ /* 0x000fe20000000f00 */
[----:B------:R-:W-:Y:S01]  /*24880*/  IMAD.MOV.U32 R26, RZ, RZ, R29 ;  /* 0x000000ffff1a7224 */ /* 0x000fe200078e001d */
[----:B----4-:R-:W-:-:S02]  /*24890*/  MOV R23, R17 ;  /* 0x0000001100177202 */ /* 0x010fc40000000f00 */
[----:B------:R-:W-:Y:S02]  /*248a0*/  MOV R27, R0 ;  /* 0x00000000001b7202 */ /* 0x000fe40000000f00 */
[----:B------:R-:W-:Y:S02]  /*248b0*/  MOV R21, R19 ;  /* 0x0000001300157202 */ /* 0x000fe40000000f00 */
[----:B------:R-:W-:Y:S02]  /*248c0*/  MOV R0, R10 ;  /* 0x0000000a00007202 */ /* 0x000fe40000000f00 */
[----:B------:R-:W-:Y:S01]  /*248d0*/  MOV R29, R11 ;  /* 0x0000000b001d7202 */ /* 0x000fe20000000f00 */
[----:B------:R-:W-:Y:S04]  /*248e0*/  STL.64 [R1+0x3b48], R22 ;  /* 0x003b481601007387 */ /* 0x000fe80000100a00 */
[----:B------:R0:W-:Y:S02]  /*248f0*/  STL.64 [R1+0x3b40], R20 ;  /* 0x003b401401007387 */ /* 0x0001e40000100a00 */
[----:B0-----:R-:W-:-:S02]  /*24900*/  IMAD.MOV.U32 R20, RZ, RZ, R16 ;  /* 0x000000ffff147224 */ /* 0x001fc400078e0010 */
[----:B--2---:R-:W-:Y:S01]  /*24910*/  LDSM.16.MT88.4 R16, [R28+0x22400] ;  /* 0x022400001c10783b */ /* 0x004fe20000004200 */
[----:B------:R-:W-:Y:S02]  /*24920*/  MOV R22, R12 ;  /* 0x0000000c00167202 */ /* 0x000fe40000000f00 */
[----:B------:R-:W-:Y:S02]  /*24930*/  MOV R23, R3 ;  /* 0x0000000300177202 */ /* 0x000fe40000000f00 */
[----:B------:R-:W-:-:S03]  /*24940*/  MOV R21, R13 ;  /* 0x0000000d00157202 */ /* 0x000fc60000000f00 */
[----:B------:R-:W-:Y:S04]  /*24950*/  STL.64 [R1+0x3b60], R22 ;  /* 0x003b601601007387 */ /* 0x000fe80000100a00 */
[----:B------:R0:W-:Y:S04]  /*24960*/  STL.64 [R1+0x3b58], R20 ;  /* 0x003b581401007387 */ /* 0x0001e80000100a00 */
[----:B0-----:R-:W2:Y:S04]  /*24970*/  LDL.LU.64 R20, [R1+0xb0] ;  /* 0x0000b00001147983 */ /* 0x001ea80000300a00 */
[----:B---3--:R-:W0:Y:S04]  /*24980*/  LDSM.16.MT88.4 R8, [R2+0x22400] ;  /* 0x022400000208783b */ /* 0x008e280000004200 */
[----:B0-----:R-:W-:Y:S04]  /*24990*/  STL [R1+0x3ac4], R8 ;  /* 0x003ac40801007387 */ /* 0x001fe80000100800 */
[----:B------:R0:W-:Y:S04]  /*249a0*/  STL [R1+0x3ac0], R9 ;  /* 0x003ac00901007387 */ /* 0x0001e80000100800 */
[----:B------:R-:W-:Y:S04]  /*249b0*/  STL [R1+0x3abc], R10 ;  /* 0x003abc0a01007387 */ /* 0x000fe80000100800 */
[----:B------:R-:W-:Y:S04]  /*249c0*/  STL [R1+0x3ab8], R11 ;  /* 0x003ab80b01007387 */ /* 0x000fe80000100800 */
[----:B0-----:R-:W3:Y:S04]  /*249d0*/  LDL.LU.64 R8, [R1+0xd0] ;  /* 0x0000d00001087983 */ /* 0x001ee80000300a00 */
[----:B------:R-:W-:Y:S04]  /*249e0*/  STL.64 [R1+0x3a78], R18 ;  /* 0x003a781201007387 */ /* 0x000fe80000100a00 */
[----:B------:R0:W-:Y:S04]  /*249f0*/  STL.64 [R1+0x3a70], R16 ;  /* 0x003a701001007387 */ /* 0x0001e80000100a00 */
[----:B0-----:R-:W4:Y:S04]  /*24a00*/  LDL.LU.64 R16, [R1+0xf0] ;  /* 0x0000f00001107983 */ /* 0x001f280000300a00 */
[----:B------:R-:W2:Y:S01]  /*24a10*/  LDL.LU.64 R18, [R1+0xf8] ;  /* 0x0000f80001127983 */ /* 0x000ea20000300a00 */
[----:B------:R-:W-:Y:S03]  /*24a20*/  HMMA.16816.F32.BF16 R4, R4, R14, R24 ;  /* 0x0000000e0404723c */ /* 0x000fe60000041818 */
[----:B--2---:R-:W-:Y:S04]  /*24a30*/  STL [R1+0x3ab4], R18 ;  /* 0x003ab41201007387 */ /* 0x004fe80000100800 */
[----:B------:R-:W-:Y:S04]  /*24a40*/  STL [R1+0x3ab0], R19 ;  /* 0x003ab01301007387 */ /* 0x000fe80000100800 */
[----:B------:R-:W2:Y:S04]  /*24a50*/  LDL.LU.64 R26, [R1+0x3b80] ;  /* 0x003b8000011a7983 */ /* 0x000ea80000300a00 */
[----:B------:R-:W2:Y:S04]  /*24a60*/  LDL.LU.64 R24, [R1+0x3b78] ;  /* 0x003b780001187983 */ /* 0x000ea80000300a00 */
[----:B------:R-:W2:Y:S04]  /*24a70*/  LDL.LU.64 R14, [R1+0x3b70] ;  /* 0x003b7000010e7983 */ /* 0x000ea80000300a00 */
[----:B------:R-:W2:Y:S01]  /*24a80*/  LDL.LU.64 R12, [R1+0x3b68] ;  /* 0x003b6800010c7983 */ /* 0x000ea20000300a00 */
[----:B------:R-:W-:-:S03]  /*24a90*/  IMAD.MOV.U32 R11, RZ, RZ, R20 ;  /* 0x000000ffff0b7224 */ /* 0x000fc600078e0014 */
[----:B------:R0:W-:Y:S01]  /*24aa0*/  STL.64 [R1+0x30], R4 ;  /* 0x0000300401007387 */ /* 0x0001e20000100a00 */
[----:B------:R-:W-:-:S03]  /*24ab0*/  MOV R10, R21 ;  /* 0x00000015000a7202 */ /* 0x000fc60000000f00 */
[----:B------:R-:W-:Y:S04]  /*24ac0*/  STL.64 [R1+0x38], R6 ;  /* 0x0000380601007387 */ /* 0x000fe80000100a00 */
[----:B0-----:R-:W3:Y:S04]  /*24ad0*/  LDL.LU.64 R4, [R1+0xc0] ;  /* 0x0000c00001047983 */ /* 0x001ee80000300a00 */
[----:B------:R-:W3:Y:S01]  /*24ae0*/  LDL.LU.64 R22, [R1+0x3b60] ;  /* 0x003b600001167983 */ /* 0x000ee20000300a00 */
[C---:B--2---:R-:W-:Y:S03]  /*24af0*/  HMMA.16816.F32.BF16 R24, R12.reuse, R20, R24 ;  /* 0x000000140c18723c */ /* 0x044fe60000041818 */
[----:B------:R-:W2:Y:S11]  /*24b00*/  LDL.LU.64 R20, [R1+0x3b58] ;  /* 0x003b580001147983 */ /* 0x000eb60000300a00 */
[----:B------:R-:W-:Y:S09]  /*24b10*/  @!UPT UIADD3 URZ, URZ, URZ, URZ ;  /* 0x0000003f3f3ff290 */ /* 0x000ff2000fffe03f */
[----:B------:R0:W-:Y:S01]  /*24b20*/  STL [R1+0x40], R24 ;  /* 0x0000401801007387 */ /* 0x0001e20000100800 */
[----:B------:R-:W-:Y:S01]  /*24b30*/  MOV R18, R25 ;  /* 0x0000001900127202 */ /* 0x000fe20000000f00 */
[----:B------:R-:W-:Y:S01]  /*24b40*/  IMAD.MOV.U32 R3, RZ, RZ, R27 ;  /* 0x000000ffff037224 */ /* 0x000fe200078e001b */
[----:B------:R-:W-:Y:S02]  /*24b50*/  MOV R19, R26 ;  /* 0x0000001a00137202 */ /* 0x000fe40000000f00 */
[----:B---3--:R-:W-:Y:S01]  /*24b60*/  MOV R25, R4 ;  /* 0x0000000400197202 */ /* 0x008fe20000000f00 */
[----:B------:R-:W3:Y:S01]  /*24b70*/  LDL.LU.64 R26, [R1+0x3b50] ;  /* 0x003b5000011a7983 */ /* 0x000ee20000300a00 */
[----:B0-----:R-:W-:Y:S01]  /*24b80*/  MOV R24, R5 ;  /* 0x0000000500187202 */ /* 0x001fe20000000f00 */
[----:B--2---:R-:W-:Y:S11]  /*24b90*/  HMMA.16816.F32.BF16 R20, R12, R4, R20 ;  /* 0x000000040c14723c */ /* 0x004ff60000041814 */
        /* <DEDUP_REMOVED lines=9> */
[----:B------:R0:W-:Y:S02]  /*24c30*/  STL.64 [R1+0x3ac8], R4 ;  /* 0x003ac80401007387 */ /* 0x0001e40000100a00 */
[----:B0-----:R-:W-:Y:S01]  /*24c40*/  MOV R4, R25 ;  /* 0x0000001900047202 */ /* 0x001fe20000000f00 */
[----:B------:R-:W-:Y:S01]  /*24c50*/  IMAD.MOV.U32 R5, RZ, RZ, R24 ;  /* 0x000000ffff057224 */ /* 0x000fe200078e0018 */
[----:B------:R-:W3:Y:S04]  /*24c60*/  LDL.LU R25, [R1+0x3b3c] ;  /* 0x003b3c0001197983 */ /* 0x000ee80000300800 */
[----:B------:R-:W3:Y:S01]  /*24c70*/  LDL.LU R24, [R1+0x3b38] ;  /* 0x003b380001187983 */ /* 0x000ee20000300800 */
[----:B------:R-:W-:Y:S01]  /*24c80*/  MOV R7, R8 ;  /* 0x0000000800077202 */ /* 0x000fe20000000f00 */
[----:B------:R-:W-:-:S02]  /*24c90*/  IMAD.MOV.U32 R6, RZ, RZ, R9 ;  /* 0x000000ffff067224 */ /* 0x000fc400078e0009 */
[----:B------:R0:W-:Y:S02]  /*24ca0*/  STL.64 [R1+0x3ae8], R4 ;  /* 0x003ae80401007387 */ /* 0x0001e40000100a00 */
[----:B0-----:R-:W-:Y:S02]  /*24cb0*/  MOV R4, R11 ;  /* 0x0000000b00047202 */ /* 0x001fe40000000f00 */
[----:B------:R-:W-:Y:S01]  /*24cc0*/  MOV R5, R10 ;  /* 0x0000000a00057202 */ /* 0x000fe20000000f00 */
[----:B--2---:R-:W-:Y:S11]  /*24cd0*/  HMMA.16816.F32.BF16 R20, R12, R8, R20 ;  /* 0x000000080c14723c */ /* 0x004ff60000041814 */
[----:B------:R-:W-:Y:S11]  /*24ce0*/  @!UPT UIADD3 URZ, URZ, URZ, URZ ;  /* 0x0000003f3f3ff290 */ /* 0x000ff6000fffe03f */
[----:B------:R-:W-:Y:S02]  /*24cf0*/  @!UPT UIADD3 URZ, URZ, URZ, URZ ;  /* 0x0000003f3f3ff290 */ /* 0x000fe4000fffe03f */
[----:B------:R-:W-:Y:S01]  /*24d00*/  MOV R10, R22 ;  /* 0x00000016000a7202 */ /* 0x000fe20000000f00 */
[----:B------:R-:W-:Y:S01]  /*24d10*/  IMAD.MOV.U32 R11, RZ, RZ, R23 ;  /* 0x000000ffff0b7224 */ /* 0x000fe200078e0017 */
[----:B------:R-:W-:Y:S01]  /*24d20*/  MOV R8, R20 ;  /* 0x0000001400087202 */ /* 0x000fe20000000f00 */
[----:B------:R-:W2:Y:S01]  /*24d30*/  LDL.LU.64 R22, [R1+0x3b30] ;  /* 0x003b300001167983 */ /* 0x000ea20000300a00 */
[----:B------:R-:W-:-:S03]  /*24d40*/  MOV R9, R21 ;  /* 0x0000001500097202 */ /* 0x000fc60000000f00 */
[----:B------:R-:W4:Y:S04]  /*24d50*/  LDL.LU.64 R20, [R1+0x3b28] ;  /* 0x003b280001147983 */ /* 0x000f280000300a00 */
[----:B------:R3:W-:Y:S04]  /*24d60*/  STL.64 [R1+0x3ae0], R10 ;  /* 0x003ae00a01007387 */ /* 0x0007e80000100a00 */
[----:B------:R0:W-:Y:S01]  /*24d70*/  STL.64 [R1+0x3ad8], R8 ;  /* 0x003ad80801007387 */ /* 0x0001e20000100a00 */
[----:B---3--:R-:W-:Y:S01]  /*24d80*/  MOV R10, R26 ;  /* 0x0000001a000a7202 */ /* 0x008fe20000000f00 */
[----:B------:R-:W-:Y:S01]  /*24d90*/  IMAD.MOV.U32 R11, RZ, RZ, R27 ;  /* 0x000000ffff0b7224 */ /* 0x000fe200078e001b */
[----:B0-----:R-:W-:-:S02]  /*24da0*/  MOV R8, R24 ;  /* 0x0000001800087202 */ /* 0x001fc40000000f00 */
[----:B------:R-:W3:Y:S01]  /*24db0*/  LDL.LU R24, [R1+0x3b20] ;  /* 0x003b200001187983 */ /* 0x000ee20000300800 */
[----:B------:R-:W-:-:S03]  /*24dc0*/  MOV R9, R25 ;  /* 0x0000001900097202 */ /* 0x000fc60000000f00 */
[----:B------:R-:W3:Y:S04]  /*24dd0*/  LDL.LU R25, [R1+0x3b1c] ;  /* 0x003b1c0001197983 */ /* 0x000ee80000300800 */
[----:B------:R-:W3:Y:S04]  /*24de0*/  LDL.LU R26, [R1+0x3b18] ;  /* 0x003b1800011a7983 */ /* 0x000ee80000300800 */
[----:B------:R-:W3:Y:S04]  /*24df0*/  LDL.LU R27, [R1+0x3b14] ;  /* 0x003b1400011b7983 */ /* 0x000ee80000300800 */
[----:B------:R2:W-:Y:S04]  /*24e00*/  STL.64 [R1+0x3af8], R10 ;  /* 0x003af80a01007387 */ /* 0x0005e80000100a00 */
[----:B------:R4:W-:Y:S01]  /*24e10*/  STL.64 [R1+0x3af0], R8 ;  /* 0x003af00801007387 */ /* 0x0009e20000100a00 */
[----:B--2---:R-:W-:Y:S01]  /*24e20*/  MOV R10, R22 ;  /* 0x00000016000a7202 */ /* 0x004fe20000000f00 */
[----:B------:R-:W-:Y:S01]  /*24e30*/  IMAD.MOV.U32 R11, RZ, RZ, R23 ;  /* 0x000000ffff0b7224 */ /* 0x000fe200078e0017 */
[----:B----4-:R-:W-:-:S02]  /*24e40*/  MOV R8, R20 ;  /* 0x0000001400087202 */ /* 0x010fc40000000f00 */
[----:B------:R-:W2:Y:S01]  /*24e50*/  LDL.LU R20, [R1+0x3b10] ;  /* 0x003b100001147983 */ /* 0x000ea20000300800 */
[----:B------:R-:W-:-:S03]  /*24e60*/  MOV R9, R21 ;  /* 0x0000001500097202 */ /* 0x000fc60000000f00 */
[----:B------:R-:W2:Y:S04]  /*24e70*/  LDL.LU R21, [R1+0x3b0c] ;  /* 0x003b0c0001157983 */ /* 0x000ea80000300800 */
[----:B------:R-:W2:Y:S04]  /*24e80*/  LDL.LU R22, [R1+0x3b08] ;  /* 0x003b080001167983 */ /* 0x000ea80000300800 */
[----:B------:R-:W2:Y:S01]  /*24e90*/  LDL.LU R23, [R1+0x3b04] ;  /* 0x003b040001177983 */ /* 0x000ea20000300800 */
[----:B---3--:R-:W-:Y:S07]  /*24ea0*/  HMMA.16816.F32.BF16 R24, R12, R16, R24 ;  /* 0x000000100c18723c */ /* 0x008fee0000041818 */
[----:B------:R-:W-:-:S02]  /*24eb0*/  MOV R12, R7 ;  /* 0x00000007000c7202 */ /* 0x000fc40000000f00 */
[----:B------:R-:W-:Y:S11]  /*24ec0*/  MOV R13, R6 ;  /* 0x00000006000d7202 */ /* 0x000ff60000000f00 */
[----:B------:R-:W-:Y:S03]  /*24ed0*/  @!UPT UIADD3 URZ, URZ, URZ, URZ ;  /* 0x0000003f3f3ff290 */ /* 0x000fe6000fffe03f */
[----:B------:R0:W-:Y:S04]  /*24ee0*/  STL.64 [R1+0x3a88], R26 ;  /* 0x003a881a01007387 */ /* 0x0001e80000100a00 */
[----:B------:R1:W-:Y:S01]  /*24ef0*/  STL.64 [R1+0x3a80], R24 ;  /* 0x003a801801007387 */ /* 0x0003e20000100a00 */
[----:B0-----:R-:W-:-:S03]  /*24f00*/  MOV R26, R0 ;  /* 0x00000000001a7202 */ /* 0x001fc60000000f00 */
[----:B-1----:R-:W3:Y:S04]  /*24f10*/  LDL.LU R24, [R1] ;  /* 0x0000000001187983 */ /* 0x002ee80000300800 */
[----:B------:R-:W3:Y:S04]  /*24f20*/  LDL.LU R25, [R1+0x4] ;  /* 0x0000040001197983 */ /* 0x000ee80000300800 */
[----:B------:R-:W4:Y:S01]  /*24f30*/  LDL.LU R0, [R1+0x3b00] ;  /* 0x003b000001007983 */ /* 0x000f220000300800 */
[----:B--2---:R-:W-:Y:S03]  /*24f40*/  HMMA.16816.F32.BF16 R4, R20, R4, R8 ;  /* 0x000000041404723c */ /* 0x004fe60000041808 */
[----:B------:R-:W2:Y:S04]  /*24f50*/  LDL.LU.64 R10, [R1+0x3af8] ;  /* 0x003af800010a7983 */ /* 0x000ea80000300a00 */
[----:B------:R-:W2:Y:S11]  /*24f60*/  LDL.LU.64 R8, [R1+0x3af0] ;  /* 0x003af00001087983 */ /* 0x000eb60000300a00 */
[----:B------:R-:W-:Y:S05]  /*24f70*/  @!UPT UIADD3 URZ, URZ, URZ, URZ ;  /* 0x0000003f3f3ff290 */ /* 0x000fea000fffe03f */
[----:B------:R0:W-:Y:S04]  /*24f80*/  STL.64 [R1+0x20], R4 ;  /* 0x0000200401007387 */ /* 0x0001e80000100a00 */
[----:B------:R2:W-:Y:S04]  /*24f90*/  STL.64 [R1+0x28], R6 ;  /* 0x0000280601007387 */ /* 0x0005e80000100a00 */
[----:B0-----:R-:W2:Y:S01]  /*24fa0*/  LDL.LU.64 R4, [R1+0x3ae8] ;  /* 0x003ae80001047983 */ /* 0x001ea20000300a00 */
[----:B------:R-:W-:-:S07]  /*24fb0*/  IMAD.MOV.U32 R27, RZ, RZ, R29 ;  /* 0x000000ffff1b7224 */ /* 0x000fce00078e001d */
[C---:B---3--:R-:W-:Y:S01]  /*24fc0*/  HMMA.16816.F32.BF16 R24, R20.reuse, R12, R24 ;  /* 0x0000000c1418723c */ /* 0x048fe20000041818 */
[----:B------:R-:W0:Y:S07]  /*24fd0*/  LDSM.16.MT88.4 R12, [R2+0x22800] ;  /* 0x02280000020c783b */ /* 0x000e2e0000004200 */
[----:B--2---:R-:W-:Y:S01]  /*24fe0*/  HMMA.16816.F32.BF16 R4, R20, R4, R8 ;  /* 0x000000041404723c */ /* 0x004fe20000041808 */
[----:B------:R-:W2:Y:S04]  /*24ff0*/  LDL.LU.64 R10, [R1+0x3ae0] ;  /* 0x003ae000010a7983 */ /* 0x000ea80000300a00 */
[----:B------:R-:W3:Y:S11]  /*25000*/  LDL.LU.64 R8, [R1+0x3ad8] ;  /* 0x003ad80001087983 */ /* 0x000ef60000300a00 */
[----:B------:R-:W-:Y:S07]  /*25010*/  @!UPT UIADD3 URZ, URZ, URZ, URZ ;  /* 0x0000003f3f3ff290 */ /* 0x000fee000fffe03f */
[----:B------:R-:W-:Y:S01]  /*25020*/  STL.64 [R1+0x10], R4 ;  /* 0x0000100401007387 */ /* 0x000fe20000100a00 */
[----:B------:R-:W-:-:S03]  /*25030*/  MOV R29, R7 ;  /* 0x00000007001d7202 */ /* 0x000fc60000000f00 */
[----:B------:R1:W-:Y:S04]  /*25040*/  STL [R1+0x18], R6 ;  /* 0x0000180601007387 */ /* 0x0003e80000100800 */
[----:B-1----:R-:W3:Y:S04]  /*25050*/  LDL.LU.64 R6, [R1+0x3ad0] ;  /* 0x003ad00001067983 */ /* 0x002ee80000300a00 */
[----:B------:R-:W3:Y:S04]  /*25060*/  LDL.LU.64 R4, [R1+0x3ac8] ;  /* 0x003ac80001047983 */ /* 0x000ee80000300a00 */
[----:B------:R-:W-:Y:S04]  /*25070*/  STL [R1+0x3a38], R2 ;  /* 0x003a380201007387 */ /* 0x000fe80000100800 */
[----:B------:R-:W-:Y:S04]  /*25080*/  STL.64 [R1], R24 ;  /* 0x0000001801007387 */ /* 0x000fe80000100a00 */
[----:B------:R-:W-:Y:S04]  /*25090*/  STL.64 [R1+0x8], R26 ;  /* 0x0000081a01007387 */ /* 0x000fe80000100a00 */
[----:B0-----:R-:W-:Y:S04]  /*250a0*/  STL.64 [R1+0x3a28], R14 ;  /* 0x003a280e01007387 */ /* 0x001fe80000100a00 */
[----:B------:R0:W-:Y:S04]  /*250b0*/  STL.64 [R1+0x3a20], R12 ;  /* 0x003a200c01007387 */ /* 0x0001e80000100a00 */
[----:B----4-:R-:W1:Y:S04]  /*250c0*/  LDSM.16.M88.4 R24, [R0+0x100] ;  /* 0x000100000018783b */ /* 0x010e680000000200 */
[----:B0-----:R-:W4:Y:S04]  /*250d0*/  LDL.LU R12, [R1+0x30] ;  /* 0x00003000010c7983 */ /* 0x001f280000300800 */
[----:B------:R-:W4:Y:S04]  /*250e0*/  LDL.LU R13, [R1+0x34] ;  /* 0x00003400010d7983 */ /* 0x000f280000300800 */
[----:B------:R-:W4:Y:S04]  /*250f0*/  LDL.LU R14, [R1+0x38] ;  /* 0x00003800010e7983 */ /* 0x000f280000300800 */
[----:B------:R-:W4:Y:S04]  /*25100*/  LDL.LU R15, [R1+0x3c] ;  /* 0x00003c00010f7983 */ /* 0x000f280000300800 */
[----:B-1----:R-:W-:Y:S04]  /*25110*/  STL.64 [R1+0x70], R24 ;  /* 0x0000701801007387 */ /* 0x002fe80000100a00 */
[----:B------:R2:W-:Y:S02]  /*25120*/  STL.64 [R1+0x78], R26 ;  /* 0x0000781a01007387 */ /* 0x0005e40000100a00 */
[----:B--2---:R-:W-:Y:S01]  /*25130*/  IMAD.MOV.U32 R26, RZ, RZ, R10 ;  /* 0x000000ffff1a7224 */ /* 0x004fe200078e000a */
[----:B------:R-:W-:-:S02]  /*25140*/  MOV R27, R11 ;  /* 0x0000000b001b7202 */ /* 0x000fc40000000f00 */
[----:B---3--:R-:W-:Y:S02]  /*25150*/  MOV R24, R8 ;  /* 0x0000000800187202 */ /* 0x008fe40000000f00 */
[----:B------:R-:W2:Y:S01]  /*25160*/  LDL.LU R8, [R1+0x3ac4] ;  /* 0x003ac40001087983 */ /* 0x000ea20000300800 */
[----:B------:R-:W-:-:S03]  /*25170*/  MOV R25, R9 ;  /* 0x0000000900197202 */ /* 0x000fc60000000f00 */
[----:B------:R-:W2:Y:S04]  /*25180*/  LDL.LU R9, [R1+0x3ac0] ;  /* 0x003ac00001097983 */ /* 0x000ea80000300800 */
[----:B------:R-:W2:Y:S04]  /*25190*/  LDL.LU R10, [R1+0x3abc] ;  /* 0x003abc00010a7983 */ /* 0x000ea80000300800 */
[----:B------:R-:W2:Y:S04]  /*251a0*/  LDL.LU R11, [R1+0x3ab8] ;  /* 0x003ab800010b7983 */ /* 0x000ea80000300800 */
[----:B------:R-:W-:Y:S04]  /*251b0*/  STL.64 [R1+0x3aa8], R26 ;  /* 0x003aa81a01007387 */ /* 0x000fe80000100a00 */
[----:B------:R0:W-:Y:S02]  /*251c0*/  STL.64 [R1+0x3aa0], R24 ;  /* 0x003aa01801007387 */ /* 0x0001e40000100a00 */
[----:B0-----:R-:W-:-:S02]  /*251d0*/  MOV R24, R7 ;  /* 0x0000000700187202 */ /* 0x001fc40000000f00 */
[----:B------:R-:W-:Y:S01]  /*251e0*/  MOV R25, R6 ;  /* 0x0000000600197202 */ /* 0x000fe20000000f00 */
[----:B------:R-:W-:Y:S01]  /*251f0*/  IMAD.MOV.U32 R26, RZ, RZ, R5 ;  /* 0x000000ffff1a7224 */ /* 0x000fe200078e0005 */
[----:B------:R-:W-:Y:S02]  /*25200*/  MOV R27, R4 ;  /* 0x00000004001b7202 */ /* 0x000fe40000000f00 */
[----:B------:R-:W0:Y:S04]  /*25210*/  LDSM.16.M88.4 R4, [R0+0x8100] ;  /* 0x008100000004783b */ /* 0x000e280000000200 */
[----:B0-----:R-:W-:Y:S04]  /*25220*/  STL.64 [R1+0x80], R4 ;  /* 0x0000800401007387 */ /* 0x001fe80000100a00 */
[----:B------:R-:W-:Y:S04]  /*25230*/  STL.64 [R1+0x88], R6 ;  /* 0x0000880601007387 */ /* 0x000fe80000100a00 */
[----:B------:R-:W0:Y:S04]  /*25240*/  LDSM.16.M88.4 R4, [R0+0x10100] ;  /* 0x010100000004783b */ /* 0x000e280000000200 */
[----:B0-----:R-:W-:Y:S04]  /*25250*/  STL.64 [R1+0x90], R4 ;  /* 0x0000900401007387 */ /* 0x001fe80000100a00 */
[----:B------:R-:W-:Y:S04]  /*25260*/  STL.64 [R1+0x98], R6 ;  /* 0x0000980601007387 */ /* 0x000fe80000100a00 */
[----:B------:R-:W0:Y:S04]  /*25270*/  LDSM.16.M88.4 R4, [R0+0x18100] ;  /* 0x018100000004783b */ /* 0x000e280000000200 */
[----:B------:R-:W-:Y:S01]  /*25280*/  STL [R1+0x3818], R0 ;  /* 0x0038180001007387 */ /* 0x000fe20000100800 */
[----:B----4-:R-:W-:Y:S03]  /*25290*/  HMMA.16816.F32.BF16 R12, R20, R16, R12 ;  /* 0x00000010140c723c */ /* 0x010fe6000004180c */
[----:B0-----:R-:W-:Y:S04]  /*252a0*/  STL.64 [R1+0xe0], R4 ;  /* 0x0000e00401007387 */ /* 0x001fe80000100a00 */
[----:B------:R-:W-:Y:S04]  /*252b0*/  STL.64 [R1+0xe8], R6 ;  /* 0x0000e80601007387 */ /* 0x000fe80000100a00 */
[----:B------:R-:W0:Y:S04]  /*252c0*/  LDSM.16.MT88.4 R4, [R28+0x22800] ;  /* 0x022800001c04783b */ /* 0x000e280000004200 */
[----:B------:R-:W-:Y:S04]  /*252d0*/  STL [R1+0x3a30], R28 ;  /* 0x003a301c01007387 */ /* 0x000fe80000100800 */
[----:B0-----:R-:W-:Y:S04]  /*252e0*/  STL [R1+0x39c0], R4 ;  /* 0x0039c00401007387 */ /* 0x001fe80000100800 */
[----:B------:R-:W-:Y:S04]  /*252f0*/  STL [R1+0x39bc], R5 ;  /* 0x0039bc0501007387 */ /* 0x000fe80000100800 */
[----:B------:R0:W-:Y:S04]  /*25300*/  STL [R1+0x39b8], R6 ;  /* 0x0039b80601007387 */ /* 0x0001e80000100800 */
[----:B------:R1:W-:Y:S04]  /*25310*/  STL [R1+0x39b4], R7 ;  /* 0x0039b40701007387 */ /* 0x0003e80000100800 */
[----:B0-----:R-:W3:Y:S04]  /*25320*/  LDL.LU R6, [R1+0xb8] ;  /* 0x0000b80001067983 */ /* 0x001ee80000300800 */
[----:B-1----:R-:W3:Y:S04]  /*25330*/  LDL.LU R7, [R1+0xbc] ;  /* 0x0000bc0001077983 */ /* 0x002ee80000300800 */
[----:B------:R-:W2:Y:S04]  /*25340*/  LDL.LU.64 R22, [R1+0xc8] ;  /* 0x0000c80001167983 */ /* 0x000ea80000300a00 */
[----:B------:R0:W-:Y:S04]  /*25350*/  STL [R1+0x3a44], R12 ;  /* 0x003a440c01007387 */ /* 0x0001e80000100800 */
[----:B------:R1:W-:Y:S04]  /*25360*/  STL [R1+0x3a40], R13 ;  /* 0x003a400d01007387 */ /* 0x0003e80000100800 */
[----:B------:R4:W-:Y:S04]  /*25370*/  STL [R1+0x3a3c], R14 ;  /* 0x003a3c0e01007387 */ /* 0x0009e80000100800 */
[----:B------:R4:W-:Y:S04]  /*25380*/  STL [R1+0x3a34], R15 ;  /* 0x003a340f01007387 */ /* 0x0009e80000100800 */
[----:B0-----:R-:W3:Y:S01]  /*25390*/  LDL.LU R12, [R1+0x40] ;  /* 0x00004000010c7983 */ /* 0x001ee20000300800 */
[----:B-1----:R-:W-:-:S02]  /*253a0*/  MOV R13, R18 ;  /* 0x00000012000d7202 */ /* 0x002fc40000000f00 */
[----:B----4-:R-:W-:Y:S01]  /*253b0*/  MOV R14, R19 ;  /* 0x00000013000e7202 */ /* 0x010fe20000000f00 */
[----:B------:R-:W4:Y:S04]  /*253c0*/  LDL.LU R18, [R1+0x3ab4] ;  /* 0x003ab40001127983 */ /* 0x000f280000300800 */
[----:B------:R-:W4:Y:S01]  /*253d0*/  LDL.LU R19, [R1+0x3ab0] ;  /* 0x003ab00001137983 */ /* 0x000f220000300800 */
[----:B------:R-:W-:Y:S01]  /*253e0*/  IMAD.MOV.U32 R15, RZ, RZ, R3 ;  /* 0x000000ffff0f7224 */ /* 0x000fe200078e0003 */
[C---:B--2---:R-:W-:Y:S08]  /*253f0*/  HMMA.16816.F32.BF16 R24, R8.reuse, R22, R24 ;  /* 0x000000160818723c */ /* 0x044ff00000041818 */
[----:B---3--:R-:W-:Y:S01]  /*25400*/  HMMA.16816.F32.BF16 R12, R8, R6, R12 ;  /* 0x00000006080c723c */ /* 0x008fe2000004180c */
[----:B------:R-:W-:Y:S01]  /*25410*/  MOV R17, R22 ;  /* 0x0000001600117202 */ /* 0x000fe20000000f00 */
[----:B------:R-:W-:Y:S11]  /*25420*/  IMAD.MOV.U32 R16, RZ, RZ, R23 ;  /* 0x000000ffff107224 */ /* 0x000ff600078e0017 */
[----:B------:R-:W-:Y:S03]  /*25430*/  @!UPT UIADD3 URZ, URZ, URZ, URZ ;  /* 0x0000003f3f3ff290 */ /* 0x000fe6000fffe03f */
[----:B------:R-:W-:Y:S01]  /*25440*/  MOV R23, R26 ;  /* 0x0000001a00177202 */ /* 0x000fe20000000f00 */
[----:B------:R-:W-:Y:S01]  /*25450*/  IMAD.MOV.U32 R22, RZ, RZ, R27 ;  /* 0x000000ffff167224 */ /* 0x000fe200078e001b */
[----:B------:R-:W-:-:S05]  /*25460*/  MOV R28, R25 ;  /* 0x00000019001c7202 */ /* 0x000fca0000000f00 */
[----:B------:R-:W-:Y:S01]  /*25470*/  STL.64 [R1+0x40], R12 ;  /* 0x0000400c01007387 */ /* 0x000fe20000100a00 */
[----:B------:R-:W-:Y:S02]  /*25480*/  MOV R0, R15 ;  /* 0x0000000f00007202 */ /* 0x000fe40000000f00 */
[----:B------:R-:W-:Y:S01]  /*25490*/  MOV R15, R24 ;  /* 0x00000018000f7202 */ /* 0x000fe20000000f00 */
[----:B------:R-:W2:Y:S04]  /*254a0*/  LDL.LU.64 R26, [R1+0x3aa8] ;  /* 0x003aa800011a7983 */ /* 0x000ea80000300a00 */
[----:B------:R-:W2:Y:S04]  /*254b0*/  LDL.LU.64 R24, [R1+0x3aa0] ;  /* 0x003aa00001187983 */ /* 0x000ea80000300a00 */
[----:B----4-:R0:W-:Y:S04]  /*254c0*/  STL.64 [R1+0x3a98], R18 ;  /* 0x003a981201007387 */ /* 0x0101e80000100a00 */
[----:B------:R1:W-:Y:S04]  /*254d0*/  STL.64 [R1+0x3a90], R16 ;  /* 0x003a901001007387 */ /* 0x0003e80000100a00 */
[----:B0-----:R-:W2:Y:S01]  /*254e0*/  LDL.LU.64 R18, [R1+0xd8] ;  /* 0x0000d80001127983 */ /* 0x001ea20000300a00 */
[----:B------:R-:W-:Y:S01]  /*254f0*/  MOV R3, R14 ;  /* 0x0000000e00037202 */ /* 0x000fe20000000f00 */
[----:B--2---:R-:W-:Y:S01]  /*25500*/  HMMA.16816.F32.BF16 R24, R8, R18, R24 ;  /* 0x000000120818723c */ /* 0x004fe20000041818 */
        /* <DEDUP_REMOVED lines=10> */
[----:B------:R-:W4:Y:S04]  /*255b0*/  LDL.LU.64 R24, [R1+0x3a80] ;  /* 0x003a800001187983 */ /* 0x000f280000300a00 */
[----:B------:R3:W-:Y:S04]  /*255c0*/  STL.64 [R1+0x3a50], R14 ;  /* 0x003a500e01007387 */ /* 0x0007e80000100a00 */
[----:B------:R0:W-:Y:S01]  /*255d0*/  STL.64 [R1+0x3a48], R12 ;  /* 0x003a480c01007387 */ /* 0x0001e20000100a00 */
[----:B---3--:R-:W-:Y:S01]  /*255e0*/  MOV R14, R17 ;  /* 0x00000011000e7202 */ /* 0x008fe20000000f00 */
[----:B------:R-:W-:Y:S01]  /*255f0*/  IMAD.MOV.U32 R15, RZ, RZ, R16 ;  /* 0x000000ffff0f7224 */ /* 0x000fe200078e0010 */
[----:B--2---:R-:W-:-:S04]  /*25600*/  MOV R21, R18 ;  /* 0x0000001200157202 */ /* 0x004fc80000000f00 */
[----:B------:R1:W-:Y:S01]  /*25610*/  STL.64 [R1+0x3a68], R14 ;  /* 0x003a680e01007387 */ /* 0x0003e20000100a00 */
[----:B------:R-:W-:-:S03]  /*25620*/  MOV R20, R19 ;  /* 0x0000001300147202 */ /* 0x000fc60000000f00 */
[----:B0-----:R-:W2:Y:S04]  /*25630*/  LDL.LU R12, [R1+0x20] ;  /* 0x00002000010c7983 */ /* 0x001ea80000300800 */
[----:B------:R-:W2:Y:S04]  /*25640*/  LDL.LU R13, [R1+0x24] ;  /* 0x00002400010d7983 */ /* 0x000ea80000300800 */
[----:B-1----:R-:W2:Y:S04]  /*25650*/  LDL.LU R14, [R1+0x28] ;  /* 0x00002800010e7983 */ /* 0x002ea80000300800 */
[----:B------:R-:W2:Y:S01]  /*25660*/  LDL.LU R15, [R1+0x2c] ;  /* 0x00002c00010f7983 */ /* 0x000ea20000300800 */
[----:B----4-:R-:W-:Y:S03]  /*25670*/  HMMA.16816.F32.BF16 R24, R8, R18, R24 ;  /* 0x000000120818723c */ /* 0x010fe60000041818 */
[----:B------:R-:W2:Y:S04]  /*25680*/  LDL.LU.64 R18, [R1+0x3a78] ;  /* 0x003a780001127983 */ /* 0x000ea80000300a00 */
[----:B------:R-:W2:Y:S04]  /*25690*/  LDL.LU.64 R16, [R1+0x3a70] ;  /* 0x003a700001107983 */ /* 0x000ea80000300a00 */
[----:B------:R0:W-:Y:S04]  /*256a0*/  STL.64 [R1+0x3a60], R22 ;  /* 0x003a601601007387 */ /* 0x0001e80000100a00 */
[----:B------:R1:W-:Y:S01]  /*256b0*/  STL.64 [R1+0x3a58], R20 ;  /* 0x003a581401007387 */ /* 0x0003e20000100a00 */
[----:B0-----:R-:W-:-:S03]  /*256c0*/  MOV R23, R29 ;  /* 0x0000001d00177202 */ /* 0x001fc60000000f00 */
[----:B-1----:R-:W3:Y:S04]  /*256d0*/  LDL.LU R20, [R1+0x10] ;  /* 0x0000100001147983 */ /* 0x002ee80000300800 */
[----:B------:R-:W3:Y:S04]  /*256e0*/  LDL.LU R21, [R1+0x14] ;  /* 0x0000140001157983 */ /* 0x000ee80000300800 */
[----:B------:R-:W3:Y:S04]  /*256f0*/  LDL.LU R22, [R1+0x18] ;  /* 0x0000180001167983 */ /* 0x000ee80000300800 */
[----:B------:R-:W-:Y:S04]  /*25700*/  STL [R1+0x39c8], R26 ;  /* 0x0039c81a01007387 */ /* 0x000fe80000100800 */
[----:B------:R-:W-:Y:S01]  /*25710*/  STL [R1+0x39c4], R27 ;  /* 0x0039c41b01007387 */ /* 0x000fe20000100800 */
[----:B--2---:R-:W-:Y:S11]  /*25720*/  HMMA.16816.F32.BF16 R12, R16, R6, R12 ;  /* 0x00000006100c723c */ /* 0x004ff6000004180c */
[----:B------:R-:W-:Y:S11]  /*25730*/  @!UPT UIADD3 URZ, URZ, URZ, URZ ;  /* 0x0000003f3f3ff290 */ /* 0x000ff6000fffe03f */
[----:B------:R-:W-:Y:S01]  /*25740*/  @!UPT UIADD3 URZ, URZ, URZ, URZ ;  /* 0x0000003f3f3ff290 */ /* 0x000fe2000fffe03f */
[----:B------:R0:W-:Y:S01]  /*25750*/  STL [R1+0x28], R14 ;  /* 0x0000280e01007387 */ /* 0x0001e20000100800 */
[----:B------:R-:W-:-:S03]  /*25760*/  IMAD.MOV.U32 R29, RZ, RZ, R15 ;  /* 0x000000ffff1d7224 */ /* 0x000fc600078e000f */
[----:B0-----:R-:W3:Y:S01]  /*25770*/  LDL.LU.64 R14, [R1+0x3a68] ;  /* 0x003a6800010e7983 */ /* 0x001ee20000300a00 */
[----:B------:R-:W-:Y:S02]  /*25780*/  MOV R6, R12 ;  /* 0x0000000c00067202 */ /* 0x000fe40000000f00 */
[----:B------:R-:W-:Y:S01]  /*25790*/  MOV R7, R13 ;  /* 0x0000000d00077202 */ /* 0x000fe20000000f00 */
[----:B------:R-:W-:Y:S01]  /*257a0*/  IMAD.MOV.U32 R10, RZ, RZ, R5 ;  /* 0x000000ffff0a7224 */ /* 0x000fe200078e0005 */
[----:B------:R-:W-:Y:S01]  /*257b0*/  MOV R11, R4 ;  /* 0x00000004000b7202 */ /* 0x000fe20000000f00 */
[----:B------:R-:W-:Y:S01]  /*257c0*/  STL [R1+0x39f0], R29 ;  /* 0x0039f01d01007387 */ /* 0x000fe20000100800 */
[----:B---3--:R-:W-:Y:S03]  /*257d0*/  HMMA.16816.F32.BF16 R12, R16, R14, R20 ;  /* 0x0000000e100c723c */ /* 0x008fe60000041814 */
[----:B------:R-:W2:Y:S04]  /*257e0*/  LDL.LU.64 R22, [R1+0x3a60] ;  /* 0x003a600001167983 */ /* 0x000ea80000300a00 */
[----:B------:R-:W3:Y:S11]  /*257f0*/  LDL.LU.64 R20, [R1+0x3a58] ;  /* 0x003a580001147983 */ /* 0x000ef60000300a00 */
[----:B------:R-:W-:Y:S06]  /*25800*/  @!UPT UIADD3 URZ, URZ, URZ, URZ ;  /* 0x0000003f3f3ff290 */ /* 0x000fec000fffe03f */
[----:B------:R-:W-:Y:S01]  /*25810*/  MOV R4, R14 ;  /* 0x0000000e00047202 */ /* 0x000fe20000000f00 */
[----:B------:R-:W-:Y:S01]  /*25820*/  IMAD.MOV.U32 R5, RZ, RZ, R15 ;  /* 0x000000ffff057224 */ /* 0x000fe200078e000f */
[----:B------:R-:W-:Y:S01]  /*25830*/  MOV R26, R12 ;  /* 0x0000000c001a7202 */ /* 0x000fe20000000f00 */
[----:B------:R-:W4:Y:S01]  /*25840*/  LDL.LU.64 R14, [R1+0x3a50] ;  /* 0x003a5000010e7983 */ /* 0x000f220000300a00 */
[----:B------:R-:W-:-:S03]  /*25850*/  MOV R27, R13 ;  /* 0x0000000d001b7202 */ /* 0x000fc60000000f00 */
[----:B------:R-:W2:Y:S04]  /*25860*/  LDL.LU.64 R12, [R1+0x3a48] ;  /* 0x003a4800010c7983 */ /* 0x000ea80000300a00 */
[----:B------:R-:W-:Y:S04]  /*25870*/  STL.64 [R1+0x39e8], R6 ;  /* 0x0039e80601007387 */ /* 0x000fe80000100a00 */
[----:B------:R0:W-:Y:S04]  /*25880*/  STL.64 [R1+0x39e0], R4 ;  /* 0x0039e00401007387 */ /* 0x0001e80000100a00 */
[----:B0-----:R-:W3:Y:S04]  /*25890*/  LDL.LU R4, [R1] ;  /* 0x0000000001047983 */ /* 0x001ee80000300800 */
[----:B------:R-:W3:Y:S04]  /*258a0*/  LDL.LU R5, [R1+0x4] ;  /* 0x0000040001057983 */ /* 0x000ee80000300800 */
[----:B------:R-:W3:Y:S04]  /*258b0*/  LDL.LU R6, [R1+0x8] ;  /* 0x0000080001067983 */ /* 0x000ee80000300800 */
[----:B------:R-:W3:Y:S04]  /*258c0*/  LDL.LU R7, [R1+0xc] ;  /* 0x00000c0001077983 */ /* 0x000ee80000300800 */
[----:B------:R0:W-:Y:S04]  /*258d0*/  STL.64 [R1+0x39d8], R26 ;  /* 0x0039d81a01007387 */ /* 0x0001e80000100a00 */
[----:B------:R2:W-:Y:S01]  /*258e0*/  STL.64 [R1+0x39d0], R24 ;  /* 0x0039d01801007387 */ /* 0x0005e20000100a00 */
[----:B0-----:R-:W-:Y:S01]  /*258f0*/  MOV R27, R2 ;  /* 0x00000002001b7202 */ /* 0x001fe20000000f00 */
[----:B----4-:R-:W-:Y:S01]  /*25900*/  IMAD.MOV.U32 R26, RZ, RZ, R14 ;  /* 0x000000ffff1a7224 */ /* 0x010fe200078e000e */
[----:B--2---:R-:W-:-:S02]  /*25910*/  MOV R24, R12 ;  /* 0x0000000c00187202 */ /* 0x004fc40000000f00 */
[----:B------:R-:W-:Y:S01]  /*25920*/  MOV R25, R13 ;  /* 0x0000000d00197202 */ /* 0x000fe20000000f00 */
[----:B---3--:R-:W-:Y:S11]  /*25930*/  HMMA.16816.F32.BF16 R8, R16, R10, R4 ;  /* 0x0000000a1008723c */ /* 0x008ff60000041804 */
[----:B------:R-:W-:Y:S11]  /*25940*/  @!UPT UIADD3 URZ, URZ, URZ, URZ ;  /* 0x0000003f3f3ff290 */ /* 0x000ff6000fffe03f */
[----:B------:R-:W-:Y:S01]  /*25950*/  @!UPT UIADD3 URZ, URZ, URZ, URZ ;  /* 0x0000003f3f3ff290 */ /* 0x000fe2000fffe03f */
[----:B------:R-:W-:Y:S04]  /*25960*/  STL.64 [R1], R8 ;  /* 0x0000000801007387 */ /* 0x000fe80000100a00 */
[----:B------:R-:W-:Y:S04]  /*25970*/  STL [R1+0x8], R10 ;  /* 0x0000080a01007387 */ /* 0x000fe80000100800 */
[----:B------:R-:W2:Y:S04]  /*25980*/  LDL.LU R12, [R1+0x3a44] ;  /* 0x003a4400010c7983 */ /* 0x000ea80000300800 */
[----:B------:R-:W2:Y:S04]  /*25990*/  LDL.LU R13, [R1+0x3a40] ;  /* 0x003a4000010d7983 */ /* 0x000ea80000300800 */
[----:B------:R-:W2:Y:S04]  /*259a0*/  LDL.LU R14, [R1+0x3a3c] ;  /* 0x003a3c00010e7983 */ /* 0x000ea80000300800 */
[----:B------:R-:W3:Y:S04]  /*259b0*/  LDL.LU R2, [R1+0x3a38] ;  /* 0x003a380001027983 */ /* 0x000ee80000300800 */
[----:B------:R-:W-:Y:S04]  /*259c0*/  STL.64 [R1+0x3a00], R26 ;  /* 0x003a001a01007387 */ /* 0x000fe80000100a00 */
[----:B------:R0:W-:Y:S02]  /*259d0*/  STL.64 [R1+0x39f8], R24 ;  /* 0x0039f81801007387 */ /* 0x0001e40000100a00 */
[----:B0-----:R-:W-:-:S02]  /*259e0*/  MOV R24, R15 ;  /* 0x0000000f00187202 */ /* 0x001fc40000000f00 */
[----:B------:R-:W2:Y:S01]  /*259f0*/  LDL.LU R15, [R1+0x3a34] ;  /* 0x003a3400010f7983 */ /* 0x000ea20000300800 */
[----:B------:R-:W-:-:S03]  /*25a00*/  MOV R25, R28 ;  /* 0x0000001c00197202 */ /* 0x000fc60000000f00 */
[----:B------:R-:W4:Y:S01]  /*25a10*/  LDL.LU R28, [R1+0x3a30] ;  /* 0x003a3000011c7983 */ /* 0x000f220000300800 */
[----:B------:R-:W-:Y:S01]  /*25a20*/  MOV R29, R11 ;  /* 0x0000000b001d7202 */ /* 0x000fe20000000f00 */
[----:B------:R-:W-:Y:S01]  /*25a30*/  IMAD.MOV.U32 R26, RZ, RZ, R23 ;  /* 0x000000ffff1a7224 */ /* 0x000fe200078e0017 */
[----:B------:R-:W-:-:S05]  /*25a40*/  MOV R27, R22 ;  /* 0x00000016001b7202 */ /* 0x000fca0000000f00 */
[----:B------:R-:W-:Y:S04]  /*25a50*/  STL.64 [R1+0x3a18], R26 ;  /* 0x003a181a01007387 */ /* 0x000fe80000100a00 */
[----:B------:R0:W-:Y:S04]  /*25a60*/  STL.64 [R1+0x3a10], R24 ;  /* 0x003a101801007387 */ /* 0x0001e80000100a00 */
[----:B0-----:R-:W2:Y:S04]  /*25a70*/  LDL.LU.64 R24, [R1+0x70] ;  /* 0x0000700001187983 */ /* 0x001ea80000300a00 */
[----:B------:R-:W2:Y:S04]  /*25a80*/  LDL.LU.64 R4, [R1+0x90] ;  /* 0x0000900001047983 */ /* 0x000ea80000300a00 */
[----:B---3--:R-:W0:Y:S04]  /*25a90*/  LDSM.16.MT88.4 R8, [R2+0x22c00] ;  /* 0x022c00000208783b */ /* 0x008e280000004200 */
[----:B0-----:R0:W-:Y:S02]  /*25aa0*/  STL.64 [R1+0x3950], R10 ;  /* 0x0039500a01007387 */ /* 0x0011e40000100a00 */
[----:B0-----:R-:W-:-:S02]  /*25ab0*/  MOV R10, R21 ;  /* 0x00000015000a7202 */ /* 0x001fc40000000f00 */
[----:B------:R-:W-:Y:S02]  /*25ac0*/  MOV R11, R20 ;  /* 0x00000014000b7202 */ /* 0x000fe40000000f00 */
[----:B----4-:R-:W0:Y:S04]  /*25ad0*/  LDSM.16.MT88.4 R20, [R28+0x22c00] ;  /* 0x022c00001c14783b */ /* 0x010e280000004200 */
[----:B------:R-:W-:Y:S04]  /*25ae0*/  STL.64 [R1+0x3948], R8 ;  /* 0x0039480801007387 */ /* 0x000fe80000100a00 */
[----:B------:R-:W-:Y:S04]  /*25af0*/  STL [R1+0x3958], R28 ;  /* 0x0039581c01007387 */ /* 0x000fe80000100800 */
[----:B0-----:R-:W-:Y:S04]  /*25b00*/  STL.64 [R1+0x38f8], R22 ;  /* 0x0038f81601007387 */ /* 0x001fe80000100a00 */
[----:B------:R0:W-:Y:S04]  /*25b10*/  STL.64 [R1+0x38f0], R20 ;  /* 0x0038f01401007387 */ /* 0x0001e80000100a00 */
[----:B0-----:R-:W3:Y:S04]  /*25b20*/  LDL.LU.64 R20, [R1+0xe0] ;  /* 0x0000e00001147983 */ /* 0x001ee80000300a00 */
[----:B------:R-:W4:Y:S01]  /*25b30*/  LDL.LU.64 R22, [R1+0xe8] ;  /* 0x0000e80001167983 */ /* 0x000f220000300a00 */
[----:B--2---:R-:W-:Y:S03]  /*25b40*/  HMMA.16816.F32.BF16 R8, R16, R10, R12 ;  /* 0x0000000a1008723c */ /* 0x004fe6000004180c */
[----:B----4-:R-:W-:Y:S04]  /*25b50*/  STL [R1+0x3904], R22 ;  /* 0x0039041601007387 */ /* 0x010fe80000100800 */
[----:B------:R-:W-:Y:S04]  /*25b60*/  STL [R1+0x3900], R23 ;  /* 0x0039001701007387 */ /* 0x000fe80000100800 */
[----:B---3--:R0:W-:Y:S04]  /*25b70*/  STL.64 [R1+0x3a08], R20 ;  /* 0x003a081401007387 */ /* 0x0081e80000100a00 */
[----:B0-----:R-:W2:Y:S04]  /*25b80*/  LDL.LU.64 R20, [R1+0x80] ;  /* 0x0000800001147983 */ /* 0x001ea80000300a00 */
[----:B------:R-:W3:Y:S04]  /*25b90*/  LDL.LU.64 R14, [R1+0x3a28] ;  /* 0x003a2800010e7983 */ /* 0x000ee80000300a00 */
[----:B------:R-:W3:Y:S04]  /*25ba0*/  LDL.LU.64 R12, [R1+0x3a20] ;  /* 0x003a2000010c7983 */ /* 0x000ee80000300a00 */
[----:B------:R-:W3:Y:S04]  /*25bb0*/  LDL.LU R16, [R1+0x40] ;  /* 0x0000400001107983 */ /* 0x000ee80000300800 */
[----:B------:R-:W3:Y:S01]  /*25bc0*/  LDL.LU R17, [R1+0x44] ;  /* 0x0000440001117983 */ /* 0x000ee20000300800 */
[----:B------:R-:W-:Y:S01]  /*25bd0*/  IMAD.MOV.U32 R18, RZ, RZ, R3 ;  /* 0x000000ffff127224 */ /* 0x000fe200078e0003 */
[----:B------:R-:W-:-:S02]  /*25be0*/  MOV R19, R0 ;  /* 0x0000000000137202 */ /* 0x000fc40000000f00 */
[----:B------:R2:W-:Y:S01]  /*25bf0*/  STL [R1+0x3964], R9 ;  /* 0x0039640901007387 */ /* 0x0005e20000100800 */
[----:B------:R-:W-:-:S03]  /*25c00*/  MOV R6, R24 ;  /* 0x0000001800067202 */ /* 0x000fc60000000f00 */
[----:B------:R-:W-:Y:S01]  /*25c10*/  STL [R1+0x3960], R10 ;  /* 0x0039600a01007387 */ /* 0x000fe20000100800 */
[----:B------:R-:W-:-:S03]  /*25c20*/  MOV R3, R25 ;  /* 0x0000001900037202 */ /* 0x000fc60000000f00 */
[----:B------:R-:W-:Y:S04]  /*25c30*/  STL [R1+0x395c], R11 ;  /* 0x00395c0b01007387 */ /* 0x000fe80000100800 */
[----:B------:R-:W4:Y:S01]  /*25c40*/  LDL.LU.64 R26, [R1+0x3a18] ;  /* 0x003a1800011a7983 */ /* 0x000f220000300a00 */
[C---:B---3--:R-:W-:Y:S03]  /*25c50*/  HMMA.16816.F32.BF16 R16, R12.reuse, R24, R16 ;  /* 0x000000180c10723c */ /* 0x048fe60000041810 */
[----:B------:R-:W4:Y:S01]  /*25c60*/  LDL.LU.64 R24, [R1+0x3a10] ;  /* 0x003a100001187983 */ /* 0x000f220000300a00 */
[----:B--2---:R-:W-:Y:S01]  /*25c70*/  IMAD.MOV.U32 R9, RZ, RZ, R20 ;  /* 0x000000ffff097224 */ /* 0x004fe200078e0014 */
[----:B------:R-:W-:Y:S11]  /*25c80*/  MOV R7, R21 ;  /* 0x0000001500077202 */ /* 0x000ff60000000f00 */
[----:B------:R-:W-:Y:S07]  /*25c90*/  @!UPT UIADD3 URZ, URZ, URZ, URZ ;  /* 0x0000003f3f3ff290 */ /* 0x000fee000fffe03f */
[----:B------:R0:W-:Y:S04]  /*25ca0*/  STL.64 [R1+0x40], R16 ;  /* 0x0000401001007387 */ /* 0x0001e80000100a00 */
[----:B------:R1:W-:Y:S01]  /*25cb0*/  STL [R1+0x48], R18 ;  /* 0x0000481201007387 */ /* 0x0003e20000100800 */
[----:B----4-:R-:W-:Y:S03]  /*25cc0*/  HMMA.16816.F32.BF16 R24, R12, R20, R24 ;  /* 0x000000140c18723c */ /* 0x010fe60000041818 */
[----:B------:R-:W2:Y:S11]  /*25cd0*/  LDL.LU.64 R20, [R1+0x3a08] ;  /* 0x003a080001147983 */ /* 0x000eb60000300a00 */
[----:B------:R-:W-:Y:S10]  /*25ce0*/  @!UPT UIADD3 URZ, URZ, URZ, URZ ;  /* 0x0000003f3f3ff290 */ /* 0x000ff4000fffe03f */
[----:B0-----:R-:W-:Y:S01]  /*25cf0*/  IMAD.MOV.U32 R16, RZ, RZ, R26 ;  /* 0x000000ffff107224 */ /* 0x001fe200078e001a */
[----:B------:R-:W-:Y:S02]  /*25d00*/  MOV R0, R27 ;  /* 0x0000001b00007202 */ /* 0x000fe40000000f00 */
[----:B-1----:R-:W-:Y:S01]  /*25d10*/  MOV R18, R24 ;  /* 0x0000001800127202 */ /* 0x002fe20000000f00 */
[----:B------:R-:W3:Y:S01]  /*25d20*/  LDL.LU.64 R26, [R1+0x3a00] ;  /* 0x003a0000011a7983 */ /* 0x000ee20000300a00 */
[----:B------:R-:W-:-:S03]  /*25d30*/  MOV R17, R25 ;  /* 0x0000001900117202 */ /* 0x000fc60000000f00 */
[----:B------:R-:W3:Y:S04]  /*25d40*/  LDL.LU.64 R24, [R1+0x39f8] ;  /* 0x0039f80001187983 */ /* 0x000ee80000300a00 */
[----:B------:R-:W-:Y:S04]  /*25d50*/  STL.64 [R1+0x3970], R18 ;  /* 0x0039701201007387 */ /* 0x000fe80000100a00 */
[----:B------:R0:W-:Y:S04]  /*25d60*/  STL.64 [R1+0x3968], R16 ;  /* 0x0039681001007387 */ /* 0x0001e80000100a00 */
[----:B0-----:R-:W4:Y:S04]  /*25d70*/  LDL.LU R16, [R1] ;  /* 0x0000000001107983 */ /* 0x001f280000300800 */
[----:B------:R-:W4:Y:S04]  /*25d80*/  LDL.LU R17, [R1+0x4] ;  /* 0x0000040001117983 */ /* 0x000f280000300800 */
[----:B------:R-:W2:Y:S01]  /*25d90*/  LDL.LU R18, [R1+0x8] ;  /* 0x0000080001127983 */ /* 0x000ea20000300800 */
[----:B------:R-:W-:-:S03]  /*25da0*/  MOV R19, R29 ;  /* 0x0000001d00137202 */ /* 0x000fc60000000f00 */
[----:B------:R-:W4:Y:S01]  /*25db0*/  LDL.LU R29, [R1+0x39f0] ;  /* 0x0039f000011d7983 */ /* 0x000f220000300800 */
[----:B---3--:R-:W-:Y:S03]  /*25dc0*/  HMMA.16816.F32.BF16 R24, R12, R4, R24 ;  /* 0x000000040c18723c */ /* 0x008fe60000041818 */
[----:B--2---:R-:W-:Y:S04]  /*25dd0*/  STL.64 [R1+0x3980], R18 ;  /* 0x0039801201007387 */ /* 0x004fe80000100a00 */
[----:B----4-:R0:W-:Y:S11]  /*25de0*/  STL.64 [R1+0x3978], R16 ;  /* 0x0039781001007387 */ /* 0x0101f60000100a00 */
[----:B------:R-:W-:Y:S06]  /*25df0*/  @!UPT UIADD3 URZ, URZ, URZ, URZ ;  /* 0x0000003f3f3ff290 */ /* 0x000fec000fffe03f */
[----:B------:R-:W-:Y:S01]  /*25e00*/  MOV R11, R26 ;  /* 0x0000001a000b7202 */ /* 0x000fe20000000f00 */
[----:B------:R-:W-:Y:S01]  /*25e10*/  IMAD.MOV.U32 R28, RZ, RZ, R27 ;  /* 0x000000ffff1c7224 */ /* 0x000fe200078e001b */
[----:B0-----:R-:W-:Y:S01]  /*25e20*/  MOV R16, R9 ;  /* 0x0000000900107202 */ /* 0x001fe20000000f00 */
[----:B------:R-:W-:Y:S01]  /*25e30*/  IMAD.MOV.U32 R17, RZ, RZ, R7 ;  /* 0x000000ffff117224 */ /* 0x000fe200078e0007 */
[----:B------:R-:W-:-:S04]  /*25e40*/  MOV R18, R4 ;  /* 0x0000000400127202 */ /* 0x000fc80000000f00 */
[----:B------:R0:W-:Y:S02]  /*25e50*/  STL.64 [R1+0x3998], R16 ;  /* 0x0039981001007387 */ /* 0x0001e40000100a00 */
[----:B0-----:R-:W-:Y:S02]  /*25e60*/  MOV R16, R6 ;  /* 0x0000000600107202 */ /* 0x001fe40000000f00 */
[----:B------:R-:W-:Y:S01]  /*25e70*/  MOV R17, R3 ;  /* 0x0000000300117202 */ /* 0x000fe20000000f00 */
[----:B------:R-:W-:Y:S01]  /*25e80*/  IMAD.MOV.U32 R3, RZ, RZ, R5 ;  /* 0x000000ffff037224 */ /* 0x000fe200078e0005 */
[----:B------:R-:W2:Y:S04]  /*25e90*/  LDL.LU.64 R6, [R1+0x39e8] ;  /* 0x0039e80001067983 */ /* 0x000ea80000300a00 */
[----:B------:R-:W3:Y:S04]  /*25ea0*/  LDL.LU.64 R4, [R1+0x39e0] ;  /* 0x0039e00001047983 */ /* 0x000ee80000300a00 */
[----:B------:R-:W4:Y:S01]  /*25eb0*/  LDL.LU.64 R26, [R1+0x39d8] ;  /* 0x0039d800011a7983 */ /* 0x000f220000300a00 */
[----:B------:R-:W-:-:S02]  /*25ec0*/  MOV R10, R25 ;  /* 0x00000019000a7202 */ /* 0x000fc40000000f00 */
[----:B------:R-:W-:Y:S02]  /*25ed0*/  MOV R9, R24 ;  /* 0x0000001800097202 */ /* 0x000fe40000000f00 */
[----:B------:R-:W2:Y:S04]  /*25ee0*/  LDL.LU.64 R24, [R1+0x39d0] ;  /* 0x0039d00001187983 */ /* 0x000ea80000300a00 */
[----:B------:R3:W-:Y:S04]  /*25ef0*/  STL.64 [R1+0x3990], R10 ;  /* 0x0039900a01007387 */ /* 0x0007e80000100a00 */
[----:B------:R4:W-:Y:S01]  /*25f00*/  STL.64 [R1+0x3988], R8 ;  /* 0x0039880801007387 */ /* 0x0009e20000100a00 */
[----:B---3--:R-:W-:Y:S01]  /*25f10*/  MOV R10, R4 ;  /* 0x00000004000a7202 */ /* 0x008fe20000000f00 */
[----:B------:R-:W-:Y:S01]  /*25f20*/  IMAD.MOV.U32 R11, RZ, RZ, R5 ;  /* 0x000000ffff0b7224 */ /* 0x000fe200078e0005 */
[----:B----4-:R-:W-:-:S02]  /*25f30*/  MOV R8, R26 ;  /* 0x0000001a00087202 */ /* 0x010fc40000000f00 */
[----:B------:R-:W3:Y:S01]  /*25f40*/  LDL.LU R26, [R1+0x39c8] ;  /* 0x0039c800011a7983 */ /* 0x000ee20000300800 */
[----:B------:R-:W-:-:S03]  /*25f50*/  MOV R9, R27 ;  /* 0x0000001b00097202 */ /* 0x000fc60000000f00 */
[----:B------:R-:W3:Y:S04]  /*25f60*/  LDL.LU R27, [R1+0x39c4] ;  /* 0x0039c400011b7983 */ /* 0x000ee80000300800 */
[----:B------:R-:W4:Y:S04]  /*25f70*/  LDL.LU R4, [R1+0x39c0] ;  /* 0x0039c00001047983 */ /* 0x000f280000300800 */
[----:B------:R-:W4:Y:S04]  /*25f80*/  LDL.LU R5, [R1+0x39bc] ;  /* 0x0039bc0001057983 */ /* 0x000f280000300800 */
[----:B------:R-:W-:Y:S04]  /*25f90*/  STL.64 [R1+0x39a8], R10 ;  /* 0x0039a80a01007387 */ /* 0x000fe80000100a00 */
[----:B------:R2:W-:Y:S02]  /*25fa0*/  STL.64 [R1+0x39a0], R8 ;  /* 0x0039a00801007387 */ /* 0x0005e40000100a00 */
[----:B--2---:R-:W-:-:S02]  /*25fb0*/  MOV R8, R6 ;  /* 0x0000000600087202 */ /* 0x004fc40000000f00 */
[----:B------:R-:W4:Y:S01]  /*25fc0*/  LDL.LU R6, [R1+0x39b8] ;  /* 0x0039b80001067983 */ /* 0x000f220000300800 */
[----:B------:R-:W-:-:S03]  /*25fd0*/  MOV R9, R7 ;  /* 0x0000000700097202 */ /* 0x000fc60000000f00 */
[----:B------:R-:W4:Y:S04]  /*25fe0*/  LDL.LU R7, [R1+0x39b4] ;  /* 0x0039b40001077983 */ /* 0x000f280000300800 */
[----:B------:R-:W4:Y:S01]  /*25ff0*/  LDL.LU R10, [R1+0x28] ;  /* 0x00002800010a7983 */ /* 0x000f220000300800 */
[----:B------:R-:W-:-:S03]  /*26000*/  MOV R11, R29 ;  /* 0x0000001d000b7202 */ /* 0x000fc60000000f00 */
[----:B------:R-:W2:Y:S01]  /*26010*/  LDL.LU R29, [R1+0x39b0] ;  /* 0x0039b000011d7983 */ /* 0x000ea20000300800 */
[----:B---3--:R-:W-:Y:S07]  /*26020*/  HMMA.16816.F32.BF16 R24, R12, R20, R24 ;  /* 0x000000140c18723c */ /* 0x008fee0000041818 */
[----:B------:R-:W-:Y:S02]  /*26030*/  IMAD.MOV.U32 R12, RZ, RZ, R18 ;  /* 0x000000ffff0c7224 */ /* 0x000fe400078e0012 */
[----:B----4-:R-:W-:Y:S11]  /*26040*/  HMMA.16816.F32.BF16 R16, R4, R16, R8 ;  /* 0x000000100410723c */ /* 0x010ff60000041808 */
[----:B------:R-:W-:Y:S03]  /*26050*/  @!UPT UIADD3 URZ, URZ, URZ, URZ ;  /* 0x0000003f3f3ff290 */ /* 0x000fe6000fffe03f */
[----:B------:R-:W-:Y:S04]  /*26060*/  STL [R1+0x3910], R25 ;  /* 0x0039101901007387 */ /* 0x000fe80000100800 */
[----:B------:R-:W-:Y:S04]  /*26070*/  STL [R1+0x390c], R26 ;  /* 0x00390c1a01007387 */ /* 0x000fe80000100800 */
[----:B------:R-:W-:Y:S04]  /*26080*/  STL [R1+0x3908], R27 ;  /* 0x0039081b01007387 */ /* 0x000fe80000100800 */
[----:B------:R-:W3:Y:S04]  /*26090*/  LDL.LU.64 R10, [R1+0x39a8] ;  /* 0x0039a800010a7983 */ /* 0x000ee80000300a00 */
[----:B------:R-:W3:Y:S04]  /*260a0*/  LDL.LU.64 R8, [R1+0x39a0] ;  /* 0x0039a00001087983 */ /* 0x000ee80000300a00 */
[----:B------:R0:W-:Y:S01]  /*260b0*/  STL [R1+0x24], R17 ;  /* 0x0000241101007387 */ /* 0x0001e20000100800 */
[----:B------:R-:W-:-:S03]  /*260c0*/  MOV R23, R16 ;  /* 0x0000001000177202 */ /* 0x000fc60000000f00 */
[----:B------:R3:W-:Y:S04]  /*260d0*/  STL.64 [R1+0x28], R18 ;  /* 0x0000281201007387 */ /* 0x0007e80000100a00 */
[----:B0-----:R-:W3:Y:S02]  /*260e0*/  LDL.LU.64 R16, [R1+0x3998] ;  /* 0x0039980001107983 */ /* 0x001ee40000300a00 */
[----:B---3--:R-:W-:Y:S02]  /*260f0*/  HMMA.16816.F32.BF16 R16, R4, R16, R8 ;  /* 0x000000100410723c */ /* 0x008fe40000041808 */
[----:B------:R-:W3:Y:S04]  /*26100*/  LDL.LU.64 R10, [R1+0x3990] ;  /* 0x00399000010a7983 */ /* 0x000ee80000300a00 */
[----:B------:R-:W4:Y:S11]  /*26110*/  LDL.LU.64 R8, [R1+0x3988] ;  /* 0x0039880001087983 */ /* 0x000f360000300a00 */
[----:B------:R-:W-:Y:S06]  /*26120*/  @!UPT UIADD3 URZ, URZ, URZ, URZ ;  /* 0x0000003f3f3ff290 */ /* 0x000fec000fffe03f */
[----:B------:R-:W-:Y:S04]  /*26130*/  STL.64 [R1+0x10], R16 ;  /* 0x0000101001007387 */ /* 0x000fe80000100a00 */
[----:B------:R0:W-:Y:S04]  /*26140*/  STL.64 [R1+0x18], R18 ;  /* 0x0000181201007387 */ /* 0x0001e80000100a00 */
[----:B0-----:R-:W2:Y:S04]  /*26150*/  LDL.LU.64 R18, [R1+0x3980] ;  /* 0x0039800001127983 */ /* 0x001ea80000300a00 */
[----:B------:R-:W2:Y:S01]  /*26160*/  LDL.LU.64 R16, [R1+0x3978] ;  /* 0x0039780001107983 */ /* 0x000ea20000300a00 */
[----:B------:R-:W-:-:S07]  /*26170*/  MOV R13, R3 ;  /* 0x00000003000d7202 */ /* 0x000fce0000000f00 */
[----:B--2---:R-:W-:Y:S01]  /*26180*/  HMMA.16816.F32.BF16 R12, R4, R12, R16 ;  /* 0x0000000c040c723c */ /* 0x004fe20000041810 */
[----:B------:R-:W2:Y:S04]  /*26190*/  LDL.LU.64 R18, [R1+0x3970] ;  /* 0x0039700001127983 */ /* 0x000ea80000300a00 */
[----:B------:R-:W2:Y:S11]  /*261a0*/  LDL.LU.64 R16, [R1+0x3968] ;  /* 0x0039680001107983 */ /* 0x000eb60000300a00 */
[----:B------:R-:W-:Y:S08]  /*261b0*/  @!UPT UIADD3 URZ, URZ, URZ, URZ ;  /* 0x0000003f3f3ff290 */ /* 0x000ff0000fffe03f */
[----:B------:R-:W-:Y:S01]  /*261c0*/  MOV R25, R12 ;  /* 0x0000000c00197202 */ /* 0x000fe20000000f00 */
[----:B------:R-:W-:Y:S01]  /*261d0*/  IMAD.MOV.U32 R26, RZ, RZ, R13 ;  /* 0x000000ffff1a7224 */ /* 0x000fe200078e000d */
[----:B------:R-:W-:Y:S02]  /*261e0*/  MOV R27, R14 ;  /* 0x0000000e001b7202 */ /* 0x000fe40000000f00 */
[----:B------:R-:W-:Y:S02]  /*261f0*/  MOV R22, R15 ;  /* 0x0000000f00167202 */ /* 0x000fe40000000f00 */
[----:B------:R-:W0:Y:S04]  /*26200*/  LDSM.16.MT88.4 R12, [R2+0x23000] ;  /* 0x02300000020c783b */ /* 0x000e280000004200 */
[----:B------:R-:W-:Y:S04]  /*26210*/  STL.64 [R1+0x3920], R26 ;  /* 0x0039201a01007387 */ /* 0x000fe80000100a00 */
[----:B------:R-:W-:Y:S04]  /*26220*/  STL.64 [R1+0x3918], R24 ;  /* 0x0039181801007387 */ /* 0x000fe80000100a00 */
[----:B------:R-:W1:Y:S04]  /*26230*/  LDSM.16.M88.4 R24, [R29+0x180] ;  /* 0x000180001d18783b */ /* 0x000e680000000200 */
[----:B0-----:R-:W-:Y:S04]  /*26240*/  STL [R1+0x388c], R12 ;  /* 0x00388c0c01007387 */ /* 0x001fe80000100800 */
[----:B------:R-:W-:Y:S04]  /*26250*/  STL [R1+0x3888], R13 ;  /* 0x0038880d01007387 */ /* 0x000fe80000100800 */
[----:B------:R-:W-:Y:S04]  /*26260*/  STL [R1+0x3884], R14 ;  /* 0x0038840e01007387 */ /* 0x000fe80000100800 */
[----:B------:R-:W-:Y:S04]  /*26270*/  STL [R1+0x3880], R15 ;  /* 0x0038800f01007387 */ /* 0x000fe80000100800 */
[----:B------:R-:W0:Y:S04]  /*26280*/  LDSM.16.M88.4 R12, [R29+0x8180] ;  /* 0x008180001d0c783b */ /* 0x000e280000000200 */
[----:B-1----:R-:W-:Y:S04]  /*26290*/  STL.64 [R1+0xa0], R24 ;  /* 0x0000a01801007387 */ /* 0x002fe80000100a00 */
[----:B------:R-:W-:Y:S04]  /*262a0*/  STL.64 [R1+0xa8], R26 ;  /* 0x0000a81a01007387 */ /* 0x000fe80000100a00 */
[----:B------:R-:W1:Y:S04]  /*262b0*/  LDSM.16.M88.4 R24, [R29+0x10180] ;  /* 0x010180001d18783b */ /* 0x000e680000000200 */
[----:B0-----:R-:W-:Y:S04]  /*262c0*/  STL.64 [R1+0xb0], R12 ;  /* 0x0000b00c01007387 */ /* 0x001fe80000100a00 */
[----:B------:R-:W-:Y:S04]  /*262d0*/  STL.64 [R1+0xb8], R14 ;  /* 0x0000b80e01007387 */ /* 0x000fe80000100a00 */
[----:B------:R-:W0:Y:S04]  /*262e0*/  LDSM.16.M88.4 R12, [R29+0x18180] ;  /* 0x018180001d0c783b */ /* 0x000e280000000200 */
[----:B-1----:R4:W-:Y:S04]  /*262f0*/  STL.64 [R1+0xc0], R24 ;  /* 0x0000c01801007387 */ /* 0x0029e80000100a00 */
[----:B------:R1:W-:Y:S01]  /*26300*/  STL.64 [R1+0xc8], R26 ;  /* 0x0000c81a01007387 */ /* 0x0003e20000100a00 */
[----:B----4-:R-:W-:-:S02]  /*26310*/  MOV R24, R9 ;  /* 0x0000000900187202 */ /* 0x010fc40000000f00 */
[----:B---3--:R-:W-:Y:S02]  /*26320*/  MOV R25, R10 ;  /* 0x0000000a00197202 */ /* 0x008fe40000000f00 */
[----:B-1----:R-:W-:Y:S01]  /*26330*/  MOV R26, R11 ;  /* 0x0000000b001a7202 */ /* 0x002fe20000000f00 */
[----:B------:R-:W-:Y:S01]  /*26340*/  IMAD.MOV.U32 R27, RZ, RZ, R28 ;  /* 0x000000ffff1b7224 */ /* 0x000fe200078e001c */
[----:B0-----:R0:W-:Y:S04]  /*26350*/  STL.64 [R1+0xd0], R12 ;  /* 0x0000d00c01007387 */ /* 0x0011e80000100a00 */
[----:B------:R-:W3:Y:S04]  /*26360*/  LDL.LU R9, [R1+0x3964] ;  /* 0x0039640001097983 */ /* 0x000ee80000300800 */
[----:B------:R-:W3:Y:S04]  /*26370*/  LDL.LU R10, [R1+0x3960] ;  /* 0x00396000010a7983 */ /* 0x000ee80000300800 */
[----:B------:R-:W3:Y:S04]  /*26380*/  LDL.LU R11, [R1+0x395c] ;  /* 0x00395c00010b7983 */ /* 0x000ee80000300800 */
[----:B------:R-:W4:Y:S01]  /*26390*/  LDL.LU R28, [R1+0x3958] ;  /* 0x00395800011c7983 */ /* 0x000f220000300800 */
[----:B------:R-:W-:-:S03]  /*263a0*/  MOV R3, R14 ;  /* 0x0000000e00037202 */ /* 0x000fc60000000f00 */
[----:B0-----:R-:W3:Y:S01]  /*263b0*/  LDL.LU R12, [R1+0x40] ;  /* 0x00004000010c7983 */ /* 0x001ee20000300800 */
[----:B------:R-:W-:-:S03]  /*263c0*/  IMAD.MOV.U32 R2, RZ, RZ, R15 ;  /* 0x000000ffff027224 */ /* 0x000fc600078e000f */
[----:B------:R-:W3:Y:S04]  /*263d0*/  LDL.LU R13, [R1+0x44] ;  /* 0x00004400010d7983 */ /* 0x000ee80000300800 */
[----:B------:R-:W3:Y:S04]  /*263e0*/  LDL.LU R14, [R1+0x48] ;  /* 0x00004800010e7983 */ /* 0x000ee80000300800 */
[----:B------:R0:W-:Y:S04]  /*263f0*/  STL.64 [R1+0x3938], R26 ;  /* 0x0039381a01007387 */ /* 0x0001e80000100a00 */
[----:B------:R1:W-:Y:S04]  /*26400*/  STL.64 [R1+0x3930], R24 ;  /* 0x0039301801007387 */ /* 0x0003e80000100a00 */
[----:B------:R-:W-:Y:S04]  /*26410*/  STL [R1+0x3820], R2 ;  /* 0x0038200201007387 */ /* 0x000fe80000100800 */
[----:B------:R-:W-:Y:S04]  /*26420*/  STL [R1+0x381c], R3 ;  /* 0x00381c0301007387 */ /* 0x000fe80000100800 */
[----:B------:R-:W-:Y:S01]  /*26430*/  STL [R1+0x3670], R29 ;  /* 0x0036701d01007387 */ /* 0x000fe20000100800 */
[----:B0-----:R-:W-:-:S02]  /*26440*/  MOV R27, R0 ;  /* 0x00000000001b7202 */ /* 0x001fc40000000f00 */
[----:B--2---:R-:W-:Y:S02]  /*26450*/  MOV R15, R19 ;  /* 0x00000013000f7202 */ /* 0x004fe40000000f00 */
[----:B-1----:R-:W-:Y:S02]  /*26460*/  MOV R24, R18 ;  /* 0x0000001200187202 */ /* 0x002fe40000000f00 */
[----:B------:R-:W-:Y:S01]  /*26470*/  MOV R25, R17 ;  /* 0x0000001100197202 */ /* 0x000fe20000000f00 */
[----:B------:R-:W-:Y:S02]  /*26480*/  IMAD.MOV.U32 R26, RZ, RZ, R16 ;  /* 0x000000ffff1a7224 */ /* 0x000fe400078e0010 */
[----:B----4-:R-:W0:Y:S01]  /*26490*/  LDSM.16.MT88.4 R16, [R28+0x23000] ;  /* 0x023000001c10783b */ /* 0x010e220000004200 */
[----:B---3--:R-:W-:Y:S03]  /*264a0*/  HMMA.16816.F32.BF16 R8, R4, R20, R8 ;  /* 0x000000140408723c */ /* 0x008fe60000041808 */
[----:B------:R-:W-:Y:S11]  /*264b0*/  STL [R1+0x3890], R28 ;  /* 0x0038901c01007387 */ /* 0x000ff60000100800 */
[----:B------:R-:W-:Y:S10]  /*264c0*/  @!UPT UIADD3 URZ, URZ, URZ, URZ ;  /* 0x0000003f3f3ff290 */ /* 0x000ff4000fffe03f */
[----:B------:R-:W-:Y:S01]  /*264d0*/  IMAD.MOV.U32 R4, RZ, RZ, R10 ;  /* 0x000000ffff047224 */ /* 0x000fe200078e000a */
[----:B------:R-:W-:Y:S02]  /*264e0*/  MOV R0, R11 ;  /* 0x0000000b00007202 */ /* 0x000fe40000000f00 */
[----:B------:R-:W-:Y:S02]  /*264f0*/  MOV R6, R8 ;  /* 0x0000000800067202 */ /* 0x000fe40000000f00 */
[----:B------:R-:W-:Y:S01]  /*26500*/  MOV R5, R9 ;  /* 0x0000000900057202 */ /* 0x000fe20000000f00 */
[----:B0-----:R-:W-:Y:S04]  /*26510*/  STL [R1+0x3830], R16 ;  /* 0x0038301001007387 */ /* 0x001fe80000100800 */
[----:B------:R-:W-:Y:S04]  /*26520*/  STL [R1+0x382c], R17 ;  /* 0x00382c1101007387 */ /* 0x000fe80000100800 */
[----:B------:R0:W-:Y:S04]  /*26530*/  STL [R1+0x3828], R18 ;  /* 0x0038281201007387 */ /* 0x0001e80000100800 */
[----:B------:R1:W-:Y:S04]  /*26540*/  STL [R1+0x3824], R19 ;  /* 0x0038241301007387 */ /* 0x0003e80000100800 */
[----:B0-----:R-:W2:Y:S04]  /*26550*/  LDL.LU R18, [R1+0x78] ;  /* 0x0000780001127983 */ /* 0x001ea80000300800 */
[----:B-1----:R-:W2:Y:S04]  /*26560*/  LDL.LU R19, [R1+0x7c] ;  /* 0x00007c0001137983 */ /* 0x002ea80000300800 */
[----:B------:R-:W2:Y:S04]  /*26570*/  LDL.LU.64 R10, [R1+0x3950] ;  /* 0x00395000010a7983 */ /* 0x000ea80000300a00 */
[----:B------:R-:W2:Y:S04]  /*26580*/  LDL.LU.64 R8, [R1+0x3948] ;  /* 0x0039480001087983 */ /* 0x000ea80000300a00 */
[----:B------:R0:W-:Y:S04]  /*26590*/  STL.64 [R1+0x3928], R22 ;  /* 0x0039281601007387 */ /* 0x0001e80000100a00 */
[----:B0-----:R-:W3:Y:S04]  /*265a0*/  LDL.LU.64 R22, [R1+0x98] ;  /* 0x0000980001167983 */ /* 0x001ee80000300a00 */
[----:B---3--:R0:W-:Y:S04]  /*265b0*/  STL.64 [R1+0x3940], R22 ;  /* 0x0039401601007387 */ /* 0x0081e80000100a00 */
[----:B0-----:R-:W3:Y:S04]  /*265c0*/  LDL.LU.64 R22, [R1+0x88] ;  /* 0x0000880001167983 */ /* 0x001ee80000300a00 */
[----:B------:R-:W-:Y:S04]  /*265d0*/  STL [R1+0x38a0], R0 ;  /* 0x0038a00001007387 */ /* 0x000fe80000100800 */
[----:B------:R-:W-:Y:S04]  /*265e0*/  STL [R1+0x389c], R4 ;  /* 0x00389c0401007387 */ /* 0x000fe80000100800 */
[----:B------:R-:W-:Y:S04]  /*265f0*/  STL [R1+0x3898], R5 ;  /* 0x0038980501007387 */ /* 0x000fe80000100800 */
[----:B------:R2:W-:Y:S02]  /*26600*/  STL [R1+0x3894], R6 ;  /* 0x0038940601007387 */ /* 0x0005e40000100800 */
[----:B--2---:R-:W-:Y:S11]  /*26610*/  HMMA.16816.F32.BF16 R4, R8, R18, R12 ;  /* 0x000000120804723c */ /* 0x004ff6000004180c */
[----:B------:R-:W-:Y:S11]  /*26620*/  @!UPT UIADD3 URZ, URZ, URZ, URZ ;  /* 0x0000003f3f3ff290 */ /* 0x000ff6000fffe03f */
[----:B------:R-:W-:Y:S02]  /*26630*/  @!UPT UIADD3 URZ, URZ, URZ, URZ ;  /* 0x0000003f3f3ff290 */ /* 0x000fe4000fffe03f */
[----:B------:R-:W-:Y:S01]  /*26640*/  MOV R14, R4 ;  /* 0x00000004000e7202 */ /* 0x000fe20000000f00 */
[----:B------:R-:W-:-:S04]  /*26650*/  IMAD.MOV.U32 R29, RZ, RZ, R6 ;  /* 0x000000ffff1d7224 */ /* 0x000fc800078e0006 */
[----:B------:R0:W-:Y:S01]  /*26660*/  STL [R1+0x38a4], R14 ;  /* 0x0038a40e01007387 */ /* 0x0001e20000100800 */
[----:B---3--:R-:W-:Y:S01]  /*26670*/  HMMA.16816.F32.BF16 R24, R8, R22, R24 ;  /* 0x000000160818723c */ /* 0x008fe20000041818 */
[----:B------:R-:W-:Y:S02]  /*26680*/  MOV R17, R22 ;  /* 0x0000001600117202 */ /* 0x000fe40000000f00 */
[----:B------:R-:W-:Y:S02]  /*26690*/  MOV R16, R23 ;  /* 0x0000001700107202 */ /* 0x000fe40000000f00 */
[----:B------:R-:W2:Y:S11]  /*266a0*/  LDL.LU.64 R22, [R1+0x3940] ;  /* 0x0039400001167983 */ /* 0x000eb60000300a00 */
[----:B------:R-:W-:Y:S08]  /*266b0*/  @!UPT UIADD3 URZ, URZ, URZ, URZ ;  /* 0x0000003f3f3ff290 */ /* 0x000ff0000fffe03f */
[----:B------:R-:W-:Y:S01]  /*266c0*/  MOV R12, R26 ;  /* 0x0000001a000c7202 */ /* 0x000fe20000000f00 */
[----:B------:R-:W-:Y:S01]  /*266d0*/  IMAD.MOV.U32 R28, RZ, RZ, R25 ;  /* 0x000000ffff1c7224 */ /* 0x000fe200078e0019 */
[----:B------:R-:W-:Y:S02]  /*266e0*/  MOV R13, R27 ;  /* 0x0000001b000d7202 */ /* 0x000fe40000000f00 */
[----:B------:R-:W-:Y:S01]  /*266f0*/  MOV R6, R24 ;  /* 0x0000001800067202 */ /* 0x000fe20000000f00 */
[----:B------:R-:W3:Y:S04]  /*26700*/  LDL.LU.64 R26, [R1+0x3938] ;  /* 0x00393800011a7983 */ /* 0x000ee80000300a00 */
[----:B------:R-:W3:Y:S01]  /*26710*/  LDL.LU.64 R24, [R1+0x3930] ;  /* 0x0039300001187983 */ /* 0x000ee20000300a00 */
[----:B------:R-:W-:-:S02]  /*26720*/  MOV R15, R5 ;  /* 0x00000005000f7202 */ /* 0x000fc40000000f00 */
[----:B--2---:R-:W-:Y:S01]  /*26730*/  MOV R3, R22 ;  /* 0x0000001600037202 */ /* 0x004fe20000000f00 */
[----:B------:R-:W-:Y:S01]  /*26740*/  IMAD.MOV.U32 R2, RZ, RZ, R23 ;  /* 0x000000ffff027224 */ /* 0x000fe200078e0017 */
[----:B---3--:R-:W-:Y:S01]  /*26750*/  HMMA.16816.F32.BF16 R24, R8, R22, R24 ;  /* 0x000000160818723c */ /* 0x008fe20000041818 */
[----:B------:R-:W2:Y:S11]  /*26760*/  LDL.LU.64 R22, [R1+0x3928] ;  /* 0x0039280001167983 */ /* 0x000eb60000300a00 */
[----:B------:R-:W-:Y:S11]  /*26770*/  @!UPT UIADD3 URZ, URZ, URZ, URZ ;  /* 0x0000003f3f3ff290 */ /* 0x000ff6000fffe03f */
[----:B------:R-:W-:Y:S01]  /*26780*/  @!UPT UIADD3 URZ, URZ, URZ, URZ ;  /* 0x0000003f3f3ff290 */ /* 0x000fe2000fffe03f */
[----:B------:R-:W-:Y:S01]  /*26790*/  MOV R4, R26 ;  /* 0x0000001a00047202 */ /* 0x000fe20000000f00 */
[----:B------:R-:W-:Y:S01]  /*267a0*/  IMAD.MOV.U32 R5, RZ, RZ, R27 ;  /* 0x000000ffff057224 */ /* 0x000fe200078e001b */
[----:B0-----:R-:W-:Y:S01]  /*267b0*/  MOV R14, R24 ;  /* 0x00000018000e7202 */ /* 0x001fe20000000f00 */
[----:B------:R-:W3:Y:S01]  /*267c0*/  LDL.LU.64 R26, [R1+0x3920] ;  /* 0x00392000011a7983 */ /* 0x000ee20000300a00 */
[----:B------:R-:W-:-:S03]  /*267d0*/  MOV R0, R25 ;  /* 0x0000001900007202 */ /* 0x000fc60000000f00 */
[----:B------:R-:W4:Y:S04]  /*267e0*/  LDL.LU.64 R24, [R1+0x3918] ;  /* 0x0039180001187983 */ /* 0x000f280000300a00 */
[----:B------:R2:W-:Y:S04]  /*267f0*/  STL.64 [R1+0x38c0], R6 ;  /* 0x0038c00601007387 */ /* 0x0005e80000100a00 */
[----:B------:R0:W-:Y:S01]  /*26800*/  STL.64 [R1+0x38b8], R4 ;  /* 0x0038b80401007387 */ /* 0x0001e20000100a00 */
[----:B--2---:R-:W-:Y:S01]  /*26810*/  IMAD.MOV.U32 R7, RZ, RZ, R22 ;  /* 0x000000ffff077224 */ /* 0x004fe200078e0016 */
[----:B---3--:R-:W-:-:S02]  /*26820*/  MOV R6, R27 ;  /* 0x0000001b00067202 */ /* 0x008fc40000000f00 */
[----:B0-----:R-:W-:Y:S02]  /*26830*/  MOV R5, R26 ;  /* 0x0000001a00057202 */ /* 0x001fe40000000f00 */
[----:B----4-:R-:W-:Y:S02]  /*26840*/  MOV R4, R25 ;  /* 0x0000001900047202 */ /* 0x010fe40000000f00 */
[----:B------:R-:W2:Y:S04]  /*26850*/  LDL.LU R25, [R1+0x3910] ;  /* 0x0039100001197983 */ /* 0x000ea80000300800 */
[----:B------:R-:W2:Y:S04]  /*26860*/  LDL.LU R26, [R1+0x390c] ;  /* 0x00390c00011a7983 */ /* 0x000ea80000300800 */
[----:B------:R-:W2:Y:S04]  /*26870*/  LDL.LU R27, [R1+0x3908] ;  /* 0x00390800011b7983 */ /* 0x000ea80000300800 */
[----:B------:R-:W3:Y:S04]  /*26880*/  LDL.LU R22, [R1+0x3904] ;  /* 0x0039040001167983 */ /* 0x000ee80000300800 */
[----:B------:R0:W-:Y:S04]  /*26890*/  STL.64 [R1+0x38d0], R6 ;  /* 0x0038d00601007387 */ /* 0x0001e80000100a00 */
[----:B------:R1:W-:Y:S01]  /*268a0*/  STL.64 [R1+0x38c8], R4 ;  /* 0x0038c80401007387 */ /* 0x0003e20000100a00 */
[----:B0-----:R-:W-:-:S02]  /*268b0*/  MOV R6, R17 ;  /* 0x0000001100067202 */ /* 0x001fc40000000f00 */
[----:B------:R-:W-:Y:S02]  /*268c0*/  MOV R7, R16 ;  /* 0x0000001000077202 */ /* 0x000fe40000000f00 */
[----:B-1----:R-:W-:-:S03]  /*268d0*/  MOV R4, R23 ;  /* 0x0000001700047202 */ /* 0x002fc60000000f00 */
[----:B------:R0:W-:Y:S04]  /*268e0*/  STL.64 [R1+0x38e8], R6 ;  /* 0x0038e80601007387 */ /* 0x0001e80000100a00 */
[----:B------:R-:W2:Y:S04]  /*268f0*/  LDL.LU R23, [R1+0x3900] ;  /* 0x0039000001177983 */ /* 0x000ea80000300800 */
[----:B------:R-:W4:Y:S04]  /*26900*/  LDL.LU R5, [R1+0x24] ;  /* 0x0000240001057983 */ /* 0x000f280000300800 */
[----:B0-----:R-:W4:Y:S04]  /*26910*/  LDL.LU R6, [R1+0x28] ;  /* 0x0000280001067983 */ /* 0x001f280000300800 */
[----:B------:R-:W4:Y:S04]  /*26920*/  LDL.LU R7, [R1+0x2c] ;  /* 0x00002c0001077983 */ /* 0x000f280000300800 */
[----:B------:R-:W-:Y:S04]  /*26930*/  STL.64 [R1+0x38b0], R14 ;  /* 0x0038b00e01007387 */ /* 0x000fe80000100a00 */
[----:B------:R3:W-:Y:S02]  /*26940*/  STL.64 [R1+0x38a8], R12 ;  /* 0x0038a80c01007387 */ /* 0x0007e40000100a00 */
[----:B---3--:R-:W-:Y:S01]  /*26950*/  MOV R13, R22 ;  /* 0x00000016000d7202 */ /* 0x008fe20000000f00 */
[----:B--2---:R-:W-:Y:S01]  /*26960*/  HMMA.16816.F32.BF16 R24, R8, R22, R24 ;  /* 0x000000160818723c */ /* 0x004fe20000041818 */
[----:B------:R-:W-:-:S02]  /*26970*/  MOV R12, R23 ;  /* 0x00000017000c7202 */ /* 0x000fc40000000f00 */
[----:B------:R-:W4:Y:S04]  /*26980*/  LDL.LU.64 R22, [R1+0x38f8] ;  /* 0x0038f80001167983 */ /* 0x000f280000300a00 */
[----:B------:R-:W4:Y:S01]  /*26990*/  LDL.LU.64 R20, [R1+0x38f0] ;  /* 0x0038f00001147983 */ /* 0x000f220000300a00 */
[----:B------:R-:W-:Y:S01]  /*269a0*/  IMAD.MOV.U32 R14, RZ, RZ, R3 ;  /* 0x000000ffff0e7224 */ /* 0x000fe200078e0003 */
[----:B------:R-:W-:-:S05]  /*269b0*/  MOV R15, R2 ;  /* 0x00000002000f7202 */ /* 0x000fca0000000f00 */
[----:B------:R-:W-:Y:S04]  /*269c0*/  STL.64 [R1+0x38e0], R14 ;  /* 0x0038e00e01007387 */ /* 0x000fe80000100a00 */
[----:B------:R0:W-:Y:S04]  /*269d0*/  STL.64 [R1+0x38d8], R12 ;  /* 0x0038d80c01007387 */ /* 0x0001e80000100a00 */
[----:B0-----:R-:W2:Y:S04]  /*269e0*/  LDL.LU R12, [R1+0x10] ;  /* 0x00001000010c7983 */ /* 0x001ea80000300800 */
[----:B------:R-:W2:Y:S04]  /*269f0*/  LDL.LU R13, [R1+0x14] ;  /* 0x00001400010d7983 */ /* 0x000ea80000300800 */
[----:B------:R-:W2:Y:S04]  /*26a00*/  LDL.LU R14, [R1+0x18] ;  /* 0x00001800010e7983 */ /* 0x000ea80000300800 */
[----:B------:R-:W2:Y:S04]  /*26a10*/  LDL.LU R15, [R1+0x1c] ;  /* 0x00001c00010f7983 */ /* 0x000ea80000300800 */
[----:B------:R-:W3:Y:S04]  /*26a20*/  LDL R11, [R1+0x464] ;  /* 0x00046400010b7983 */ /* 0x000ee80000100800 */
[----:B------:R-:W-:Y:S04]  /*26a30*/  STL [R1+0x384c], R26 ;  /* 0x00384c1a01007387 */ /* 0x000fe80000100800 */
[----:B------:R-:W-:Y:S01]  /*26a40*/  STL [R1+0x3848], R27 ;  /* 0x0038481b01007387 */ /* 0x000fe20000100800 */
[C---:B----4-:R-:W-:Y:S11]  /*26a50*/  HMMA.16816.F32.BF16 R4, R20.reuse, R18, R4 ;  /* 0x000000121404723c */ /* 0x050ff60000041804 */
[----:B------:R-:W-:Y:S11]  /*26a60*/  @!UPT UIADD3 URZ, URZ, URZ, URZ ;  /* 0x0000003f3f3ff290 */ /* 0x000ff6000fffe03f */
[----:B------:R-:W-:Y:S01]  /*26a70*/  @!UPT UIADD3 URZ, URZ, URZ, URZ ;  /* 0x0000003f3f3ff290 */ /* 0x000fe2000fffe03f */
[----:B------:R2:W-:Y:S01]  /*26a80*/  STL.64 [R1+0x20], R4 ;  /* 0x0000200401007387 */ /* 0x0005e20000100a00 */
[----:B------:R-:W-:Y:S01]  /*26a90*/  IMAD.MOV.U32 R16, RZ, RZ, R6 ;  /* 0x000000ffff107224 */ /* 0x000fe200078e0006 */
[----:B------:R-:W-:Y:S02]  /*26aa0*/  MOV R17, R7 ;  /* 0x0000000700117202 */ /* 0x000fe40000000f00 */
[----:B------:R-:W2:Y:S04]  /*26ab0*/  LDL.LU.64 R6, [R1+0x38e8] ;  /* 0x0038e80001067983 */ /* 0x000ea80000300a00 */
[----:B---3--:R-:W0:Y:S01]  /*26ac0*/  LDSM.16.MT88.4 R8, [R11+0x23400] ;  /* 0x023400000b08783b */ /* 0x008e220000004200 */
[----:B--2---:R-:W-:Y:S03]  /*26ad0*/  HMMA.16816.F32.BF16 R4, R20, R6, R12 ;  /* 0x000000061404723c */ /* 0x004fe6000004180c */
[----:B------:R-:W2:Y:S04]  /*26ae0*/  LDL.LU.64 R14, [R1+0x38e0] ;  /* 0x0038e000010e7983 */ /* 0x000ea80000300a00 */
[----:B------:R-:W3:Y:S11]  /*26af0*/  LDL.LU.64 R12, [R1+0x38d8] ;  /* 0x0038d800010c7983 */ /* 0x000ef60000300a00 */
[----:B------:R-:W-:Y:S06]  /*26b00*/  @!UPT UIADD3 URZ, URZ, URZ, URZ ;  /* 0x0000003f3f3ff290 */ /* 0x000fec000fffe03f */
[----:B------:R-:W-:Y:S01]  /*26b10*/  IMAD.MOV.U32 R2, RZ, RZ, R6 ;  /* 0x000000ffff027224 */ /* 0x000fe200078e0006 */
[----:B------:R-:W-:Y:S02]  /*26b20*/  MOV R3, R7 ;  /* 0x0000000700037202 */ /* 0x000fe40000000f00 */
[----:B------:R-:W-:Y:S01]  /*26b30*/  MOV R18, R4 ;  /* 0x0000000400127202 */ /* 0x000fe20000000f00 */
[----:B------:R-:W2:Y:S01]  /*26b40*/  LDL.LU.64 R6, [R1+0x38d0] ;  /* 0x0038d00001067983 */ /* 0x000ea20000300a00 */
[----:B------:R-:W-:-:S03]  /*26b50*/  MOV R19, R5 ;  /* 0x0000000500137202 */ /* 0x000fc60000000f00 */
[----:B------:R-:W2:Y:S04]  /*26b60*/  LDL.LU.64 R4, [R1+0x38c8] ;  /* 0x0038c80001047983 */ /* 0x000ea80000300a00 */
[----:B------:R3:W-:Y:S04]  /*26b70*/  STL.64 [R1+0x3840], R18 ;  /* 0x0038401201007387 */ /* 0x0007e80000100a00 */
[----:B------:R-:W-:Y:S01]  /*26b80*/  STL.64 [R1+0x3838], R16 ;  /* 0x0038381001007387 */ /* 0x000fe20000100a00 */
[----:B---3--:R-:W-:Y:S02]  /*26b90*/  MOV R18, R13 ;  /* 0x0000000d00127202 */ /* 0x008fe40000000f00 */
[----:B------:R-:W-:-:S02]  /*26ba0*/  MOV R19, R12 ;  /* 0x0000000c00137202 */ /* 0x000fc40000000f00 */
[----:B--2---:R-:W-:Y:S01]  /*26bb0*/  HMMA.16816.F32.BF16 R12, R20, R14, R4 ;  /* 0x0000000e140c723c */ /* 0x004fe20000041804 */
[----:B------:R-:W2:Y:S04]  /*26bc0*/  LDL.LU.64 R6, [R1+0x38c0] ;  /* 0x0038c00001067983 */ /* 0x000ea80000300a00 */
[----:B------:R-:W3:Y:S11]  /*26bd0*/  LDL.LU.64 R4, [R1+0x38b8] ;  /* 0x0038b80001047983 */ /* 0x000ef60000300a00 */
[----:B------:R-:W-:Y:S07]  /*26be0*/  @!UPT UIADD3 URZ, URZ, URZ, URZ ;  /* 0x0000003f3f3ff290 */ /* 0x000fee000fffe03f */
[----:B------:R1:W-:Y:S04]  /*26bf0*/  STL.64 [R1+0x8], R14 ;  /* 0x0000080e01007387 */ /* 0x0003e80000100a00 */
[----:B-1----:R-:W4:Y:S01]  /*26c00*/  LDL.LU.64 R14, [R1+0x38b0] ;  /* 0x0038b000010e7983 */ /* 0x002f220000300a00 */
[----:B------:R-:W-:Y:S01]  /*26c10*/  IMAD.MOV.U32 R26, RZ, RZ, R12 ;  /* 0x000000ffff1a7224 */ /* 0x000fe200078e000c */
[----:B------:R-:W-:Y:S02]  /*26c20*/  MOV R27, R13 ;  /* 0x0000000d001b7202 */ /* 0x000fe40000000f00 */
[----:B------:R-:W2:Y:S04]  /*26c30*/  LDL.LU.64 R12, [R1+0x38a8] ;  /* 0x0038a800010c7983 */ /* 0x000ea80000300a00 */
[----:B------:R-:W-:Y:S04]  /*26c40*/  STL.64 [R1+0x3858], R26 ;  /* 0x0038581a01007387 */ /* 0x000fe80000100a00 */
[----:B------:R1:W-:Y:S02]  /*26c50*/  STL.64 [R1+0x3850], R24 ;  /* 0x0038501801007387 */ /* 0x0003e40000100a00 */
[----:B-1----:R-:W-:Y:S01]  /*26c60*/  MOV R25, R0 ;  /* 0x0000000000197202 */ /* 0x002fe20000000f00 */
[----:B---3--:R-:W-:Y:S01]  /*26c70*/  IMAD.MOV.U32 R26, RZ, RZ, R4 ;  /* 0x000000ffff1a7224 */ /* 0x008fe200078e0004 */
[----:B------:R-:W-:-:S02]  /*26c80*/  MOV R27, R5 ;  /* 0x00000005001b7202 */ /* 0x000fc40000000f00 */
[----:B----4-:R-:W-:Y:S02]  /*26c90*/  MOV R24, R14 ;  /* 0x0000000e00187202 */ /* 0x010fe40000000f00 */
[----:B------:R-:W3:Y:S04]  /*26ca0*/  LDL.LU R14, [R1+0x38a4] ;  /* 0x0038a400010e7983 */ /* 0x000ee80000300800 */
[----:B------:R-:W4:Y:S04]  /*26cb0*/  LDL.LU R0, [R1+0x38a0] ;  /* 0x0038a00001007983 */ /* 0x000f280000300800 */
[----:B------:R-:W4:Y:S04]  /*26cc0*/  LDL.LU R4, [R1+0x389c] ;  /* 0x00389c0001047983 */ /* 0x000f280000300800 */
[----:B------:R-:W4:Y:S04]  /*26cd0*/  LDL.LU R5, [R1+0x3898] ;  /* 0x0038980001057983 */ /* 0x000f280000300800 */
[----:B------:R-:W-:Y:S04]  /*26ce0*/  STL.64 [R1+0x3868], R26 ;  /* 0x0038681a01007387 */ /* 0x000fe80000100a00 */
[----:B------:R2:W-:Y:S02]  /*26cf0*/  STL.64 [R1+0x3860], R24 ;  /* 0x0038601801007387 */ /* 0x0005e40000100a00 */
[----:B--2---:R-:W-:-:S02]  /*26d00*/  MOV R24, R6 ;  /* 0x0000000600187202 */ /* 0x004fc40000000f00 */
[----:B------:R-:W2:Y:S01]  /*26d10*/  LDL.LU R6, [R1+0x3894] ;  /* 0x0038940001067983 */ /* 0x000ea20000300800 */
[----:B------:R-:W-:-:S03]  /*26d20*/  MOV R25, R28 ;  /* 0x0000001c00197202 */ /* 0x000fc60000000f00 */
[----:B------:R-:W2:Y:S01]  /*26d30*/  LDL.LU R28, [R1+0x3890] ;  /* 0x00389000011c7983 */ /* 0x000ea20000300800 */
[----:B------:R-:W-:Y:S01]  /*26d40*/  IMAD.MOV.U32 R26, RZ, RZ, R12 ;  /* 0x000000ffff1a7224 */ /* 0x000fe200078e000c */
[----:B------:R-:W-:Y:S02]  /*26d50*/  MOV R27, R13 ;  /* 0x0000000d001b7202 */ /* 0x000fe40000000f00 */
[----:B------:R-:W2:Y:S04]  /*26d60*/  LDL.LU R12, [R1+0x388c] ;  /* 0x00388c00010c7983 */ /* 0x000ea80000300800 */
[----:B------:R-:W2:Y:S04]  /*26d70*/  LDL.LU R13, [R1+0x3888] ;  /* 0x00388800010d7983 */ /* 0x000ea80000300800 */
[----:B------:R1:W-:Y:S04]  /*26d80*/  STL.64 [R1+0x3878], R26 ;  /* 0x0038781a01007387 */ /* 0x0003e80000100a00 */
[----:B------:R0:W-:Y:S01]  /*26d90*/  STL.64 [R1+0x3870], R24 ;  /* 0x0038701801007387 */ /* 0x0001e20000100a00 */
[----:B-1----:R-:W-:-:S02]  /*26da0*/  MOV R27, R7 ;  /* 0x00000007001b7202 */ /* 0x002fc40000000f00 */
[----:B0-----:R-:W-:Y:S02]  /*26db0*/  MOV R25, R15 ;  /* 0x0000000f00197202 */ /* 0x001fe40000000f00 */
[----:B---3--:R-:W-:Y:S02]  /*26dc0*/  MOV R24, R14 ;  /* 0x0000000e00187202 */ /* 0x008fe40000000f00 */
[----:B------:R-:W3:Y:S04]  /*26dd0*/  LDL.LU R14, [R1+0x3884] ;  /* 0x00388400010e7983 */ /* 0x000ee80000300800 */
[----:B------:R-:W3:Y:S04]  /*26de0*/  LDL.LU R15, [R1+0x3880] ;  /* 0x00388000010f7983 */ /* 0x000ee80000300800 */
[----:B------:R4:W-:Y:S04]  /*26df0*/  STL.64 [R1+0x37a8], R10 ;  /* 0x0037a80a01007387 */ /* 0x0009e80000100a00 */
[----:B------:R0:W-:Y:S01]  /*26e00*/  STL.64 [R1+0x37a0], R8 ;  /* 0x0037a00801007387 */ /* 0x0001e20000100a00 */
[----:B----4-:R-:W-:Y:S01]  /*26e10*/  IMAD.MOV.U32 R10, RZ, RZ, R4 ;  /* 0x000000ffff0a7224 */ /* 0x010fe200078e0004 */
[----:B0-----:R-:W-:-:S02]  /*26e20*/  MOV R9, R5 ;  /* 0x0000000500097202 */ /* 0x001fc40000000f00 */
[----:B--2---:R-:W-:Y:S02]  /*26e30*/  MOV R8, R6 ;  /* 0x0000000600087202 */ /* 0x004fe40000000f00 */
[----:B------:R-:W0:Y:S04]  /*26e40*/  LDSM.16.MT88.4 R4, [R28+0x23400] ;  /* 0x023400001c04783b */ /* 0x000e280000004200 */
[----:B------:R-:W-:Y:S04]  /*26e50*/  STL [R1+0x37b0], R28 ;  /* 0x0037b01c01007387 */ /* 0x000fe80000100800 */
[----:B0-----:R-:W-:Y:S04]  /*26e60*/  STL [R1+0x3764], R4 ;  /* 0x0037640401007387 */ /* 0x001fe80000100800 */
[----:B------:R0:W-:Y:S04]  /*26e70*/  STL [R1+0x3760], R5 ;  /* 0x0037600501007387 */ /* 0x0001e80000100800 */
[----:B------:R-:W-:Y:S04]  /*26e80*/  STL [R1+0x375c], R6 ;  /* 0x00375c0601007387 */ /* 0x000fe80000100800 */
[----:B------:R-:W-:Y:S04]  /*26e90*/  STL [R1+0x3758], R7 ;  /* 0x0037580701007387 */ /* 0x000fe80000100800 */
[----:B0-----:R-:W3:Y:S01]  /*26ea0*/  LDL.LU.64 R4, [R1+0xa0] ;  /* 0x0000a00001047983 */ /* 0x001ee20000300a00 */
[----:B------:R-:W-:Y:S01]  /*26eb0*/  MOV R11, R0 ;  /* 0x00000000000b7202 */ /* 0x000fe20000000f00 */
[----:B------:R-:W-:-:S02]  /*26ec0*/  IMAD.MOV.U32 R26, RZ, RZ, R29 ;  /* 0x000000ffff1a7224 */ /* 0x000fc400078e001d */
[----:B------:R-:W2:Y:S04]  /*26ed0*/  LDL.LU.64 R16, [R1+0xd0] ;  /* 0x0000d00001107983 */ /* 0x000ea80000300a00 */
[----:B------:R-:W-:Y:S11]  /*26ee0*/  HMMA.16816.F32.BF16 R8, R20, R18, R8 ;  /* 0x000000121408723c */ /* 0x000ff60000041808 */
[----:B------:R-:W-:Y:S11]  /*26ef0*/  @!UPT UIADD3 URZ, URZ, URZ, URZ ;  /* 0x0000003f3f3ff290 */ /* 0x000ff6000fffe03f */
[----:B------:R-:W-:Y:S01]  /*26f00*/  @!UPT UIADD3 URZ, URZ, URZ, URZ ;  /* 0x0000003f3f3ff290 */ /* 0x000fe2000fffe03f */
[----:B------:R-:W-:Y:S04]  /*26f10*/  STL [R1+0x37c0], R8 ;  /* 0x0037c00801007387 */ /* 0x000fe80000100800 */
[----:B------:R0:W-:Y:S04]  /*26f20*/  STL [R1+0x37bc], R9 ;  /* 0x0037bc0901007387 */ /* 0x0001e80000100800 */
[----:B------:R-:W-:Y:S04]  /*26f30*/  STL [R1+0x37b8], R10 ;  /* 0x0037b80a01007387 */ /* 0x000fe80000100800 */
[----:B------:R-:W-:Y:S04]  /*26f40*/  STL [R1+0x37b4], R11 ;  /* 0x0037b40b01007387 */ /* 0x000fe80000100800 */
[----:B0-----:R-:W4:Y:S01]  /*26f50*/  LDL.LU.64 R8, [R1+0xc0] ;  /* 0x0000c00001087983 */ /* 0x001f220000300a00 */
[----:B---3--:R-:W-:Y:S01]  /*26f60*/  HMMA.16816.F32.BF16 R24, R12, R4, R24 ;  /* 0x000000040c18723c */ /* 0x008fe20000041818 */
[----:B------:R-:W-:-:S02]  /*26f70*/  MOV R18, R4 ;  /* 0x0000000400127202 */ /* 0x000fc40000000f00 */
[----:B------:R-:W-:Y:S11]  /*26f80*/  MOV R7, R5 ;  /* 0x0000000500077202 */ /* 0x000ff60000000f00 */
[----:B------:R-:W-:Y:S10]  /*26f90*/  @!UPT UIADD3 URZ, URZ, URZ, URZ ;  /* 0x0000003f3f3ff290 */ /* 0x000ff4000fffe03f */
[----:B------:R-:W-:Y:S01]  /*26fa0*/  MOV R6, R25 ;  /* 0x0000001900067202 */ /* 0x000fe20000000f00 */
[----:B------:R-:W-:Y:S01]  /*26fb0*/  IMAD.MOV.U32 R20, RZ, RZ, R24 ;  /* 0x000000ffff147224 */ /* 0x000fe200078e0018 */
[----:B------:R-:W-:Y:S02]  /*26fc0*/  MOV R5, R26 ;  /* 0x0000001a00057202 */ /* 0x000fe40000000f00 */
[----:B------:R-:W-:Y:S02]  /*26fd0*/  MOV R4, R27 ;  /* 0x0000001b00047202 */ /* 0x000fe40000000f00 */
[----:B------:R-:W3:Y:S04]  /*26fe0*/  LDL.LU.64 R26, [R1+0x3878] ;  /* 0x00387800011a7983 */ /* 0x000ee80000300a00 */
[----:B------:R-:W3:Y:S04]  /*26ff0*/  LDL.LU.64 R24, [R1+0x3870] ;  /* 0x0038700001187983 */ /* 0x000ee80000300a00 */
[----:B------:R-:W-:Y:S04]  /*27000*/  STL [R1+0x37c8], R6 ;  /* 0x0037c80601007387 */ /* 0x000fe80000100800 */
[----:B------:R0:W-:Y:S04]  /*27010*/  STL [R1+0x37c4], R20 ;  /* 0x0037c41401007387 */ /* 0x0001e80000100800 */
[----:B0-----:R-:W3:Y:S02]  /*27020*/  LDL.LU.64 R20, [R1+0xb0] ;  /* 0x0000b00001147983 */ /* 0x001ee40000300a00 */
[----:B---3--:R-:W-:Y:S01]  /*27030*/  HMMA.16816.F32.BF16 R24, R12, R20, R24 ;  /* 0x000000140c18723c */ /* 0x008fe20000041818 */
[----:B------:R-:W-:Y:S11]  /*27040*/  MOV R6, R21 ;  /* 0x0000001500067202 */ /* 0x000ff60000000f00 */
[----:B------:R-:W-:Y:S11]  /*27050*/  @!UPT UIADD3 URZ, URZ, URZ, URZ ;  /* 0x0000003f3f3ff290 */ /* 0x000ff6000fffe03f */
[----:B------:R-:W-:Y:S01]  /*27060*/  @!UPT UIADD3 URZ, URZ, URZ, URZ ;  /* 0x0000003f3f3ff290 */ /* 0x000fe2000fffe03f */
[----:B------:R-:W-:Y:S01]  /*27070*/  IMAD.MOV.U32 R22, RZ, RZ, R26 ;  /* 0x000000ffff167224 */ /* 0x000fe200078e001a */
[----:B------:R-:W-:Y:S02]  /*27080*/  MOV R21, R27 ;  /* 0x0000001b00157202 */ /* 0x000fe40000000f00 */
[----:B------:R-:W-:Y:S01]  /*27090*/  MOV R28, R24 ;  /* 0x00000018001c7202 */ /* 0x000fe20000000f00 */
[----:B------:R-:W4:Y:S01]  /*270a0*/  LDL.LU.64 R26, [R1+0x3868] ;  /* 0x00386800011a7983 */ /* 0x000f220000300a00 */
[----:B------:R-:W-:-:S03]  /*270b0*/  MOV R23, R25 ;  /* 0x0000001900177202 */ /* 0x000fc60000000f00 */
[----:B------:R-:W4:Y:S02]  /*270c0*/  LDL.LU.64 R24, [R1+0x3860] ;  /* 0x0038600001187983 */ /* 0x000f240000300a00 */
[----:B----4-:R-:W-:Y:S11]  /*270d0*/  HMMA.16816.F32.BF16 R24, R12, R8, R24 ;  /* 0x000000080c18723c */ /* 0x010ff60000041818 */
[----:B------:R-:W-:Y:S11]  /*270e0*/  @!UPT UIADD3 URZ, URZ, URZ, URZ ;  /* 0x0000003f3f3ff290 */ /* 0x000ff6000fffe03f */
[----:B------:R-:W-:Y:S02]  /*270f0*/  @!UPT UIADD3 URZ, URZ, URZ, URZ ;  /* 0x0000003f3f3ff290 */ /* 0x000fe4000fffe03f */
[----:B------:R-:W-:Y:S02]  /*27100*/  MOV R10, R26 ;  /* 0x0000001a000a7202 */ /* 0x000fe40000000f00 */
[----:B------:R-:W-:Y:S02]  /*27110*/  MOV R11, R27 ;  /* 0x0000001b000b7202 */ /* 0x000fe40000000f00 */
[----:B------:R-:W3:Y:S01]  /*27120*/  LDL.LU.64 R26, [R1+0x3858] ;  /* 0x00385800011a7983 */ /* 0x000ee20000300a00 */
[----:B------:R-:W-:Y:S01]  /*27130*/  MOV R0, R8 ;  /* 0x0000000800007202 */ /* 0x000fe20000000f00 */
[----:B------:R-:W-:Y:S01]  /*27140*/  IMAD.MOV.U32 R8, RZ, RZ, R24 ;  /* 0x000000ffff087224 */ /* 0x000fe200078e0018 */
[----:B------:R-:W-:Y:S02]  /*27150*/  MOV R29, R9 ;  /* 0x00000009001d7202 */ /* 0x000fe40000000f00 */
[----:B------:R-:W-:Y:S02]  /*27160*/  MOV R9, R25 ;  /* 0x0000001900097202 */ /* 0x000fe40000000f00 */
[----:B------:R-:W4:Y:S04]  /*27170*/  LDL.LU.64 R24, [R1+0x3850] ;  /* 0x0038500001187983 */ /* 0x000f280000300a00 */
[----:B------:R-:W-:Y:S04]  /*27180*/  STL.64 [R1+0x37d8], R10 ;  /* 0x0037d80a01007387 */ /* 0x000fe80000100a00 */
[----:B------:R3:W-:Y:S02]  /*27190*/  STL.64 [R1+0x37d0], R8 ;  /* 0x0037d00801007387 */ /* 0x0007e40000100a00 */
[----:B---3--:R-:W-:Y:S01]  /*271a0*/  IMAD.MOV.U32 R8, RZ, RZ, R26 ;  /* 0x000000ffff087224 */ /* 0x008fe200078e001a */
[----:B------:R-:W-:Y:S01]  /*271b0*/  MOV R9, R27 ;  /* 0x0000001b00097202 */ /* 0x000fe20000000f00 */
[----:B------:R-:W4:Y:S04]  /*271c0*/  LDL.LU R26, [R1+0x384c] ;  /* 0x00384c00011a7983 */ /* 0x000f280000300800 */
[----:B------:R-:W4:Y:S04]  /*271d0*/  LDL.LU R27, [R1+0x3848] ;  /* 0x00384800011b7983 */ /* 0x000f280000300800 */
[----:B------:R-:W3:Y:S04]  /*271e0*/  LDL.LU R10, [R1+0x8] ;  /* 0x00000800010a7983 */ /* 0x000ee80000300800 */
[----:B------:R-:W3:Y:S01]  /*271f0*/  LDL.LU R11, [R1+0xc] ;  /* 0x00000c00010b7983 */ /* 0x000ee20000300800 */
[----:B------:R-:W-:Y:S01]  /*27200*/  IMAD.MOV.U32 R19, RZ, RZ, R20 ;  /* 0x000000ffff137224 */ /* 0x000fe200078e0014 */
[----:B--2---:R-:W-:-:S02]  /*27210*/  MOV R20, R17 ;  /* 0x0000001100147202 */ /* 0x004fc40000000f00 */
[----:B---3--:R-:W-:Y:S04]  /*27220*/  STL.64 [R1+0x37e8], R10 ;  /* 0x0037e80a01007387 */ /* 0x008fe80000100a00 */
[----:B------:R0:W-:Y:S01]  /*27230*/  STL.64 [R1+0x37e0], R8 ;  /* 0x0037e00801007387 */ /* 0x0001e20000100a00 */
[----:B----4-:R-:W-:Y:S01]  /*27240*/  HMMA.16816.F32.BF16 R24, R12, R16, R24 ;  /* 0x000000100c18723c */ /* 0x010fe20000041818 */
[----:B0-----:R-:W-:Y:S02]  /*27250*/  MOV R8, R19 ;  /* 0x0000001300087202 */ /* 0x001fe40000000f00 */
[----:B------:R-:W-:Y:S02]  /*27260*/  MOV R9, R6 ;  /* 0x0000000600097202 */ /* 0x000fe40000000f00 */
[----:B------:R-:W-:-:S03]  /*27270*/  MOV R6, R16 ;  /* 0x0000001000067202 */ /* 0x000fc60000000f00 */
[----:B------:R0:W-:Y:S02]  /*27280*/  STL.64 [R1+0x3800], R8 ;  /* 0x0038000801007387 */ /* 0x0001e40000100a00 */
[----:B0-----:R-:W-:Y:S02]  /*27290*/  IMAD.MOV.U32 R8, RZ, RZ, R18 ;  /* 0x000000ffff087224 */ /* 0x001fe400078e0012 */
[----:B------:R-:W2:Y:S04]  /*272a0*/  LDL.LU.64 R18, [R1+0x3840] ;  /* 0x0038400001127983 */ /* 0x000ea80000300a00 */
[----:B------:R-:W3:Y:S04]  /*272b0*/  LDL.LU.64 R16, [R1+0x3838] ;  /* 0x0038380001107983 */ /* 0x000ee80000300a00 */
[----:B------:R-:W-:Y:S04]  /*272c0*/  STL.64 [R1+0x3810], R22 ;  /* 0x0038101601007387 */ /* 0x000fe80000100a00 */
[----:B------:R0:W-:Y:S04]  /*272d0*/  STL.64 [R1+0x3808], R20 ;  /* 0x0038081401007387 */ /* 0x0001e80000100a00 */
[----:B0-----:R-:W4:Y:S04]  /*272e0*/  LDL.LU R20, [R1+0x20] ;  /* 0x0000200001147983 */ /* 0x001f280000300800 */
[----:B------:R-:W4:Y:S01]  /*272f0*/  LDL.LU R21, [R1+0x24] ;  /* 0x0000240001157983 */ /* 0x000f220000300800 */
[----:B---3--:R-:W-:Y:S01]  /*27300*/  IMAD.MOV.U32 R22, RZ, RZ, R16 ;  /* 0x000000ffff167224 */ /* 0x008fe200078e0010 */
[----:B------:R-:W-:-:S02]  /*27310*/  MOV R23, R17 ;  /* 0x0000001100177202 */ /* 0x000fc40000000f00 */
[----:B------:R-:W4:Y:S04]  /*27320*/  LDL.LU R16, [R1+0x3830] ;  /* 0x0038300001107983 */ /* 0x000f280000300800 */
[----:B------:R-:W4:Y:S04]  /*27330*/  LDL.LU R17, [R1+0x382c] ;  /* 0x00382c0001117983 */ /* 0x000f280000300800 */
[----:B------:R-:W-:Y:S04]  /*27340*/  STL [R1+0x37f8], R6 ;  /* 0x0037f80601007387 */ /* 0x000fe80000100800 */
[----:B------:R2:W-:Y:S02]  /*27350*/  STL.64 [R1+0x37f0], R4 ;  /* 0x0037f00401007387 */ /* 0x0005e40000100a00 */
[----:B--2---:R-:W-:-:S02]  /*27360*/  MOV R4, R18 ;  /* 0x0000001200047202 */ /* 0x004fc40000000f00 */
[----:B------:R-:W4:Y:S01]  /*27370*/  LDL.LU R18, [R1+0x3828] ;  /* 0x0038280001127983 */ /* 0x000f220000300800 */
[----:B------:R-:W-:-:S03]  /*27380*/  MOV R5, R19 ;  /* 0x0000001300057202 */ /* 0x000fc60000000f00 */
[----:B------:R-:W4:Y:S01]  /*27390*/  LDL.LU R19, [R1+0x3824] ;  /* 0x0038240001137983 */ /* 0x000f220000300800 */
[----:B------:R-:W-:Y:S01]  /*273a0*/  MOV R9, R7 ;  /* 0x0000000700097202 */ /* 0x000fe20000000f00 */
[----:B------:R-:W-:Y:S01]  /*273b0*/  IMAD.MOV.U32 R6, RZ, RZ, R2 ;  /* 0x000000ffff067224 */ /* 0x000fe200078e0002 */
[----:B------:R-:W-:Y:S01]  /*273c0*/  MOV R7, R3 ;  /* 0x0000000300077202 */ /* 0x000fe20000000f00 */
[----:B------:R-:W2:Y:S04]  /*273d0*/  LDL.LU R2, [R1+0x3820] ;  /* 0x0038200001027983 */ /* 0x000ea80000300800 */
[----:B------:R-:W3:Y:S04]  /*273e0*/  LDL.LU R3, [R1+0x381c] ;  /* 0x00381c0001037983 */ /* 0x000ee80000300800 */
[----:B------:R-:W2:Y:S04]  /*273f0*/  LDL R15, [R1+0x464] ;  /* 0x00046400010f7983 */ /* 0x000ea80000100800 */
[----:B------:R-:W-:Y:S04]  /*27400*/  STL.64 [R1+0x3770], R26 ;  /* 0x0037701a01007387 */ /* 0x000fe80000100a00 */
[----:B------:R0:W-:Y:S02]  /*27410*/  STL.64 [R1+0x3768], R24 ;  /* 0x0037681801007387 */ /* 0x0001e40000100a00 */
[----:B0-----:R-:W-:-:S02]  /*27420*/  MOV R24, R0 ;  /* 0x0000000000187202 */ /* 0x001fc40000000f00 */
[----:B------:R-:W3:Y:S01]  /*27430*/  LDL.LU R0, [R1+0x3818] ;  /* 0x0038180001007983 */ /* 0x000ee20000300800 */
[C---:B----4-:R-:W-:Y:S03]  /*27440*/  HMMA.16816.F32.BF16 R8, R16.reuse, R8, R20 ;  /* 0x000000081008723c */ /* 0x050fe60000041814 */
[----:B------:R-:W4:Y:S04]  /*27450*/  LDL.LU.64 R22, [R1+0x3810] ;  /* 0x0038100001167983 */ /* 0x000f280000300a00 */
[----:B------:R-:W3:Y:S04]  /*27460*/  LDL.LU.64 R20, [R1+0x3808] ;  /* 0x0038080001147983 */ /* 0x000ee80000300a00 */
[----:B--2---:R-:W0:Y:S11]  /*27470*/  LDSM.16.MT88.4 R12, [R15+0x23800] ;  /* 0x023800000f0c783b */ /* 0x004e360000004200 */
[----:B------:R-:W-:Y:S01]  /*27480*/  @!UPT UIADD3 URZ, URZ, URZ, URZ ;  /* 0x0000003f3f3ff290 */ /* 0x000fe2000fffe03f */
[----:B------:R1:W-:Y:S04]  /*27490*/  STL.64 [R1+0x20], R8 ;  /* 0x0000200801007387 */ /* 0x0003e80000100a00 */
[----:B------:R2:W-:Y:S04]  /*274a0*/  STL.64 [R1+0x28], R10 ;  /* 0x0000280a01007387 */ /* 0x0005e80000100a00 */
[----:B-1----:R-:W2:Y:S02]  /*274b0*/  LDL.LU.64 R8, [R1+0x3800] ;  /* 0x0038000001087983 */ /* 0x002ea40000300a00 */
[----:B--2---:R-:W-:Y:S02]  /*274c0*/  HMMA.16816.F32.BF16 R8, R16, R8, R4 ;  /* 0x000000081008723c */ /* 0x004fe40000041804 */
[----:B------:R-:W2:Y:S04]  /*274d0*/  LDL.LU R6, [R1+0x37f8] ;  /* 0x0037f80001067983 */ /* 0x000ea80000300800 */
[----:B------:R-:W2:Y:S11]  /*274e0*/  LDL.LU.64 R4, [R1+0x37f0] ;  /* 0x0037f00001047983 */ /* 0x000eb60000300a00 */
[----:B------:R-:W-:Y:S06]  /*274f0*/  @!UPT UIADD3 URZ, URZ, URZ, URZ ;  /* 0x0000003f3f3ff290 */ /* 0x000fec000fffe03f */
[----:B------:R-:W-:Y:S01]  /*27500*/  STL [R1+0x14], R9 ;  /* 0x0000140901007387 */ /* 0x000fe20000100800 */
[----:B------:R-:W-:-:S03]  /*27510*/  IMAD.MOV.U32 R7, RZ, RZ, R8 ;  /* 0x000000ffff077224 */ /* 0x000fc600078e0008 */
[----:B------:R1:W-:Y:S04]  /*27520*/  STL.64 [R1+0x18], R10 ;  /* 0x0000180a01007387 */ /* 0x0003e80000100a00 */
[----:B-1----:R-:W2:Y:S04]  /*27530*/  LDL.LU.64 R10, [R1+0x37e8] ;  /* 0x0037e800010a7983 */ /* 0x002ea80000300a00 */
[----:B------:R-:W2:Y:S01]  /*27540*/  LDL.LU.64 R8, [R1+0x37e0] ;  /* 0x0037e00001087983 */ /* 0x000ea20000300a00 */
[----:B------:R-:W-:-:S07]  /*27550*/  MOV R25, R29 ;  /* 0x0000001d00197202 */ /* 0x000fce0000000f00 */
[----:B--2---:R-:W-:Y:S01]  /*27560*/  HMMA.16816.F32.BF16 R24, R16, R24, R8 ;  /* 0x000000181018723c */ /* 0x004fe20000041808 */
[----:B------:R-:W2:Y:S04]  /*27570*/  LDL.LU.64 R10, [R1+0x37d8] ;  /* 0x0037d800010a7983 */ /* 0x000ea80000300a00 */
[----:B------:R-:W4:Y:S11]  /*27580*/  LDL.LU.64 R8, [R1+0x37d0] ;  /* 0x0037d00001087983 */ /* 0x000f360000300a00 */
[----:B------:R-:W-:Y:S07]  /*27590*/  @!UPT UIADD3 URZ, URZ, URZ, URZ ;  /* 0x0000003f3f3ff290 */ /* 0x000fee000fffe03f */
[----:B------:R-:W-:Y:S01]  /*275a0*/  STL.64 [R1], R24 ;  /* 0x0000001801007387 */ /* 0x000fe20000100a00 */
[----:B------:R-:W-:-:S03]  /*275b0*/  MOV R29, R27 ;  /* 0x0000001b001d7202 */ /* 0x000fc60000000f00 */
[----:B------:R-:W-:Y:S04]  /*275c0*/  STL [R1+0x8], R26 ;  /* 0x0000081a01007387 */ /* 0x000fe80000100800 */
[----:B---3--:R-:W1:Y:S04]  /*275d0*/  LDSM.16.M88.4 R24, [R0+0x180] ;  /* 0x000180000018783b */ /* 0x008e680000000200 */
[----:B0-----:R-:W-:Y:S04]  /*275e0*/  STL.64 [R1+0x36f0], R14 ;  /* 0x0036f00e01007387 */ /* 0x001fe80000100a00 */
[----:B------:R0:W-:Y:S02]  /*275f0*/  STL.64 [R1+0x36e8], R12 ;  /* 0x0036e80c01007387 */ /* 0x0001e40000100a00 */
[----:B0-----:R-:W-:-:S02]  /*27600*/  MOV R12, R6 ;  /* 0x00000006000c7202 */ /* 0x001fc40000000f00 */
[----:B------:R-:W3:Y:S01]  /*27610*/  LDL.LU R6, [R1+0x37c8] ;  /* 0x0037c80001067983 */ /* 0x000ee20000300800 */
[----:B------:R-:W-:-:S03]  /*27620*/  MOV R13, R20 ;  /* 0x00000014000d7202 */ /* 0x000fc60000000f00 */
[----:B------:R-:W3:Y:S04]  /*27630*/  LDL.LU R20, [R1+0x37c4] ;  /* 0x0037c40001147983 */ /* 0x000ee80000300800 */
[----:B-1----:R-:W-:Y:S04]  /*27640*/  STL.64 [R1+0x70], R24 ;  /* 0x0000701801007387 */ /* 0x002fe80000100a00 */
[----:B------:R-:W-:Y:S04]  /*27650*/  STL.64 [R1+0x78], R26 ;  /* 0x0000781a01007387 */ /* 0x000fe80000100a00 */
[----:B------:R-:W0:Y:S04]  /*27660*/  LDSM.16.M88.4 R24, [R0+0x8180] ;  /* 0x008180000018783b */ /* 0x000e280000000200 */
[----:B0-----:R-:W-:Y:S04]  /*27670*/  STL.64 [R1+0x80], R24 ;  /* 0x0000801801007387 */ /* 0x001fe80000100a00 */
[----:B------:R-:W-:Y:S04]  /*27680*/  STL.64 [R1+0x88], R26 ;  /* 0x0000881a01007387 */ /* 0x000fe80000100a00 */
[----:B------:R-:W0:Y:S04]  /*27690*/  LDSM.16.M88.4 R24, [R0+0x10180] ;  /* 0x010180000018783b */ /* 0x000e280000000200 */
[----:B0-----:R-:W-:Y:S04]  /*276a0*/  STL.64 [R1+0x90], R24 ;  /* 0x0000901801007387 */ /* 0x001fe80000100a00 */
[----:B------:R-:W-:Y:S04]  /*276b0*/  STL.64 [R1+0x98], R26 ;  /* 0x0000981a01007387 */ /* 0x000fe80000100a00 */
[----:B------:R-:W0:Y:S01]  /*276c0*/  LDSM.16.M88.4 R24, [R0+0x18180] ;  /* 0x018180000018783b */ /* 0x000e220000000200 */
[----:B------:R-:W-:Y:S01]  /*276d0*/  IMAD.MOV.U32 R14, RZ, RZ, R3 ;  /* 0x000000ffff0e7224 */ /* 0x000fe200078e0003 */
[----:B------:R-:W-:-:S02]  /*276e0*/  MOV R15, R2 ;  /* 0x00000002000f7202 */ /* 0x000fc40000000f00 */
[----:B0-----:R-:W-:Y:S01]  /*276f0*/  MOV R3, R26 ;  /* 0x0000001a00037202 */ /* 0x001fe20000000f00 */
[----:B------:R4:W-:Y:S01]  /*27700*/  STL.64 [R1+0xe0], R24 ;  /* 0x0000e01801007387 */ /* 0x0009e20000100a00 */
[----:B------:R-:W-:Y:S02]  /*27710*/  MOV R2, R27 ;  /* 0x0000001b00027202 */ /* 0x000fe40000000f00 */
[----:B--2---:R-:W-:Y:S02]  /*27720*/  MOV R26, R10 ;  /* 0x0000000a001a7202 */ /* 0x004fe40000000f00 */
[----:B------:R-:W-:Y:S01]  /*27730*/  MOV R27, R11 ;  /* 0x0000000b001b7202 */ /* 0x000fe20000000f00 */
[----:B----4-:R-:W-:Y:S01]  /*27740*/  IMAD.MOV.U32 R24, RZ, RZ, R8 ;  /* 0x000000ffff187224 */ /* 0x010fe200078e0008 */
[----:B------:R-:W-:Y:S01]  /*27750*/  MOV R25, R9 ;  /* 0x0000000900197202 */ /* 0x000fe20000000f00 */
[----:B------:R-:W2:Y:S04]  /*27760*/  LDL.LU R8, [R1+0x37c0] ;  /* 0x0037c00001087983 */ /* 0x000ea80000300800 */
[----:B------:R-:W2:Y:S04]  /*27770*/  LDL.LU R9, [R1+0x37bc] ;  /* 0x0037bc0001097983 */ /* 0x000ea80000300800 */
[----:B------:R-:W2:Y:S04]  /*27780*/  LDL.LU R10, [R1+0x37b8] ;  /* 0x0037b800010a7983 */ /* 0x000ea80000300800 */
[----:B------:R-:W2:Y:S04]  /*27790*/  LDL.LU R11, [R1+0x37b4] ;  /* 0x0037b400010b7983 */ /* 0x000ea80000300800 */
[----:B------:R-:W-:Y:S04]  /*277a0*/  STL.64 [R1+0x3780], R26 ;  /* 0x0037801a01007387 */ /* 0x000fe80000100a00 */
[----:B------:R0:W-:Y:S02]  /*277b0*/  STL.64 [R1+0x3778], R24 ;  /* 0x0037781801007387 */ /* 0x0001e40000100a00 */
[----:B0-----:R-:W-:-:S02]  /*277c0*/  IMAD.MOV.U32 R24, RZ, RZ, R28 ;  /* 0x000000ffff187224 */ /* 0x001fc400078e001c */
[----:B------:R-:W4:Y:S01]  /*277d0*/  LDL.LU R28, [R1+0x37b0] ;  /* 0x0037b000011c7983 */ /* 0x000f220000300800 */
[----:B------:R-:W-:Y:S02]  /*277e0*/  MOV R26, R22 ;  /* 0x00000016001a7202 */ /* 0x000fe40000000f00 */
[----:B------:R-:W-:Y:S02]  /*277f0*/  MOV R27, R21 ;  /* 0x00000015001b7202 */ /* 0x000fe40000000f00 */
[----:B------:R-:W-:-:S03]  /*27800*/  MOV R25, R23 ;  /* 0x0000001700197202 */ /* 0x000fc60000000f00 */
[----:B------:R-:W-:Y:S04]  /*27810*/  STL.64 [R1+0x3798], R26 ;  /* 0x0037981a01007387 */ /* 0x000fe80000100a00 */
[----:B------:R3:W-:Y:S02]  /*27820*/  STL.64 [R1+0x3790], R24 ;  /* 0x0037901801007387 */ /* 0x0007e40000100a00 */
[----:B---3--:R-:W-:Y:S02]  /*27830*/  IMAD.MOV.U32 R24, RZ, RZ, R20 ;  /* 0x000000ffff187224 */ /* 0x008fe400078e0014 */
[----:B------:R-:W-:Y:S04]  /*27840*/  STL [R1+0x3678], R2 ;  /* 0x0036780201007387 */ /* 0x000fe80000100800 */
[----:B------:R-:W-:Y:S04]  /*27850*/  STL [R1+0x3674], R3 ;  /* 0x0036740301007387 */ /* 0x000fe80000100800 */
[----:B------:R-:W-:Y:S01]  /*27860*/  STL [R1+0x3530], R0 ;  /* 0x0035300001007387 */ /* 0x000fe20000100800 */
[----:B--2---:R-:W-:Y:S03]  /*27870*/  HMMA.16816.F32.BF16 R8, R16, R12, R8 ;  /* 0x0000000c1008723c */ /* 0x004fe60000041808 */
[----:B----4-:R-:W0:Y:S04]  /*27880*/  LDSM.16.MT88.4 R20, [R28+0x23800] ;  /* 0x023800001c14783b */ /* 0x010e280000004200 */
[----:B------:R-:W-:Y:S11]  /*27890*/  STL [R1+0x3708], R28 ;  /* 0x0037081c01007387 */ /* 0x000ff60000100800 */
[----:B------:R-:W-:Y:S06]  /*278a0*/  @!UPT UIADD3 URZ, URZ, URZ, URZ ;  /* 0x0000003f3f3ff290 */ /* 0x000fec000fffe03f */
[----:B------:R-:W-:Y:S01]  /*278b0*/  MOV R13, R10 ;  /* 0x0000000a000d7202 */ /* 0x000fe20000000f00 */
[----:B------:R-:W-:Y:S01]  /*278c0*/  IMAD.MOV.U32 R17, RZ, RZ, R8 ;  /* 0x000000ffff117224 */ /* 0x000fe200078e0008 */
[----:B------:R-:W-:Y:S02]  /*278d0*/  MOV R12, R11 ;  /* 0x0000000b000c7202 */ /* 0x000fe40000000f00 */
[----:B------:R-:W-:Y:S01]  /*278e0*/  MOV R16, R9 ;  /* 0x0000000900107202 */ /* 0x000fe20000000f00 */
[----:B0-----:R0:W-:Y:S04]  /*278f0*/  STL.64 [R1+0x36a0], R22 ;  /* 0x0036a01601007387 */ /* 0x0011e80000100a00 */
[----:B------:R-:W-:Y:S04]  /*27900*/  STL.64 [R1+0x3698], R20 ;  /* 0x0036981401007387 */ /* 0x000fe80000100a00 */
[----:B0-----:R-:W2:Y:S04]  /*27910*/  LDL.LU.64 R22, [R1+0xa8] ;  /* 0x0000a80001167983 */ /* 0x001ea80000300a00 */
[----:B------:R-:W2:Y:S04]  /*27920*/  LDL.LU.64 R10, [R1+0x37a8] ;  /* 0x0037a800010a7983 */ /* 0x000ea80000300a00 */
[----:B------:R-:W2:Y:S01]  /*27930*/  LDL.LU.64 R8, [R1+0x37a0] ;  /* 0x0037a00001087983 */ /* 0x000ea20000300a00 */
[----:B------:R-:W-:-:S02]  /*27940*/  MOV R25, R6 ;  /* 0x0000000600197202 */ /* 0x000fc40000000f00 */
[----:B------:R-:W-:Y:S02]  /*27950*/  MOV R26, R5 ;  /* 0x00000005001a7202 */ /* 0x000fe40000000f00 */
[----:B------:R-:W-:Y:S01]  /*27960*/  MOV R27, R4 ;  /* 0x00000004001b7202 */ /* 0x000fe20000000f00 */
[----:B------:R-:W-:Y:S04]  /*27970*/  STL [R1+0x3718], R12 ;  /* 0x0037180c01007387 */ /* 0x000fe80000100800 */
[----:B------:R-:W-:Y:S04]  /*27980*/  STL [R1+0x3714], R13 ;  /* 0x0037140d01007387 */ /* 0x000fe80000100800 */
[----:B------:R0:W-:Y:S04]  /*27990*/  STL.64 [R1+0x3788], R14 ;  /* 0x0037880e01007387 */ /* 0x0001e80000100a00 */
[----:B0-----:R-:W3:Y:S04]  /*279a0*/  LDL.LU.64 R14, [R1+0xb8] ;  /* 0x0000b800010e7983 */ /* 0x001ee80000300a00 */
[----:B------:R-:W-:Y:S04]  /*279b0*/  STL [R1+0x3710], R16 ;  /* 0x0037101001007387 */ /* 0x000fe80000100800 */
[----:B------:R0:W-:Y:S01]  /*279c0*/  STL [R1+0x370c], R17 ;  /* 0x00370c1101007387 */ /* 0x0001e20000100800 */
        /* <DEDUP_REMOVED lines=9> */
[----:B------:R-:W-:Y:S01]  /*27a60*/  IMAD.MOV.U32 R6, RZ, RZ, R22 ;  /* 0x000000ffff067224 */ /* 0x000fe200078e0016 */
[----:B------:R-:W-:Y:S02]  /*27a70*/  MOV R3, R23 ;  /* 0x0000001700037202 */ /* 0x000fe40000000f00 */
[----:B------:R-:W-:Y:S01]  /*27a80*/  STL [R1+0x3724], R19 ;  /* 0x0037241301007387 */ /* 0x000fe20000100800 */
[----:B---3--:R-:W-:-:S03]  /*27a90*/  MOV R4, R14 ;  /* 0x0000000e00047202 */ /* 0x008fc60000000f00 */
[----:B------:R1:W-:Y:S01]  /*27aa0*/  STL [R1+0x3720], R20 ;  /* 0x0037201401007387 */ /* 0x0003e20000100800 */
[----:B------:R-:W-:-:S03]  /*27ab0*/  MOV R5, R15 ;  /* 0x0000000f00057202 */ /* 0x000fc60000000f00 */
[----:B------:R3:W-:Y:S04]  /*27ac0*/  STL [R1+0x371c], R21 ;  /* 0x00371c1501007387 */ /* 0x0007e80000100800 */
[----:B------:R-:W4:Y:S01]  /*27ad0*/  LDL.LU.64 R22, [R1+0xc8] ;  /* 0x0000c80001167983 */ /* 0x000f220000300a00 */
[C---:B--2---:R-:W-:Y:S03]  /*27ae0*/  HMMA.16816.F32.BF16 R24, R8.reuse, R14, R24 ;  /* 0x0000000e0818723c */ /* 0x044fe60000041818 */
[----:B------:R-:W2:Y:S11]  /*27af0*/  LDL.LU.64 R14, [R1+0x3788] ;  /* 0x00378800010e7983 */ /* 0x000eb60000300a00 */
[----:B------:R-:W-:Y:S10]  /*27b00*/  @!UPT UIADD3 URZ, URZ, URZ, URZ ;  /* 0x0000003f3f3ff290 */ /* 0x000ff4000fffe03f */
[----:B0-----:R-:W-:Y:S01]  /*27b10*/  MOV R17, R26 ;  /* 0x0000001a00117202 */ /* 0x001fe20000000f00 */
[----:B------:R-:W-:Y:S01]  /*27b20*/  IMAD.MOV.U32 R13, RZ, RZ, R24 ;  /* 0x000000ffff0d7224 */ /* 0x000fe200078e0018 */
[----:B------:R-:W-:Y:S02]  /*27b30*/  MOV R28, R27 ;  /* 0x0000001b001c7202 */ /* 0x000fe40000000f00 */
[----:B------:R-:W-:Y:S01]  /*27b40*/  MOV R16, R25 ;  /* 0x0000001900107202 */ /* 0x000fe20000000f00 */
[----:B------:R-:W2:Y:S04]  /*27b50*/  LDL.LU.64 R26, [R1+0x3780] ;  /* 0x00378000011a7983 */ /* 0x000ea80000300a00 */
[----:B------:R-:W2:Y:S01]  /*27b60*/  LDL.LU.64 R24, [R1+0x3778] ;  /* 0x0037780001187983 */ /* 0x000ea20000300a00 */
[----:B----4-:R-:W-:Y:S01]  /*27b70*/  IMAD.MOV.U32 R2, RZ, RZ, R22 ;  /* 0x000000ffff027224 */ /* 0x010fe200078e0016 */
[----:B------:R-:W-:Y:S01]  /*27b80*/  MOV R0, R23 ;  /* 0x0000001700007202 */ /* 0x000fe20000000f00 */
[----:B--2---:R-:W-:Y:S11]  /*27b90*/  HMMA.16816.F32.BF16 R24, R8, R22, R24 ;  /* 0x000000160818723c */ /* 0x004ff60000041818 */
[----:B------:R-:W-:Y:S11]  /*27ba0*/  @!UPT UIADD3 URZ, URZ, URZ, URZ ;  /* 0x0000003f3f3ff290 */ /* 0x000ff6000fffe03f */
[----:B------:R-:W-:Y:S02]  /*27bb0*/  @!UPT UIADD3 URZ, URZ, URZ, URZ ;  /* 0x0000003f3f3ff290 */ /* 0x000fe4000fffe03f */
[----:B-1----:R-:W-:Y:S01]  /*27bc0*/  MOV R20, R25 ;  /* 0x0000001900147202 */ /* 0x002fe20000000f00 */
[----:B---3--:R-:W-:Y:S01]  /*27bd0*/  IMAD.MOV.U32 R21, RZ, RZ, R26 ;  /* 0x000000ffff157224 */ /* 0x008fe200078e001a */
[----:B------:R-:W-:Y:S02]  /*27be0*/  MOV R12, R27 ;  /* 0x0000001b000c7202 */ /* 0x000fe40000000f00 */
[----:B------:R-:W-:Y:S01]  /*27bf0*/  MOV R19, R24 ;  /* 0x0000001800137202 */ /* 0x000fe20000000f00 */
        /* <DEDUP_REMOVED lines=11> */
[----:B------:R-:W3:Y:S04]  /*27cb0*/  LDL.LU R4, [R1+0x3764] ;  /* 0x0037640001047983 */ /* 0x000ee80000300800 */
[----:B------:R-:W3:Y:S04]  /*27cc0*/  LDL.LU R5, [R1+0x3760] ;  /* 0x0037600001057983 */ /* 0x000ee80000300800 */
[----:B------:R0:W-:Y:S02]  /*27cd0*/  STL.64 [R1+0x3748], R18 ;  /* 0x0037481201007387 */ /* 0x0001e40000100a00 */
[----:B0-----:R-:W-:-:S02]  /*27ce0*/  IMAD.MOV.U32 R18, RZ, RZ, R6 ;  /* 0x000000ffff127224 */ /* 0x001fc400078e0006 */
[----:B------:R-:W3:Y:S04]  /*27cf0*/  LDL.LU R6, [R1+0x375c] ;  /* 0x00375c0001067983 */ /* 0x000ee80000300800 */
[----:B------:R-:W-:Y:S04]  /*27d00*/  STL.64 [R1+0x3740], R14 ;  /* 0x0037400e01007387 */ /* 0x000fe80000100a00 */
[----:B------:R0:W-:Y:S02]  /*27d10*/  STL.64 [R1+0x3738], R12 ;  /* 0x0037380c01007387 */ /* 0x0001e40000100a00 */
[----:B0-----:R-:W-:-:S02]  /*27d20*/  MOV R12, R7 ;  /* 0x00000007000c7202 */ /* 0x001fc40000000f00 */
[----:B------:R-:W3:Y:S01]  /*27d30*/  LDL.LU R7, [R1+0x3758] ;  /* 0x0037580001077983 */ /* 0x000ee20000300800 */
[----:B------:R-:W-:-:S03]  /*27d40*/  MOV R19, R3 ;  /* 0x0000000300137202 */ /* 0x000fc60000000f00 */
[----:B------:R-:W4:Y:S01]  /*27d50*/  LDL.LU R13, [R1+0x14] ;  /* 0x00001400010d7983 */ /* 0x000f220000300800 */
[----:B--2---:R-:W-:Y:S03]  /*27d60*/  HMMA.16816.F32.BF16 R24, R8, R14, R24 ;  /* 0x0000000e0818723c */ /* 0x004fe60000041818 */
[----:B------:R-:W4:Y:S04]  /*27d70*/  LDL.LU R14, [R1+0x18] ;  /* 0x00001800010e7983 */ /* 0x000f280000300800 */
[----:B------:R-:W4:Y:S11]  /*27d80*/  LDL.LU R15, [R1+0x1c] ;  /* 0x00001c00010f7983 */ /* 0x000f360000300800 */
[----:B------:R-:W-:Y:S05]  /*27d90*/  @!UPT UIADD3 URZ, URZ, URZ, URZ ;  /* 0x0000003f3f3ff290 */ /* 0x000fea000fffe03f */
[----:B------:R-:W-:Y:S04]  /*27da0*/  STL [R1+0x36b0], R25 ;  /* 0x0036b01901007387 */ /* 0x000fe80000100800 */
[----:B------:R-:W-:Y:S04]  /*27db0*/  STL [R1+0x36ac], R26 ;  /* 0x0036ac1a01007387 */ /* 0x000fe80000100800 */
[----:B------:R-:W-:Y:S01]  /*27dc0*/  STL [R1+0x36a8], R27 ;  /* 0x0036a81b01007387 */ /* 0x000fe20000100800 */
[C---:B---3--:R-:W-:Y:S03]  /*27dd0*/  HMMA.16816.F32.BF16 R16, R4.reuse, R18, R20 ;  /* 0x000000120410723c */ /* 0x048fe60000041814 */
[----:B------:R-:W2:Y:S11]  /*27de0*/  LDL.LU.64 R20, [R1+0x3750] ;  /* 0x0037500001147983 */ /* 0x000eb60000300a00 */
[----:B------:R-:W-:Y:S09]  /*27df0*/  @!UPT UIADD3 URZ, URZ, URZ, URZ ;  /* 0x0000003f3f3ff290 */ /* 0x000ff2000fffe03f */
[----:B------:R4:W-:Y:S01]  /*27e00*/  STL.64 [R1+0x20], R16 ;  /* 0x0000201001007387 */ /* 0x0009e20000100a00 */
[----:B------:R-:W-:Y:S02]  /*27e10*/  MOV R23, R18 ;  /* 0x0000001200177202 */ /* 0x000fe40000000f00 */
[----:B------:R-:W-:Y:S02]  /*27e20*/  MOV R22, R19 ;  /* 0x0000001300167202 */ /* 0x000fe40000000f00 */
[----:B------:R-:W4:Y:S01]  /*27e30*/  LDL.LU.64 R18, [R1+0x3748] ;  /* 0x0037480001127983 */ /* 0x000f220000300a00 */
[----:B------:R-:W-:Y:S01]  /*27e40*/  IMAD.MOV.U32 R11, RZ, RZ, R0 ;  /* 0x000000ffff0b7224 */ /* 0x000fe200078e0000 */
[----:B----4-:R-:W-:Y:S02]  /*27e50*/  HMMA.16816.F32.BF16 R16, R4, R18, R12 ;  /* 0x000000120410723c */ /* 0x010fe4000004180c */
[----:B------:R-:W3:Y:S04]  /*27e60*/  LDL.LU.64 R14, [R1+0x3740] ;  /* 0x00374000010e7983 */ /* 0x000ee80000300a00 */
[----:B------:R-:W4:Y:S11]  /*27e70*/  LDL.LU.64 R12, [R1+0x3738] ;  /* 0x00373800010c7983 */ /* 0x000f360000300a00 */
[----:B------:R-:W-:Y:S06]  /*27e80*/  @!UPT UIADD3 URZ, URZ, URZ, URZ ;  /* 0x0000003f3f3ff290 */ /* 0x000fec000fffe03f */
[----:B------:R0:W-:Y:S01]  /*27e90*/  STL [R1+0x1c], R19 ;  /* 0x00001c1301007387 */ /* 0x0001e20000100800 */
[----:B------:R-:W-:Y:S01]  /*27ea0*/  IMAD.MOV.U32 R26, RZ, RZ, R17 ;  /* 0x000000ffff1a7224 */ /* 0x000fe200078e0011 */
[----:B------:R-:W-:Y:S02]  /*27eb0*/  MOV R27, R18 ;  /* 0x00000012001b7202 */ /* 0x000fe40000000f00 */
[----:B------:R-:W-:Y:S01]  /*27ec0*/  MOV R25, R16 ;  /* 0x0000001000197202 */ /* 0x000fe20000000f00 */
[----:B0-----:R-:W2:Y:S04]  /*27ed0*/  LDL.LU.64 R18, [R1+0x3730] ;  /* 0x0037300001127983 */ /* 0x001ea80000300a00 */
[----:B------:R-:W2:Y:S04]  /*27ee0*/  LDL.LU.64 R16, [R1+0x3728] ;  /* 0x0037280001107983 */ /* 0x000ea80000300a00 */
[----:B------:R-:W2:Y:S04]  /*27ef0*/  LDL R0, [R1+0x464] ;  /* 0x0004640001007983 */ /* 0x000ea80000100800 */
[----:B------:R-:W-:Y:S04]  /*27f00*/  STL.64 [R1+0x36c0], R26 ;  /* 0x0036c01a01007387 */ /* 0x000fe80000100a00 */
[----:B------:R0:W-:Y:S04]  /*27f10*/  STL.64 [R1+0x36b8], R24 ;  /* 0x0036b81801007387 */ /* 0x0001e80000100a00 */
[----:B0-----:R-:W2:Y:S04]  /*27f20*/  LDL.LU R24, [R1] ;  /* 0x0000000001187983 */ /* 0x001ea80000300800 */
[----:B------:R-:W2:Y:S04]  /*27f30*/  LDL.LU R25, [R1+0x4] ;  /* 0x0000040001197983 */ /* 0x000ea80000300800 */
[----:B------:R-:W2:Y:S01]  /*27f40*/  LDL.LU R26, [R1+0x8] ;  /* 0x00000800011a7983 */ /* 0x000ea20000300800 */
[----:B------:R-:W-:-:S02]  /*27f50*/  MOV R10, R2 ;  /* 0x00000002000a7202 */ /* 0x000fc40000000f00 */
[----:B------:R-:W-:-:S07]  /*27f60*/  MOV R27, R29 ;  /* 0x0000001d001b7202 */ /* 0x000fce0000000f00 */
[----:B--2---:R-:W-:Y:S07]  /*27f70*/  HMMA.16816.F32.BF16 R8, R4, R10, R24 ;  /* 0x0000000a0408723c */ /* 0x004fee0000041818 */
[----:B------:R-:W-:Y:S01]  /*27f80*/  MOV R24, R19 ;  /* 0x0000001300187202 */ /* 0x000fe20000000f00 */
[----:B------:R-:W-:Y:S01]  /*27f90*/  IMAD.MOV.U32 R26, RZ, RZ, R21 ;  /* 0x000000ffff1a7224 */ /* 0x000fe200078e0015 */
[----:B----4-:R-:W-:Y:S02]  /*27fa0*/  MOV R27, R12 ;  /* 0x0000000c001b7202 */ /* 0x010fe40000000f00 */
[----:B------:R-:W-:Y:S11]  /*27fb0*/  MOV R25, R20 ;  /* 0x0000001400197202 */ /* 0x000ff60000000f00 */
[----:B------:R-:W-:Y:S01]  /*27fc0*/  @!UPT UIADD3 URZ, URZ, URZ, URZ ;  /* 0x0000003f3f3ff290 */ /* 0x000fe2000fffe03f */
[----:B------:R-:W-:Y:S04]  /*27fd0*/  STL [R1], R8 ;  /* 0x0000000801007387 */ /* 0x000fe80000100800 */
[----:B------:R-:W2:Y:S04]  /*27fe0*/  LDL.LU R19, [R1+0x3724] ;  /* 0x0037240001137983 */ /* 0x000ea80000300800 */
[----:B------:R-:W4:Y:S04]  /*27ff0*/  LDL.LU R20, [R1+0x3720] ;  /* 0x0037200001147983 */ /* 0x000f280000300800 */
[----:B------:R-:W3:Y:S04]  /*28000*/  LDL.LU R21, [R1+0x371c] ;  /* 0x00371c0001157983 */ /* 0x000ee80000300800 */
[----:B------:R-:W3:Y:S04]  /*28010*/  LDL.LU R12, [R1+0x3718] ;  /* 0x00371800010c7983 */ /* 0x000ee80000300800 */
[----:B------:R0:W-:Y:S04]  /*28020*/  STL.64 [R1+0x36d0], R26 ;  /* 0x0036d01a01007387 */ /* 0x0001e80000100a00 */
[----:B------:R1:W-:Y:S01]  /*28030*/  STL.64 [R1+0x36c8], R24 ;  /* 0x0036c81801007387 */ /* 0x0003e20000100a00 */
[----:B0-----:R-:W-:Y:S01]  /*28040*/  IMAD.MOV.U32 R26, RZ, RZ, R17 ;  /* 0x000000ffff1a7224 */ /* 0x001fe200078e0011 */
[----:B------:R-:W-:-:S02]  /*28050*/  MOV R27, R28 ;  /* 0x0000001c001b7202 */ /* 0x000fc40000000f00 */
[----:B-1----:R-:W-:Y:S02]  /*28060*/  MOV R24, R13 ;  /* 0x0000000d00187202 */ /* 0x002fe40000000f00 */
[----:B------:R-:W3:Y:S01]  /*28070*/  LDL.LU R13, [R1+0x3714] ;  /* 0x00371400010d7983 */ /* 0x000ee20000300800 */
[----:B------:R-:W-:-:S03]  /*28080*/  MOV R25, R16 ;  /* 0x0000001000197202 */ /* 0x000fc60000000f00 */
[----:B------:R-:W3:Y:S04]  /*28090*/  LDL.LU R16, [R1+0x3710] ;  /* 0x0037100001107983 */ /* 0x000ee80000300800 */
[----:B------:R-:W3:Y:S04]  /*280a0*/  LDL.LU R17, [R1+0x370c] ;  /* 0x00370c0001117983 */ /* 0x000ee80000300800 */
[----:B------:R-:W3:Y:S01]  /*280b0*/  LDL.LU R28, [R1+0x3708] ;  /* 0x00370800011c7983 */ /* 0x000ee20000300800 */
[----:B------:R-:W-:Y:S01]  /*280c0*/  MOV R2, R9 ;  /* 0x0000000900027202 */ /* 0x000fe20000000f00 */
[----:B------:R-:W-:-:S02]  /*280d0*/  IMAD.MOV.U32 R3, RZ, RZ, R10 ;  /* 0x000000ffff037224 */ /* 0x000fc400078e000a */
[----:B------:R0:W-:Y:S01]  /*280e0*/  STL.64 [R1+0x36e0], R26 ;  /* 0x0036e01a01007387 */ /* 0x0001e20000100a00 */
[----:B------:R-:W-:-:S03]  /*280f0*/  MOV R29, R11 ;  /* 0x0000000b001d7202 */ /* 0x000fc60000000f00 */
[----:B------:R4:W-:Y:S04]  /*28100*/  STL.64 [R1+0x36d8], R24 ;  /* 0x0036d81801007387 */ /* 0x0009e80000100a00 */
[----:B------:R-:W1:Y:S01]  /*28110*/  LDSM.16.MT88.4 R8, [R0+0x23c00] ;  /* 0x023c00000008783b */ /* 0x000e620000004200 */
[----:B0-----:R-:W-:Y:S01]  /*28120*/  MOV R27, R18 ;  /* 0x00000012001b7202 */ /* 0x001fe20000000f00 */
[----:B--2---:R-:W-:Y:S01]  /*28130*/  IMAD.MOV.U32 R26, RZ, RZ, R19 ;  /* 0x000000ffff1a7224 */ /* 0x004fe200078e0013 */
[----:B----4-:R-:W-:Y:S02]  /*28140*/  MOV R25, R20 ;  /* 0x0000001400197202 */ /* 0x010fe40000000f00 */
[----:B---3--:R-:W-:Y:S02]  /*28150*/  MOV R24, R21 ;  /* 0x0000001500187202 */ /* 0x008fe40000000f00 */
[----:B------:R-:W-:Y:S04]  /*28160*/  STL.64 [R1+0x3700], R26 ;  /* 0x0037001a01007387 */ /* 0x000fe80000100a00 */
[----:B------:R0:W-:Y:S02]  /*28170*/  STL.64 [R1+0x36f8], R24 ;  /* 0x0036f81801007387 */ /* 0x0001e40000100a00 */
[----:B0-----:R-:W-:-:S02]  /*28180*/  MOV R25, R16 ;  /* 0x0000001000197202 */ /* 0x001fc40000000f00 */
[----:B------:R-:W-:Y:S02]  /*28190*/  MOV R24, R17 ;  /* 0x0000001100187202 */ /* 0x000fe40000000f00 */
[----:B------:R-:W0:Y:S04]  /*281a0*/  LDSM.16.MT88.4 R16, [R28+0x23c00] ;  /* 0x023c00001c10783b */ /* 0x000e280000004200 */
[----:B------:R-:W-:Y:S04]  /*281b0*/  STL [R1+0x3694], R3 ;  /* 0x0036940301007387 */ /* 0x000fe80000100800 */
[----:B------:R-:W-:Y:S04]  /*281c0*/  STL [R1+0x3690], R2 ;  /* 0x0036900201007387 */ /* 0x000fe80000100800 */
[----:B-1----:R-:W-:Y:S04]  /*281d0*/  STL [R1+0x3640], R8 ;  /* 0x0036400801007387 */ /* 0x002fe80000100800 */
[----:B------:R1:W-:Y:S01]  /*281e0*/  STL [R1+0x363c], R9 ;  /* 0x00363c0901007387 */ /* 0x0003e20000100800 */
[----:B------:R-:W-:-:S03]  /*281f0*/  IMAD.MOV.U32 R26, RZ, RZ, R13 ;  /* 0x000000ffff1a7224 */ /* 0x000fc600078e000d */
[----:B------:R-:W-:Y:S01]  /*28200*/  STL [R1+0x3638], R10 ;  /* 0x0036380a01007387 */ /* 0x000fe20000100800 */
[----:B------:R-:W-:-:S03]  /*28210*/  MOV R27, R12 ;  /* 0x0000000c001b7202 */ /* 0x000fc60000000f00 */
[----:B------:R-:W-:Y:S04]  /*28220*/  STL [R1+0x3634], R11 ;  /* 0x0036340b01007387 */ /* 0x000fe80000100800 */
[----:B-1----:R-:W2:Y:S04]  /*28230*/  LDL.LU.64 R8, [R1+0x90] ;  /* 0x0000900001087983 */ /* 0x002ea80000300a00 */
[----:B------:R-:W-:Y:S01]  /*28240*/  STL [R1+0x3644], R28 ;  /* 0x0036441c01007387 */ /* 0x000fe20000100800 */
[----:B------:R-:W-:Y:S03]  /*28250*/  HMMA.16816.F32.BF16 R4, R4, R14, R24 ;  /* 0x0000000e0404723c */ /* 0x000fe60000041818 */
[----:B0-----:R0:W-:Y:S04]  /*28260*/  STL [R1+0x35ec], R16 ;  /* 0x0035ec1001007387 */ /* 0x0011e80000100800 */
[----:B------:R1:W-:Y:S04]  /*28270*/  STL [R1+0x35e8], R17 ;  /* 0x0035e81101007387 */ /* 0x0003e80000100800 */
[----:B------:R-:W-:Y:S04]  /*28280*/  STL [R1+0x35e4], R18 ;  /* 0x0035e41201007387 */ /* 0x000fe80000100800 */
[----:B------:R-:W-:Y:S04]  /*28290*/  STL [R1+0x35e0], R19 ;  /* 0x0035e01301007387 */ /* 0x000fe80000100800 */
[----:B0-----:R-:W3:Y:S04]  /*282a0*/  LDL.LU R16, [R1+0x70] ;  /* 0x0000700001107983 */ /* 0x001ee80000300800 */
[----:B-1----:R-:W3:Y:S04]  /*282b0*/  LDL.LU R17, [R1+0x74] ;  /* 0x0000740001117983 */ /* 0x002ee80000300800 */
[----:B------:R-:W4:Y:S04]  /*282c0*/  LDL.LU.64 R20, [R1+0xe0] ;  /* 0x0000e00001147983 */ /* 0x000f280000300a00 */
[----:B------:R-:W3:Y:S04]  /*282d0*/  LDL.LU.64 R26, [R1+0x3700] ;  /* 0x00370000011a7983 */ /* 0x000ee80000300a00 */
[----:B------:R-:W3:Y:S04]  /*282e0*/  LDL.LU.64 R24, [R1+0x36f8] ;  /* 0x0036f80001187983 */ /* 0x000ee80000300a00 */
[----:B------:R-:W3:Y:S04]  /*282f0*/  LDL.LU.64 R14, [R1+0x36f0] ;  /* 0x0036f000010e7983 */ /* 0x000ee80000300a00 */
[----:B------:R-:W3:Y:S01]  /*28300*/  LDL.LU.64 R12, [R1+0x36e8] ;  /* 0x0036e800010c7983 */ /* 0x000ee20000300a00 */
[----:B------:R-:W-:-:S03]  /*28310*/  MOV R0, R7 ;  /* 0x0000000700007202 */ /* 0x000fc60000000f00 */
[----:B------:R0:W-:Y:S04]  /*28320*/  STL.64 [R1+0x30], R4 ;  /* 0x0000300401007387 */ /* 0x0001e80000100a00 */
[----:B------:R-:W-:Y:S04]  /*28330*/  STL [R1+0x38], R6 ;  /* 0x0000380601007387 */ /* 0x000fe80000100800 */
[----:B0-----:R-:W2:Y:S04]  /*28340*/  LDL.LU.64 R4, [R1+0x80] ;  /* 0x0000800001047983 */ /* 0x001ea80000300a00 */
[----:B------:R-:W-:Y:S01]  /*28350*/  STL [R1+0x3648], R0 ;  /* 0x0036480001007387 */ /* 0x000fe20000100800 */
[C---:B---3--:R-:W-:Y:S11]  /*28360*/  HMMA.16816.F32.BF16 R24, R12.reuse, R16, R24 ;  /* 0x000000100c18723c */ /* 0x048ff60000041818 */
[----:B------:R-:W-:Y:S11]  /*28370*/  @!UPT UIADD3 URZ, URZ, URZ, URZ ;  /* 0x0000003f3f3ff290 */ /* 0x000ff6000fffe03f */
[----:B------:R-:W-:Y:S01]  /*28380*/  @!UPT UIADD3 URZ, URZ, URZ, URZ ;  /* 0x0000003f3f3ff290 */ /* 0x000fe2000fffe03f */
[----:B------:R-:W-:Y:S04]  /*28390*/  STL.64 [R1+0x40], R24 ;  /* 0x0000401801007387 */ /* 0x000fe80000100a00 */
[----:B------:R0:W-:Y:S04]  /*283a0*/  STL.64 [R1+0x48], R26 ;  /* 0x0000481a01007387 */ /* 0x0001e80000100a00 */
[----:B0-----:R-:W3:Y:S04]  /*283b0*/  LDL.LU.64 R26, [R1+0x36e0] ;  /* 0x0036e000011a7983 */ /* 0x001ee80000300a00 */
[----:B------:R-:W3:Y:S01]  /*283c0*/  LDL.LU.64 R24, [R1+0x36d8] ;  /* 0x0036d80001187983 */ /* 0x000ee20000300a00 */
[----:B--2---:R-:W-:Y:S01]  /*283d0*/  MOV R3, R4 ;  /* 0x0000000400037202 */ /* 0x004fe20000000f00 */
[----:B------:R-:W-:Y:S01]  /*283e0*/  IMAD.MOV.U32 R2, RZ, RZ, R5 ;  /* 0x000000ffff027224 */ /* 0x000fe200078e0005 */
[----:B---3--:R-:W-:Y:S11]  /*283f0*/  HMMA.16816.F32.BF16 R24, R12, R4, R24 ;  /* 0x000000040c18723c */ /* 0x008ff60000041818 */
[----:B------:R-:W-:Y:S11]  /*28400*/  @!UPT UIADD3 URZ, URZ, URZ, URZ ;  /* 0x0000003f3f3ff290 */ /* 0x000ff6000fffe03f */
[----:B------:R-:W-:Y:S02]  /*28410*/  @!UPT UIADD3 URZ, URZ, URZ, URZ ;  /* 0x0000003f3f3ff290 */ /* 0x000fe4000fffe03f */
[----:B------:R-:W-:Y:S01]  /*28420*/  MOV R5, R26 ;  /* 0x0000001a00057202 */ /* 0x000fe20000000f00 */
[----:B------:R-:W-:Y:S01]  /*28430*/  IMAD.MOV.U32 R4, RZ, RZ, R27 ;  /* 0x000000ffff047224 */ /* 0x000fe200078e001b */
[----:B------:R-:W-:Y:S01]  /*28440*/  MOV R7, R24 ;  /* 0x0000001800077202 */ /* 0x000fe20000000f00 */
[----:B------:R-:W2:Y:S01]  /*28450*/  LDL.LU.64 R26, [R1+0x36d0] ;  /* 0x0036d000011a7983 */ /* 0x000ea20000300a00 */
[----:B------:R-:W-:-:S03]  /*28460*/  MOV R6, R25 ;  /* 0x0000001900067202 */ /* 0x000fc60000000f00 */
[----:B------:R-:W2:Y:S01]  /*28470*/  LDL.LU.64 R24, [R1+0x36c8] ;  /* 0x0036c80001187983 */ /* 0x000ea20000300a00 */
[----:B------:R-:W-:Y:S02]  /*28480*/  MOV R19, R8 ;  /* 0x0000000800137202 */ /* 0x000fe40000000f00 */
[----:B------:R-:W-:Y:S01]  /*28490*/  MOV R18, R9 ;  /* 0x0000000900127202 */ /* 0x000fe20000000f00 */
[----:B------:R-:W-:Y:S04]  /*284a0*/  STL [R1+0x3650], R6 ;  /* 0x0036500601007387 */ /* 0x000fe80000100800 */
[----:B------:R-:W-:Y:S01]  /*284b0*/  STL [R1+0x364c], R7 ;  /* 0x00364c0701007387 */ /* 0x000fe20000100800 */
        /* <DEDUP_REMOVED lines=8> */
[----:B------:R-:W3:Y:S04]  /*28540*/  LDL.LU.64 R24, [R1+0x36b8] ;  /* 0x0036b80001187983 */ /* 0x000ee80000300a00 */
[----:B------:R2:W-:Y:S02]  /*28550*/  STL.64 [R1+0x3668], R8 ;  /* 0x0036680801007387 */ /* 0x0005e40000100a00 */
[----:B--2---:R-:W-:Y:S01]  /*28560*/  IMAD.MOV.U32 R9, RZ, RZ, R26 ;  /* 0x000000ffff097224 */ /* 0x004fe200078e001a */
[----:B------:R-:W-:-:S02]  /*28570*/  MOV R10, R27 ;  /* 0x0000001b000a7202 */ /* 0x000fc40000000f00 */
[----:B---3--:R-:W-:Y:S02]  /*28580*/  MOV R8, R25 ;  /* 0x0000001900087202 */ /* 0x008fe40000000f00 */
[----:B------:R-:W2:Y:S04]  /*28590*/  LDL.LU R25, [R1+0x36b0] ;  /* 0x0036b00001197983 */ /* 0x000ea80000300800 */
[----:B------:R-:W2:Y:S04]  /*285a0*/  LDL.LU R26, [R1+0x36ac] ;  /* 0x0036ac00011a7983 */ /* 0x000ea80000300800 */
[----:B------:R-:W2:Y:S04]  /*285b0*/  LDL.LU R27, [R1+0x36a8] ;  /* 0x0036a800011b7983 */ /* 0x000ea80000300800 */
[----:B------:R-:W3:Y:S01]  /*285c0*/  LDL.LU R11, [R1+0x1c] ;  /* 0x00001c00010b7983 */ /* 0x000ee20000300800 */
[----:B----4-:R-:W-:Y:S01]  /*285d0*/  IMAD.MOV.U32 R6, RZ, RZ, R20 ;  /* 0x000000ffff067224 */ /* 0x010fe200078e0014 */
[----:B------:R-:W-:Y:S01]  /*285e0*/  MOV R7, R21 ;  /* 0x0000001500077202 */ /* 0x000fe20000000f00 */
[----:B--2---:R-:W-:Y:S01]  /*285f0*/  HMMA.16816.F32.BF16 R24, R12, R20, R24 ;  /* 0x000000140c18723c */ /* 0x004fe20000041818 */
[----:B---3--:R0:W-:Y:S04]  /*28600*/  STL.64 [R1+0x3688], R10 ;  /* 0x0036880a01007387 */ /* 0x0081e80000100a00 */
[----:B------:R1:W-:Y:S01]  /*28610*/  STL.64 [R1+0x3680], R8 ;  /* 0x0036800801007387 */ /* 0x0003e20000100a00 */
[----:B0-----:R-:W-:-:S02]  /*28620*/  MOV R10, R23 ;  /* 0x00000017000a7202 */ /* 0x001fc40000000f00 */
[----:B------:R-:W-:Y:S01]  /*28630*/  MOV R11, R22 ;  /* 0x00000016000b7202 */ /* 0x000fe20000000f00 */
[----:B-1----:R-:W2:Y:S04]  /*28640*/  LDL.LU R8, [R1+0x20] ;  /* 0x0000200001087983 */ /* 0x002ea80000300800 */
[----:B------:R-:W2:Y:S04]  /*28650*/  LDL.LU R9, [R1+0x24] ;  /* 0x0000240001097983 */ /* 0x000ea80000300800 */
[----:B------:R-:W2:Y:S04]  /*28660*/  LDL.LU.64 R22, [R1+0x36a0] ;  /* 0x0036a00001167983 */ /* 0x000ea80000300a00 */
[----:B------:R-:W2:Y:S04]  /*28670*/  LDL.LU.64 R20, [R1+0x3698] ;  /* 0x0036980001147983 */ /* 0x000ea80000300a00 */
[----:B------:R-:W-:Y:S04]  /*28680*/  STL.64 [R1+0x3660], R6 ;  /* 0x0036600601007387 */ /* 0x000fe80000100a00 */
[----:B------:R0:W-:Y:S02]  /*28690*/  STL.64 [R1+0x3658], R4 ;  /* 0x0036580401007387 */ /* 0x0001e40000100a00 */
[----:B0-----:R-:W-:-:S02]  /*286a0*/  MOV R4, R3 ;  /* 0x0000000300047202 */ /* 0x001fc40000000f00 */
[----:B------:R-:W3:Y:S01]  /*286b0*/  LDL.LU R3, [R1+0x3694] ;  /* 0x0036940001037983 */ /* 0x000ee20000300800 */
[----:B------:R-:W-:-:S03]  /*286c0*/  MOV R5, R2 ;  /* 0x0000000200057202 */ /* 0x000fc60000000f00 */
[----:B------:R-:W4:Y:S04]  /*286d0*/  LDL.LU R2, [R1+0x3690] ;  /* 0x0036900001027983 */ /* 0x000f280000300800 */
[----:B------:R-:W3:Y:S04]  /*286e0*/  LDL R15, [R1+0x464] ;  /* 0x00046400010f7983 */ /* 0x000ee80000100800 */
[----:B------:R-:W-:Y:S04]  /*286f0*/  STL [R1+0x35f4], R27 ;  /* 0x0035f41b01007387 */ /* 0x000fe80000100800 */
[----:B------:R-:W-:Y:S04]  /*28700*/  STL [R1+0x3630], R26 ;  /* 0x0036301a01007387 */ /* 0x000fe80000100800 */
[----:B------:R0:W-:Y:S02]  /*28710*/  STL.64 [R1+0x3628], R24 ;  /* 0x0036281801007387 */ /* 0x0001e40000100a00 */
[----:B0-----:R-:W-:Y:S01]  /*28720*/  IMAD.MOV.U32 R24, RZ, RZ, R19 ;  /* 0x000000ffff187224 */ /* 0x001fe200078e0013 */
        /* <DEDUP_REMOVED lines=9> */
[----:B------:R-:W2:Y:S04]  /*287c0*/  LDL.LU.64 R8, [R1+0x3680] ;  /* 0x0036800001087983 */ /* 0x000ea80000300a00 */
[----:B------:R-:W-:Y:S04]  /*287d0*/  STL.64 [R1+0x3600], R18 ;  /* 0x0036001201007387 */ /* 0x000fe80000100a00 */
[----:B------:R0:W-:Y:S04]  /*287e0*/  STL.64 [R1+0x35f8], R16 ;  /* 0x0035f81001007387 */ /* 0x0001e80000100a00 */
[----:B---3--:R-:W1:Y:S04]  /*287f0*/  LDSM.16.MT88.4 R12, [R15+0x24000] ;  /* 0x024000000f0c783b */ /* 0x008e680000004200 */
[----:B0-----:R-:W3:Y:S01]  /*28800*/  LDL.LU R16, [R1] ;  /* 0x0000000001107983 */ /* 0x001ee20000300800 */
[----:B----4-:R-:W-:Y:S01]  /*28810*/  MOV R17, R2 ;  /* 0x0000000200117202 */ /* 0x010fe20000000f00 */
[----:B------:R-:W-:Y:S01]  /*28820*/  IMAD.MOV.U32 R19, RZ, RZ, R29 ;  /* 0x000000ffff137224 */ /* 0x000fe200078e001d */
[----:B------:R-:W-:Y:S01]  /*28830*/  MOV R18, R3 ;  /* 0x0000000300127202 */ /* 0x000fe20000000f00 */
[----:B------:R-:W4:Y:S04]  /*28840*/  LDL.LU R2, [R1+0x3678] ;  /* 0x0036780001027983 */ /* 0x000f280000300800 */
[----:B------:R-:W3:Y:S04]  /*28850*/  LDL.LU R3, [R1+0x3674] ;  /* 0x0036740001037983 */ /* 0x000ee80000300800 */
[----:B------:R-:W3:Y:S01]  /*28860*/  LDL.LU R29, [R1+0x3670] ;  /* 0x00367000011d7983 */ /* 0x000ee20000300800 */
[C---:B--2---:R-:W-:Y:S03]  /*28870*/  HMMA.16816.F32.BF16 R4, R20.reuse, R4, R8 ;  /* 0x000000041404723c */ /* 0x044fe60000041808 */
[----:B------:R-:W2:Y:S11]  /*28880*/  LDL.LU.64 R8, [R1+0x3668] ;  /* 0x0036680001087983 */ /* 0x000eb60000300a00 */
[----:B------:R-:W-:Y:S09]  /*28890*/  @!UPT UIADD3 URZ, URZ, URZ, URZ ;  /* 0x0000003f3f3ff290 */ /* 0x000ff2000fffe03f */
[----:B------:R0:W-:Y:S04]  /*288a0*/  STL.64 [R1+0x18], R6 ;  /* 0x0000180601007387 */ /* 0x0001e80000100a00 */
[----:B0-----:R-:W2:Y:S01]  /*288b0*/  LDL.LU.64 R6, [R1+0x3660] ;  /* 0x0036600001067983 */ /* 0x001ea20000300a00 */
[----:B---3--:R-:W-:Y:S01]  /*288c0*/  HMMA.16816.F32.BF16 R16, R20, R24, R16 ;  /* 0x000000181410723c */ /* 0x008fe20000041810 */
[----:B------:R-:W-:Y:S02]  /*288d0*/  MOV R10, R4 ;  /* 0x00000004000a7202 */ /* 0x000fe40000000f00 */
[----:B------:R-:W-:Y:S01]  /*288e0*/  MOV R11, R5 ;  /* 0x00000005000b7202 */ /* 0x000fe20000000f00 */
[----:B------:R-:W-:Y:S04]  /*288f0*/  LDSM.16.M88.4 R24, [R29+0x200] ;  /* 0x000200001d18783b */ /* 0x000fe80000000200 */
[----:B------:R-:W3:Y:S04]  /*28900*/  LDL.LU.64 R4, [R1+0x3658] ;  /* 0x0036580001047983 */ /* 0x000ee80000300a00 */
[----:B-1----:R0:W-:Y:S11]  /*28910*/  STL.64 [R1+0x3588], R14 ;  /* 0x0035880e01007387 */ /* 0x0021f60000100a00 */
[----:B------:R-:W-:Y:S04]  /*28920*/  STL.64 [R1], R16 ;  /* 0x0000001001007387 */ /* 0x000fe80000100a00 */
[----:B------:R-:W-:Y:S04]  /*28930*/  STL.64 [R1+0x8], R18 ;  /* 0x0000081201007387 */ /* 0x000fe80000100a00 */
[----:B------:R-:W1:Y:S04]  /*28940*/  LDSM.16.M88.4 R16, [R29+0x8200] ;  /* 0x008200001d10783b */ /* 0x000e680000000200 */
[----:B------:R2:W-:Y:S01]  /*28950*/  STL.64 [R1+0x3580], R12 ;  /* 0x0035800c01007387 */ /* 0x0005e20000100a00 */
[----:B0-----:R-:W-:-:S02]  /*28960*/  MOV R14, R3 ;  /* 0x00000003000e7202 */ /* 0x001fc40000000f00 */
[----:B----4-:R-:W-:Y:S02]  /*28970*/  MOV R15, R2 ;  /* 0x00000002000f7202 */ /* 0x010fe40000000f00 */
[----:B-1----:R-:W-:Y:S01]  /*28980*/  MOV R3, R16 ;  /* 0x0000001000037202 */ /* 0x002fe20000000f00 */
[----:B------:R-:W-:Y:S01]  /*28990*/  IMAD.MOV.U32 R2, RZ, RZ, R17 ;  /* 0x000000ffff027224 */ /* 0x000fe200078e0011 */
[----:B--2---:R-:W-:Y:S01]  /*289a0*/  MOV R12, R6 ;  /* 0x00000006000c7202 */ /* 0x004fe20000000f00 */
[----:B------:R-:W-:Y:S01]  /*289b0*/  IMAD.MOV.U32 R13, RZ, RZ, R7 ;  /* 0x000000ffff0d7224 */ /* 0x000fe200078e0007 */
[----:B------:R-:W2:Y:S04]  /*289c0*/  LDL.LU R6, [R1+0x3650] ;  /* 0x0036500001067983 */ /* 0x000ea80000300800 */
[----:B------:R-:W4:Y:S04]  /*289d0*/  LDL.LU R7, [R1+0x364c] ;  /* 0x00364c0001077983 */ /* 0x000f280000300800 */
[----:B------:R-:W-:Y:S04]  /*289e0*/  STL.64 [R1+0xb0], R24 ;  /* 0x0000b01801007387 */ /* 0x000fe80000100a00 */
[----:B------:R-:W-:Y:S04]  /*289f0*/  STL.64 [R1+0xb8], R26 ;  /* 0x0000b81a01007387 */ /* 0x000fe80000100a00 */
[----:B------:R-:W0:Y:S04]  /*28a00*/  LDSM.16.M88.4 R24, [R29+0x10200] ;  /* 0x010200001d18783b */ /* 0x000e280000000200 */
[----:B------:R-:W-:Y:S04]  /*28a10*/  STL.64 [R1+0xc8], R18 ;  /* 0x0000c81201007387 */ /* 0x000fe80000100a00 */
[----:B------:R-:W1:Y:S04]  /*28a20*/  LDSM.16.M88.4 R16, [R29+0x18200] ;  /* 0x018200001d10783b */ /* 0x000e680000000200 */
[----:B------:R0:W-:Y:S04]  /*28a30*/  STL [R1+0x357c], R3 ;  /* 0x00357c0301007387 */ /* 0x0001e80000100800 */
[----:B------:R0:W-:Y:S04]  /*28a40*/  STL [R1+0x3578], R2 ;  /* 0x0035780201007387 */ /* 0x0001e80000100800 */
[----:B0-----:R0:W-:Y:S04]  /*28a50*/  STL.64 [R1+0xd0], R24 ;  /* 0x0000d01801007387 */ /* 0x0011e80000100a00 */
[----:B------:R-:W-:Y:S04]  /*28a60*/  STL.64 [R1+0xd8], R26 ;  /* 0x0000d81a01007387 */ /* 0x000fe80000100a00 */
[----:B-1----:R1:W-:Y:S01]  /*28a70*/  STL.64 [R1+0xf0], R16 ;  /* 0x0000f01001007387 */ /* 0x0023e20000100a00 */
[----:B------:R-:W-:-:S03]  /*28a80*/  MOV R3, R16 ;  /* 0x0000001000037202 */ /* 0x000fc60000000f00 */
[----:B------:R3:W-:Y:S01]  /*28a90*/  STL.64 [R1+0xf8], R18 ;  /* 0x0000f81201007387 */ /* 0x0007e20000100a00 */
[----:B------:R-:W-:-:S03]  /*28aa0*/  MOV R2, R17 ;  /* 0x0000001100027202 */ /* 0x000fc60000000f00 */
[----:B0-----:R-:W4:Y:S04]  /*28ab0*/  LDL.LU R24, [R1+0x40] ;  /* 0x0000400001187983 */ /* 0x001f280000300800 */
[----:B------:R-:W4:Y:S01]  /*28ac0*/  LDL.LU R25, [R1+0x44] ;  /* 0x0000440001197983 */ /* 0x000f220000300800 */
[----:B-1----:R-:W-:Y:S01]  /*28ad0*/  MOV R16, R0 ;  /* 0x0000000000107202 */ /* 0x002fe20000000f00 */
[----:B------:R-:W-:Y:S02]  /*28ae0*/  IMAD.MOV.U32 R17, RZ, RZ, R28 ;  /* 0x000000ffff117224 */ /* 0x000fe400078e001c */
[----:B------:R-:W4:Y:S04]  /*28af0*/  LDL.LU R26, [R1+0x48] ;  /* 0x00004800011a7983 */ /* 0x000f280000300800 */
[----:B------:R-:W4:Y:S04]  /*28b00*/  LDL.LU R27, [R1+0x4c] ;  /* 0x00004c00011b7983 */ /* 0x000f280000300800 */
[----:B------:R-:W4:Y:S04]  /*28b10*/  LDL.LU R0, [R1+0x3648] ;  /* 0x0036480001007983 */ /* 0x000f280000300800 */
[----:B------:R-:W4:Y:S01]  /*28b20*/  LDL.LU R28, [R1+0x3644] ;  /* 0x00364400011c7983 */ /* 0x000f220000300800 */
[----:B---3--:R-:W-:-:S02]  /*28b30*/  MOV R18, R8 ;  /* 0x0000000800127202 */ /* 0x008fc40000000f00 */
[----:B------:R-:W-:Y:S01]  /*28b40*/  MOV R19, R9 ;  /* 0x0000000900137202 */ /* 0x000fe20000000f00 */
[----:B------:R-:W3:Y:S04]  /*28b50*/  LDL.LU R8, [R1+0x3640] ;  /* 0x0036400001087983 */ /* 0x000ee80000300800 */
[----:B------:R-:W3:Y:S04]  /*28b60*/  LDL.LU R9, [R1+0x363c] ;  /* 0x00363c0001097983 */ /* 0x000ee80000300800 */
[----:B------:R-:W-:Y:S04]  /*28b70*/  STL.64 [R1+0x3620], R18 ;  /* 0x0036201201007387 */ /* 0x000fe80000100a00 */
[----:B------:R-:W-:Y:S04]  /*28b80*/  STL.64 [R1+0x3618], R16 ;  /* 0x0036181001007387 */ /* 0x000fe80000100a00 */
[----:B------:R-:W-:Y:S04]  /*28b90*/  STL [R1+0x359c], R2 ;  /* 0x00359c0201007387 */ /* 0x000fe80000100800 */
[----:B------:R-:W-:Y:S04]  /*28ba0*/  STL [R1+0x3598], R3 ;  /* 0x0035980301007387 */ /* 0x000fe80000100800 */
[----:B------:R0:W-:Y:S04]  /*28bb0*/  STL [R1+0x33c0], R29 ;  /* 0x0033c01d01007387 */ /* 0x0001e80000100800 */
[----:B0-----:R-:W3:Y:S01]  /*28bc0*/  LDL R29, [R1+0x464] ;  /* 0x00046400011d7983 */ /* 0x001ee20000100800 */
[----:B------:R-:W-:-:S02]  /*28bd0*/  MOV R18, R5 ;  /* 0x0000000500127202 */ /* 0x000fc40000000f00 */
[----:B------:R-:W-:Y:S01]  /*28be0*/  MOV R19, R4 ;  /* 0x0000000400137202 */ /* 0x000fe20000000f00 */
[----:B--2---:R-:W-:Y:S01]  /*28bf0*/  IMAD.MOV.U32 R17, RZ, RZ, R6 ;  /* 0x000000ffff117224 */ /* 0x004fe200078e0006 */
[----:B----4-:R-:W-:Y:S02]  /*28c00*/  MOV R16, R7 ;  /* 0x0000000700107202 */ /* 0x010fe40000000f00 */
[----:B------:R-:W0:Y:S04]  /*28c10*/  LDSM.16.MT88.4 R4, [R28+0x24000] ;  /* 0x024000001c04783b */ /* 0x000e280000004200 */
[----:B---3--:R-:W-:Y:S04]  /*28c20*/  STL [R1+0x35a0], R29 ;  /* 0x0035a01d01007387 */ /* 0x008fe80000100800 */
[----:B------:R-:W-:Y:S04]  /*28c30*/  STL [R1+0x35a4], R28 ;  /* 0x0035a41c01007387 */ /* 0x000fe80000100800 */
[----:B0-----:R-:W-:Y:S04]  /*28c40*/  STL.64 [R1+0x3540], R6 ;  /* 0x0035400601007387 */ /* 0x001fe80000100a00 */
[----:B------:R0:W-:Y:S04]  /*28c50*/  STL.64 [R1+0x3538], R4 ;  /* 0x0035380401007387 */ /* 0x0001e80000100a00 */
[----:B0-----:R-:W2:Y:S04]  /*28c60*/  LDL.LU R4, [R1+0x30] ;  /* 0x0000300001047983 */ /* 0x001ea80000300800 */
[----:B------:R-:W2:Y:S04]  /*28c70*/  LDL.LU R5, [R1+0x34] ;  /* 0x0000340001057983 */ /* 0x000ea80000300800 */
[----:B------:R-:W2:Y:S01]  /*28c80*/  LDL.LU R6, [R1+0x38] ;  /* 0x0000380001067983 */ /* 0x000ea20000300800 */
[----:B------:R-:W-:-:S07]  /*28c90*/  MOV R7, R0 ;  /* 0x0000000000077202 */ /* 0x000fce0000000f00 */
[----:B--2---:R-:W-:Y:S11]  /*28ca0*/  HMMA.16816.F32.BF16 R20, R20, R12, R4 ;  /* 0x0000000c1414723c */ /* 0x004ff60000041804 */
[----:B------:R-:W-:Y:S11]  /*28cb0*/  @!UPT UIADD3 URZ, URZ, URZ, URZ ;  /* 0x0000003f3f3ff290 */ /* 0x000ff6000fffe03f */
[----:B------:R-:W-:Y:S02]  /*28cc0*/  @!UPT UIADD3 URZ, URZ, URZ, URZ ;  /* 0x0000003f3f3ff290 */ /* 0x000fe4000fffe03f */
[----:B------:R-:W-:Y:S01]  /*28cd0*/  MOV R0, R23 ;  /* 0x0000001700007202 */ /* 0x000fe20000000f00 */
[----:B------:R-:W-:Y:S01]  /*28ce0*/  IMAD.MOV.U32 R4, RZ, RZ, R20 ;  /* 0x000000ffff047224 */ /* 0x000fe200078e0014 */
[----:B------:R-:W-:Y:S01]  /*28cf0*/  MOV R5, R21 ;  /* 0x0000001500057202 */ /* 0x000fe20000000f00 */
[----:B------:R-:W-:Y:S04]  /*28d00*/  STL [R1+0x38], R22 ;  /* 0x0000381601007387 */ /* 0x000fe80000100800 */
[----:B------:R-:W-:Y:S04]  /*28d10*/  STL [R1+0x35f0], R0 ;  /* 0x0035f00001007387 */ /* 0x000fe80000100800 */
[----:B------:R0:W-:Y:S02]  /*28d20*/  STL.64 [R1+0x35c0], R4 ;  /* 0x0035c00401007387 */ /* 0x0001e40000100a00 */
[----:B0-----:R-:W-:Y:S01]  /*28d30*/  MOV R4, R10 ;  /* 0x0000000a00047202 */ /* 0x001fe20000000f00 */
[----:B------:R-:W-:Y:S01]  /*28d40*/  IMAD.MOV.U32 R5, RZ, RZ, R11 ;  /* 0x000000ffff057224 */ /* 0x000fe200078e000b */
[----:B------:R-:W2:Y:S04]  /*28d50*/  LDL.LU R10, [R1+0x3638] ;  /* 0x00363800010a7983 */ /* 0x000ea80000300800 */
[----:B------:R-:W2:Y:S04]  /*28d60*/  LDL.LU R11, [R1+0x3634] ;  /* 0x00363400010b7983 */ /* 0x000ea80000300800 */
[----:B------:R-:W3:Y:S04]  /*28d70*/  LDL.LU R6, [R1+0x18] ;  /* 0x0000180001067983 */ /* 0x000ee80000300800 */
[----:B------:R-:W3:Y:S04]  /*28d80*/  LDL.LU R7, [R1+0x1c] ;  /* 0x00001c0001077983 */ /* 0x000ee80000300800 */
[----:B---3--:R0:W-:Y:S04]  /*28d90*/  STL.64 [R1+0x35d0], R6 ;  /* 0x0035d00601007387 */ /* 0x0081e80000100a00 */
[----:B------:R-:W-:Y:S04]  /*28da0*/  STL.64 [R1+0x35c8], R4 ;  /* 0x0035c80401007387 */ /* 0x000fe80000100a00 */
[----:B0-----:R-:W2:Y:S04]  /*28db0*/  LDL.LU R6, [R1+0x78] ;  /* 0x0000780001067983 */ /* 0x001ea80000300800 */
[----:B------:R-:W2:Y:S02]  /*28dc0*/  LDL.LU R7, [R1+0x7c] ;  /* 0x00007c0001077983 */ /* 0x000ea40000300800 */
[----:B--2---:R-:W-:Y:S11]  /*28dd0*/  HMMA.16816.F32.BF16 R24, R8, R6, R24 ;  /* 0x000000060818723c */ /* 0x004ff60000041818 */
[----:B------:R-:W-:Y:S11]  /*28de0*/  @!UPT UIADD3 URZ, URZ, URZ, URZ ;  /* 0x0000003f3f3ff290 */ /* 0x000ff6000fffe03f */
[----:B------:R-:W-:Y:S02]  /*28df0*/  @!UPT UIADD3 URZ, URZ, URZ, URZ ;  /* 0x0000003f3f3ff290 */ /* 0x000fe4000fffe03f */
[----:B------:R-:W-:Y:S01]  /*28e00*/  MOV R13, R26 ;  /* 0x0000001a000d7202 */ /* 0x000fe20000000f00 */
[----:B------:R-:W-:Y:S01]  /*28e10*/  IMAD.MOV.U32 R12, RZ, RZ, R27 ;  /* 0x000000ffff0c7224 */ /* 0x000fe200078e001b */
[----:B------:R-:W-:Y:S01]  /*28e20*/  MOV R21, R24 ;  /* 0x0000001800157202 */ /* 0x000fe20000000f00 */
[----:B------:R-:W2:Y:S01]  /*28e30*/  LDL.LU R26, [R1+0x3630] ;  /* 0x00363000011a7983 */ /* 0x000ea20000300800 */
[----:B------:R-:W-:-:S03]  /*28e40*/  MOV R20, R25 ;  /* 0x0000001900147202 */ /* 0x000fc60000000f00 */
[----:B------:R-:W2:Y:S04]  /*28e50*/  LDL.LU.64 R24, [R1+0x3628] ;  /* 0x0036280001187983 */ /* 0x000ea80000300a00 */
[----:B------:R0:W-:Y:S04]  /*28e60*/  STL.64 [R1+0x3610], R14 ;  /* 0x0036100e01007387 */ /* 0x0001e80000100a00 */
[----:B------:R1:W-:Y:S04]  /*28e70*/  STL.64 [R1+0x3608], R12 ;  /* 0x0036080c01007387 */ /* 0x0003e80000100a00 */
[----:B0-----:R-:W3:Y:S04]  /*28e80*/  LDL.LU.64 R14, [R1+0x98] ;  /* 0x00009800010e7983 */ /* 0x001ee80000300a00 */
[----:B------:R0:W-:Y:S04]  /*28e90*/  STL [R1+0x35ac], R20 ;  /* 0x0035ac1401007387 */ /* 0x0001e80000100800 */
[----:B------:R4:W-:Y:S04]  /*28ea0*/  STL [R1+0x35a8], R21 ;  /* 0x0035a81501007387 */ /* 0x0009e80000100800 */
[----:B------:R-:W2:Y:S02]  /*28eb0*/  LDL.LU.64 R22, [R1+0x88] ;  /* 0x0000880001167983 */ /* 0x000ea40000300a00 */
[----:B--2---:R-:W-:Y:S01]  /*28ec0*/  HMMA.16816.F32.BF16 R16, R8, R22, R16 ;  /* 0x000000160810723c */ /* 0x004fe20000041810 */
[----:B------:R-:W-:-:S02]  /*28ed0*/  MOV R27, R22 ;  /* 0x00000016001b7202 */ /* 0x000fc40000000f00 */
[----:B------:R-:W-:Y:S11]  /*28ee0*/  MOV R0, R23 ;  /* 0x0000001700007202 */ /* 0x000ff60000000f00 */
[----:B------:R-:W-:Y:S10]  /*28ef0*/  @!UPT UIADD3 URZ, URZ, URZ, URZ ;  /* 0x0000003f3f3ff290 */ /* 0x000ff4000fffe03f */
[----:B------:R-:W-:Y:S01]  /*28f00*/  MOV R23, R18 ;  /* 0x0000001200177202 */ /* 0x000fe20000000f00 */
[----:B------:R-:W-:Y:S01]  /*28f10*/  IMAD.MOV.U32 R3, RZ, RZ, R17 ;  /* 0x000000ffff037224 */ /* 0x000fe200078e0011 */
[----:B------:R-:W-:Y:S02]  /*28f20*/  MOV R22, R19 ;  /* 0x0000001300167202 */ /* 0x000fe40000000f00 */
[----:B------:R-:W-:Y:S01]  /*28f30*/  MOV R2, R16 ;  /* 0x0000001000027202 */ /* 0x000fe20000000f00 */
[----:B------:R-:W2:Y:S04]  /*28f40*/  LDL.LU.64 R18, [R1+0x3620] ;  /* 0x0036200001127983 */ /* 0x000ea80000300a00 */
[----:B------:R-:W2:Y:S01]  /*28f50*/  LDL.LU.64 R16, [R1+0x3618] ;  /* 0x0036180001107983 */ /* 0x000ea20000300a00 */
[----:B---3--:R-:W-:Y:S01]  /*28f60*/  MOV R5, R14 ;  /* 0x0000000e00057202 */ /* 0x008fe20000000f00 */
[----:B------:R-:W-:Y:S01]  /*28f70*/  IMAD.MOV.U32 R4, RZ, RZ, R15 ;  /* 0x000000ffff047224 */ /* 0x000fe200078e000f */
[----:B--2---:R-:W-:Y:S01]  /*28f80*/  HMMA.16816.F32.BF16 R16, R8, R14, R16 ;  /* 0x0000000e0810723c */ /* 0x004fe20000041810 */
[----:B------:R-:W2:Y:S04]  /*28f90*/  LDL.LU.64 R14, [R1+0x3610] ;  /* 0x00361000010e7983 */ /* 0x000ea80000300a00 */
[----:B-1----:R-:W3:Y:S11]  /*28fa0*/  LDL.LU.64 R12, [R1+0x3608] ;  /* 0x00360800010c7983 */ /* 0x002ef60000300a00 */
[----:B------:R-:W-:Y:S08]  /*28fb0*/  @!UPT UIADD3 URZ, URZ, URZ, URZ ;  /* 0x0000003f3f3ff290 */ /* 0x000ff0000fffe03f */
[----:B------:R-:W-:Y:S01]  /*28fc0*/  MOV R28, R18 ;  /* 0x00000012001c7202 */ /* 0x000fe20000000f00 */
[----:B------:R-:W-:Y:S01]  /*28fd0*/  IMAD.MOV.U32 R29, RZ, RZ, R19 ;  /* 0x000000ffff1d7224 */ /* 0x000fe200078e0013 */
[----:B0-----:R-:W-:Y:S01]  /*28fe0*/  MOV R20, R16 ;  /* 0x0000001000147202 */ /* 0x001fe20000000f00 */
[----:B------:R-:W2:Y:S01]  /*28ff0*/  LDL.LU.64 R18, [R1+0x3600] ;  /* 0x0036000001127983 */ /* 0x000ea20000300a00 */
[----:B----4-:R-:W-:-:S03]  /*29000*/  MOV R21, R17 ;  /* 0x0000001100157202 */ /* 0x010fc60000000f00 */
[----:B------:R-:W4:Y:S04]  /*29010*/  LDL.LU.64 R16, [R1+0x35f8] ;  /* 0x0035f80001107983 */ /* 0x000f280000300a00 */
[----:B------:R0:W-:Y:S04]  /*29020*/  STL.64 [R1+0x35b8], R22 ;  /* 0x0035b81601007387 */ /* 0x0001e80000100a00 */
[----:B------:R-:W-:Y:S01]  /*29030*/  STL.64 [R1+0x35b0], R20 ;  /* 0x0035b01401007387 */ /* 0x000fe20000100a00 */
[----:B0-----:R-:W-:Y:S02]  /*29040*/  MOV R22, R27 ;  /* 0x0000001b00167202 */ /* 0x001fe40000000f00 */
[----:B------:R-:W-:Y:S01]  /*29050*/  MOV R23, R0 ;  /* 0x0000000000177202 */ /* 0x000fe20000000f00 */
[----:B------:R-:W3:Y:S04]  /*29060*/  LDL.LU R27, [R1+0x35f4] ;  /* 0x0035f400011b7983 */ /* 0x000ee80000300800 */
[----:B------:R-:W3:Y:S04]  /*29070*/  LDL.LU R0, [R1+0x35f0] ;  /* 0x0035f00001007983 */ /* 0x000ee80000300800 */
[----:B------:R2:W-:Y:S02]  /*29080*/  STL.64 [R1+0x35d8], R22 ;  /* 0x0035d81601007387 */ /* 0x0005e40000100a00 */
[----:B--2---:R-:W-:-:S02]  /*29090*/  MOV R22, R18 ;  /* 0x0000001200167202 */ /* 0x004fc40000000f00 */
[----:B----4-:R-:W-:Y:S01]  /*290a0*/  MOV R20, R16 ;  /* 0x0000001000147202 */ /* 0x010fe20000000f00 */
[----:B------:R-:W-:Y:S01]  /*290b0*/  IMAD.MOV.U32 R21, RZ, RZ, R17 ;  /* 0x000000ffff157224 */ /* 0x000fe200078e0011 */
[----:B------:R-:W2:Y:S01]  /*290c0*/  LDL.LU R16, [R1+0x35ec] ;  /* 0x0035ec0001107983 */ /* 0x000ea20000300800 */
[----:B------:R-:W-:-:S03]  /*290d0*/  MOV R23, R19 ;  /* 0x0000001300177202 */ /* 0x000fc60000000f00 */
[----:B------:R-:W2:Y:S04]  /*290e0*/  LDL.LU R17, [R1+0x35e8] ;  /* 0x0035e80001117983 */ /* 0x000ea80000300800 */
[----:B------:R-:W2:Y:S04]  /*290f0*/  LDL.LU R18, [R1+0x35e4] ;  /* 0x0035e40001127983 */ /* 0x000ea80000300800 */
[----:B------:R-:W2:Y:S01]  /*29100*/  LDL.LU R19, [R1+0x35e0] ;  /* 0x0035e00001137983 */ /* 0x000ea20000300800 */
[----:B---3--:R-:W-:Y:S07]  /*29110*/  HMMA.16816.F32.BF16 R24, R8, R14, R24 ;  /* 0x0000000e0818723c */ /* 0x008fee0000041818 */
[----:B------:R-:W-:Y:S01]  /*29120*/  MOV R10, R5 ;  /* 0x00000005000a7202 */ /* 0x000fe20000000f00 */
[----:B------:R-:W-:Y:S11]  /*29130*/  IMAD.MOV.U32 R11, RZ, RZ, R4 ;  /* 0x000000ffff0b7224 */ /* 0x000ff600078e0004 */
[----:B------:R-:W-:Y:S04]  /*29140*/  @!UPT UIADD3 URZ, URZ, URZ, URZ ;  /* 0x0000003f3f3ff290 */ /* 0x000fe8000fffe03f */
[----:B------:R-:W-:Y:S04]  /*29150*/  STL.64 [R1+0x3550], R26 ;  /* 0x0035501a01007387 */ /* 0x000fe80000100a00 */
[----:B------:R0:W-:Y:S04]  /*29160*/  STL.64 [R1+0x3548], R24 ;  /* 0x0035481801007387 */ /* 0x0001e80000100a00 */
[----:B0-----:R-:W3:Y:S04]  /*29170*/  LDL.LU R24, [R1] ;  /* 0x0000000001187983 */ /* 0x001ee80000300800 */
[----:B------:R-:W3:Y:S04]  /*29180*/  LDL.LU R25, [R1+0x4] ;  /* 0x0000040001197983 */ /* 0x000ee80000300800 */
[----:B------:R-:W3:Y:S04]  /*29190*/  LDL.LU R26, [R1+0x8] ;  /* 0x00000800011a7983 */ /* 0x000ee80000300800 */
[----:B------:R-:W3:Y:S01]  /*291a0*/  LDL.LU R27, [R1+0xc] ;  /* 0x00000c00011b7983 */ /* 0x000ee20000300800 */
[C---:B--2---:R-:W-:Y:S03]  /*291b0*/  HMMA.16816.F32.BF16 R4, R16.reuse, R6, R20 ;  /* 0x000000061004723c */ /* 0x044fe60000041814 */
[----:B------:R-:W2:Y:S11]  /*291c0*/  LDL.LU.64 R22, [R1+0x35d8] ;  /* 0x0035d80001167983 */ /* 0x000eb60000300a00 */
[----:B------:R-:W-:Y:S09]  /*291d0*/  @!UPT UIADD3 URZ, URZ, URZ, URZ ;  /* 0x0000003f3f3ff290 */ /* 0x000ff2000fffe03f */
[----:B------:R-:W-:Y:S04]  /*291e0*/  STL.64 [R1+0x20], R4 ;  /* 0x0000200401007387 */ /* 0x000fe80000100a00 */
[----:B------:R0:W-:Y:S04]  /*291f0*/  STL.64 [R1+0x28], R6 ;  /* 0x0000280601007387 */ /* 0x0001e80000100a00 */
[----:B0-----:R-:W2:Y:S04]  /*29200*/  LDL.LU.64 R6, [R1+0x35d0] ;  /* 0x0035d00001067983 */ /* 0x001ea80000300a00 */
[----:B------:R-:W2:Y:S02]  /*29210*/  LDL.LU.64 R4, [R1+0x35c8] ;  /* 0x0035c80001047983 */ /* 0x000ea40000300a00 */
[C---:B--2---:R-:W-:Y:S02]  /*29220*/  HMMA.16816.F32.BF16 R20, R16.reuse, R22, R4 ;  /* 0x000000161014723c */ /* 0x044fe40000041804 */
[----:B------:R-:W2:Y:S11]  /*29230*/  LDL.LU.64 R4, [R1+0x35c0] ;  /* 0x0035c00001047983 */ /* 0x000eb60000300a00 */
[----:B------:R-:W-:Y:S10]  /*29240*/  @!UPT UIADD3 URZ, URZ, URZ, URZ ;  /* 0x0000003f3f3ff290 */ /* 0x000ff4000fffe03f */
[----:B------:R0:W-:Y:S01]  /*29250*/  STL.64 [R1+0x10], R20 ;  /* 0x0000101401007387 */ /* 0x0001e20000100a00 */
[----:B------:R-:W-:Y:S02]  /*29260*/  MOV R7, R22 ;  /* 0x0000001600077202 */ /* 0x000fe40000000f00 */
[----:B------:R-:W-:Y:S02]  /*29270*/  MOV R6, R23 ;  /* 0x0000001700067202 */ /* 0x000fe40000000f00 */
[----:B------:R-:W4:Y:S04]  /*29280*/  LDL.LU.64 R22, [R1+0x35b8] ;  /* 0x0035b80001167983 */ /* 0x000f280000300a00 */
[----:B0-----:R-:W2:Y:S01]  /*29290*/  LDL.LU.64 R20, [R1+0x35b0] ;  /* 0x0035b00001147983 */ /* 0x001ea20000300a00 */
[----:B---3--:R-:W-:Y:S03]  /*292a0*/  HMMA.16816.F32.BF16 R8, R16, R10, R24 ;  /* 0x0000000a1008723c */ /* 0x008fe60000041818 */
[----:B------:R0:W-:Y:S04]  /*292b0*/  STL.64 [R1+0x3590], R6 ;  /* 0x0035900601007387 */ /* 0x0001e80000100a00 */
[----:B------:R-:W-:Y:S01]  /*292c0*/  MOV R26, R28 ;  /* 0x0000001c001a7202 */ /* 0x000fe20000000f00 */
[----:B------:R-:W-:Y:S01]  /*292d0*/  IMAD.MOV.U32 R27, RZ, RZ, R29 ;  /* 0x000000ffff1b7224 */ /* 0x000fe200078e001d */
[----:B0-----:R-:W3:Y:S11]  /*292e0*/  LDL.LU R6, [R1+0x38] ;  /* 0x0000380001067983 */ /* 0x001ef60000300800 */
[----:B------:R-:W-:Y:S03]  /*292f0*/  @!UPT UIADD3 URZ, URZ, URZ, URZ ;  /* 0x0000003f3f3ff290 */ /* 0x000fe6000fffe03f */
[----:B------:R-:W-:Y:S04]  /*29300*/  STL.64 [R1], R8 ;  /* 0x0000000801007387 */ /* 0x000fe80000100a00 */
[----:B------:R-:W-:Y:S01]  /*29310*/  STL [R1+0x8], R10 ;  /* 0x0000080a01007387 */ /* 0x000fe20000100800 */
[----:B--2---:R-:W-:-:S03]  /*29320*/  MOV R24, R20 ;  /* 0x0000001400187202 */ /* 0x004fc60000000f00 */
[----:B------:R-:W2:Y:S01]  /*29330*/  LDL.LU R20, [R1+0x35ac] ;  /* 0x0035ac0001147983 */ /* 0x000ea20000300800 */
[----:B------:R-:W-:-:S03]  /*29340*/  MOV R25, R21 ;  /* 0x0000001500197202 */ /* 0x000fc60000000f00 */
[----:B------:R-:W2:Y:S04]  /*29350*/  LDL.LU R21, [R1+0x35a8] ;  /* 0x0035a80001157983 */ /* 0x000ea80000300800 */
[----:B------:R-:W2:Y:S04]  /*29360*/  LDL.LU R28, [R1+0x35a4] ;  /* 0x0035a400011c7983 */ /* 0x000ea80000300800 */
[----:B------:R-:W2:Y:S01]  /*29370*/  LDL.LU R29, [R1+0x35a0] ;  /* 0x0035a000011d7983 */ /* 0x000ea20000300800 */
[----:B------:R-:W-:-:S03]  /*29380*/  MOV R7, R0 ;  /* 0x0000000000077202 */ /* 0x000fc60000000f00 */
[----:B------:R4:W-:Y:S01]  /*29390*/  STL.64 [R1+0x3560], R26 ;  /* 0x0035601a01007387 */ /* 0x0009e20000100a00 */
[----:B------:R-:W-:-:S03]  /*293a0*/  IMAD.MOV.U32 R0, RZ, RZ, R11 ;  /* 0x000000ffff007224 */ /* 0x000fc600078e000b */
[----:B------:R0:W-:Y:S01]  /*293b0*/  STL.64 [R1+0x3558], R24 ;  /* 0x0035581801007387 */ /* 0x0001e20000100a00 */
[----:B----4-:R-:W-:Y:S01]  /*293c0*/  MOV R26, R23 ;  /* 0x00000017001a7202 */ /* 0x010fe20000000f00 */
[----:B------:R-:W-:Y:S01]  /*293d0*/  IMAD.MOV.U32 R27, RZ, RZ, R22 ;  /* 0x000000ffff1b7224 */ /* 0x000fe200078e0016 */
[----:B0-----:R-:W-:Y:S02]  /*293e0*/  MOV R24, R2 ;  /* 0x0000000200187202 */ /* 0x001fe40000000f00 */
[----:B------:R-:W-:Y:S01]  /*293f0*/  MOV R25, R3 ;  /* 0x0000000300197202 */ /* 0x000fe20000000f00 */
[----:B------:R-:W4:Y:S04]  /*29400*/  LDL.LU R2, [R1+0x359c] ;  /* 0x00359c0001027983 */ /* 0x000f280000300800 */
[----:B------:R-:W4:Y:S04]  /*29410*/  LDL.LU R3, [R1+0x3598] ;  /* 0x0035980001037983 */ /* 0x000f280000300800 */
[----:B------:R0:W-:Y:S04]  /*29420*/  STL.64 [R1+0x3570], R26 ;  /* 0x0035701a01007387 */ /* 0x0001e80000100a00 */
[----:B------:R2:W-:Y:S01]  /*29430*/  STL.64 [R1+0x3568], R24 ;  /* 0x0035681801007387 */ /* 0x0005e20000100a00 */
[----:B---3--:R-:W-:Y:S01]  /*29440*/  HMMA.16816.F32.BF16 R16, R16, R14, R4 ;  /* 0x0000000e1010723c */ /* 0x008fe20000041804 */
[----:B0-----:R-:W-:Y:S01]  /*29450*/  MOV R26, R13 ;  /* 0x0000000d001a7202 */ /* 0x001fe20000000f00 */
[----:B------:R-:W-:Y:S01]  /*29460*/  IMAD.MOV.U32 R27, RZ, RZ, R12 ;  /* 0x000000ffff1b7224 */ /* 0x000fe200078e000c */
[----:B--2---:R-:W-:-:S02]  /*29470*/  MOV R25, R20 ;  /* 0x0000001400197202 */ /* 0x004fc40000000f00 */
[----:B------:R-:W-:Y:S02]  /*29480*/  MOV R24, R21 ;  /* 0x0000001500187202 */ /* 0x000fe40000000f00 */
[----:B------:R-:W-:Y:S04]  /*29490*/  LDSM.16.MT88.4 R20, [R28+0x24400] ;  /* 0x024400001c14783b */ /* 0x000fe80000004200 */
[----:B------:R-:W0:Y:S04]  /*294a0*/  LDSM.16.MT88.4 R8, [R29+0x24400] ;  /* 0x024400001d08783b */ /* 0x000e280000004200 */
[----:B0-----:R-:W-:Y:S04]  /*294b0*/  STL [R1+0x3504], R8 ;  /* 0x0035040801007387 */ /* 0x001fe80000100800 */
[----:B------:R0:W-:Y:S04]  /*294c0*/  STL [R1+0x3500], R9 ;  /* 0x0035000901007387 */ /* 0x0001e80000100800 */
[----:B------:R-:W-:Y:S04]  /*294d0*/  STL [R1+0x34fc], R10 ;  /* 0x0034fc0a01007387 */ /* 0x000fe80000100800 */
[----:B------:R-:W-:Y:S04]  /*294e0*/  STL [R1+0x34f8], R11 ;  /* 0x0034f80b01007387 */ /* 0x000fe80000100800 */
[----:B0-----:R-:W2:Y:S04]  /*294f0*/  LDL.LU.64 R8, [R1+0xd0] ;  /* 0x0000d00001087983 */ /* 0x001ea80000300a00 */
[----:B------:R0:W-:Y:S04]  /*29500*/  STL [R1+0x34bc], R20 ;  /* 0x0034bc1401007387 */ /* 0x0001e80000100800 */
[----:B------:R1:W-:Y:S04]  /*29510*/  STL [R1+0x34b8], R21 ;  /* 0x0034b81501007387 */ /* 0x0003e80000100800 */
[----:B------:R-:W-:Y:S04]  /*29520*/  STL [R1+0x34b4], R22 ;  /* 0x0034b41601007387 */ /* 0x000fe80000100800 */
[----:B------:R-:W-:Y:S04]  /*29530*/  STL [R1+0x34b0], R23 ;  /* 0x0034b01701007387 */ /* 0x000fe80000100800 */
[----:B0-----:R-:W3:Y:S04]  /*29540*/  LDL.LU R20, [R1+0xb0] ;  /* 0x0000b00001147983 */ /* 0x001ee80000300800 */
[----:B-1----:R-:W3:Y:S04]  /*29550*/  LDL.LU R21, [R1+0xb4] ;  /* 0x0000b40001157983 */ /* 0x002ee80000300800 */
[----:B------:R-:W2:Y:S04]  /*29560*/  LDL.LU.64 R6, [R1+0x3590] ;  /* 0x0035900001067983 */ /* 0x000ea80000300a00 */
[----:B------:R-:W3:Y:S04]  /*29570*/  LDL.LU.64 R14, [R1+0x3588] ;  /* 0x00358800010e7983 */ /* 0x000ee80000300a00 */
[----:B------:R-:W3:Y:S01]  /*29580*/  LDL.LU.64 R12, [R1+0x3580] ;  /* 0x00358000010c7983 */ /* 0x000ee20000300a00 */
[----:B----4-:R-:W-:-:S03]  /*29590*/  MOV R4, R3 ;  /* 0x0000000300047202 */ /* 0x010fc60000000f00 */
[----:B------:R-:W4:Y:S01]  /*295a0*/  LDL.LU R3, [R1+0x357c] ;  /* 0x00357c0001037983 */ /* 0x000f220000300800 */
[----:B------:R-:W-:-:S03]  /*295b0*/  MOV R5, R2 ;  /* 0x0000000200057202 */ /* 0x000fc60000000f00 */
[----:B------:R0:W-:Y:S04]  /*295c0*/  STL.64 [R1+0x30], R16 ;  /* 0x0000301001007387 */ /* 0x0001e80000100a00 */
[----:B------:R1:W-:Y:S04]  /*295d0*/  STL.64 [R1+0x38], R18 ;  /* 0x0000381201007387 */ /* 0x0003e80000100a00 */
[----:B------:R-:W2:Y:S01]  /*295e0*/  LDL.LU R2, [R1+0x3578] ;  /* 0x0035780001027983 */ /* 0x000ea20000300800 */
[----:B---3--:R-:W-:Y:S11]  /*295f0*/  HMMA.16816.F32.BF16 R24, R12, R20, R24 ;  /* 0x000000140c18723c */ /* 0x008ff60000041818 */
[----:B------:R-:W-:Y:S11]  /*29600*/  @!UPT UIADD3 URZ, URZ, URZ, URZ ;  /* 0x0000003f3f3ff290 */ /* 0x000ff6000fffe03f */
[----:B------:R-:W-:Y:S02]  /*29610*/  @!UPT UIADD3 URZ, URZ, URZ, URZ ;  /* 0x0000003f3f3ff290 */ /* 0x000fe4000fffe03f */
[----:B0-----:R-:W-:Y:S01]  /*29620*/  MOV R17, R26 ;  /* 0x0000001a00117202 */ /* 0x001fe20000000f00 */
[----:B-1----:R-:W-:Y:S01]  /*29630*/  IMAD.MOV.U32 R18, RZ, RZ, R25 ;  /* 0x000000ffff127224 */ /* 0x002fe200078e0019 */
[----:B------:R-:W-:Y:S02]  /*29640*/  MOV R16, R27 ;  /* 0x0000001b00107202 */ /* 0x000fe40000000f00 */
[----:B------:R-:W-:Y:S01]  /*29650*/  MOV R19, R24 ;  /* 0x0000001800137202 */ /* 0x000fe20000000f00 */
[----:B------:R-:W3:Y:S04]  /*29660*/  LDL.LU.64 R26, [R1+0x3570] ;  /* 0x00357000011a7983 */ /* 0x000ee80000300a00 */
[----:B------:R-:W3:Y:S04]  /*29670*/  LDL.LU.64 R24, [R1+0x3568] ;  /* 0x0035680001187983 */ /* 0x000ee80000300a00 */
[----:B------:R-:W-:Y:S04]  /*29680*/  STL.64 [R1+0x3510], R18 ;  /* 0x0035101201007387 */ /* 0x000fe80000100a00 */
[----:B------:R4:W-:Y:S02]  /*29690*/  STL.64 [R1+0x3508], R16 ;  /* 0x0035081001007387 */ /* 0x0009e40000100a00 */
[----:B----4-:R-:W-:Y:S01]  /*296a0*/  MOV R16, R3 ;  /* 0x0000000300107202 */ /* 0x010fe20000000f00 */
[----:B--2---:R-:W-:-:S07]  /*296b0*/  IMAD.MOV.U32 R17, RZ, RZ, R2 ;  /* 0x000000ffff117224 */ /* 0x004fce00078e0002 */
[----:B---3--:R-:W-:Y:S11]  /*296c0*/  HMMA.16816.F32.BF16 R24, R12, R16, R24 ;  /* 0x000000100c18723c */ /* 0x008ff60000041818 */
[----:B------:R-:W-:Y:S11]  /*296d0*/  @!UPT UIADD3 URZ, URZ, URZ, URZ ;  /* 0x0000003f3f3ff290 */ /* 0x000ff6000fffe03f */
[----:B------:R-:W-:Y:S01]  /*296e0*/  @!UPT UIADD3 URZ, URZ, URZ, URZ ;  /* 0x0000003f3f3ff290 */ /* 0x000fe2000fffe03f */
[----:B------:R0:W-:Y:S01]  /*296f0*/  STL.64 [R1+0x50], R24 ;  /* 0x0000501801007387 */ /* 0x0001e20000100a00 */
[----:B------:R-:W-:Y:S02]  /*29700*/  MOV R3, R26 ;  /* 0x0000001a00037202 */ /* 0x000fe40000000f00 */
[----:B------:R-:W-:Y:S02]  /*29710*/  MOV R2, R27 ;  /* 0x0000001b00027202 */ /* 0x000fe40000000f00 */
[----:B------:R-:W2:Y:S04]  /*29720*/  LDL.LU.64 R26, [R1+0x3560] ;  /* 0x00356000011a7983 */ /* 0x000ea80000300a00 */
[----:B0-----:R-:W2:Y:S04]  /*29730*/  LDL.LU.64 R24, [R1+0x3558] ;  /* 0x0035580001187983 */ /* 0x001ea80000300a00 */
[----:B------:R0:W-:Y:S01]  /*29740*/  STL.64 [R1+0x3528], R16 ;  /* 0x0035281001007387 */ /* 0x0001e20000100a00 */
[----:B------:R-:W-:Y:S01]  /*29750*/  MOV R23, R8 ;  /* 0x0000000800177202 */ /* 0x000fe20000000f00 */
[----:B------:R-:W-:-:S02]  /*29760*/  IMAD.MOV.U32 R22, RZ, RZ, R9 ;  /* 0x000000ffff167224 */ /* 0x000fc400078e0009 */
[----:B0-----:R-:W3:Y:S04]  /*29770*/  LDL.LU R16, [R1+0x20] ;  /* 0x0000200001107983 */ /* 0x001ee80000300800 */
[----:B------:R-:W3:Y:S04]  /*29780*/  LDL.LU R17, [R1+0x24] ;  /* 0x0000240001117983 */ /* 0x000ee80000300800 */
[----:B------:R-:W3:Y:S04]  /*29790*/  LDL.LU R18, [R1+0x28] ;  /* 0x0000280001127983 */ /* 0x000ee80000300800 */
[----:B------:R-:W3:Y:S01]  /*297a0*/  LDL.LU R19, [R1+0x2c] ;  /* 0x00002c0001137983 */ /* 0x000ee20000300800 */
        /* <DEDUP_REMOVED lines=8> */
[----:B------:R-:W2:Y:S04]  /*29830*/  LDL.LU.64 R24, [R1+0x3548] ;  /* 0x0035480001187983 */ /* 0x000ea80000300a00 */
[----:B------:R0:W-:Y:S04]  /*29840*/  STL.64 [R1+0x3520], R10 ;  /* 0x0035200a01007387 */ /* 0x0001e80000100a00 */
[----:B------:R1:W-:Y:S01]  /*29850*/  STL.64 [R1+0x3518], R8 ;  /* 0x0035180801007387 */ /* 0x0003e20000100a00 */
[----:B0-----:R-:W-:Y:S02]  /*29860*/  MOV R10, R7 ;  /* 0x00000007000a7202 */ /* 0x001fe40000000f00 */
[----:B------:R-:W-:Y:S01]  /*29870*/  MOV R11, R6 ;  /* 0x00000006000b7202 */ /* 0x000fe20000000f00 */
[----:B-1----:R-:W4:Y:S04]  /*29880*/  LDL.LU R8, [R1+0x10] ;  /* 0x0000100001087983 */ /* 0x002f280000300800 */
[----:B------:R-:W4:Y:S04]  /*29890*/  LDL.LU R9, [R1+0x14] ;  /* 0x0000140001097983 */ /* 0x000f280000300800 */
[----:B------:R-:W3:Y:S01]  /*298a0*/  LDL.LU.64 R6, [R1+0x3540] ;  /* 0x0035400001067983 */ /* 0x000ee20000300a00 */
[----:B--2---:R-:W-:Y:S03]  /*298b0*/  HMMA.16816.F32.BF16 R24, R12, R4, R24 ;  /* 0x000000040c18723c */ /* 0x004fe60000041818 */
[----:B------:R-:W3:Y:S11]  /*298c0*/  LDL.LU.64 R4, [R1+0x3538] ;  /* 0x0035380001047983 */ /* 0x000ef60000300a00 */
[----:B------:R-:W-:Y:S09]  /*298d0*/  @!UPT UIADD3 URZ, URZ, URZ, URZ ;  /* 0x0000003f3f3ff290 */ /* 0x000ff2000fffe03f */
[----:B------:R-:W-:Y:S01]  /*298e0*/  STL.64 [R1+0x34d8], R26 ;  /* 0x0034d81a01007387 */ /* 0x000fe20000100a00 */
[----:B------:R0:W-:Y:S03]  /*298f0*/  STL.64 [R1+0x34d0], R24 ;  /* 0x0034d01801007387 */ /* 0x0001e60000100a00 */
[----:B0-----:R-:W2:Y:S01]  /*29900*/  LDL.LU R24, [R1] ;  /* 0x0000000001187983 */ /* 0x001ea20000300800 */
[----:B------:R-:W2:Y:S02]  /*29910*/  LDL.LU R25, [R1+0x4] ;  /* 0x0000040001197983 */ /* 0x000ea40000300800 */
[----:B------:R-:W2:Y:S01]  /*29920*/  LDL.LU R26, [R1+0x8] ;  /* 0x00000800011a7983 */ /* 0x000ea20000300800 */
[----:B------:R-:W-:Y:S02]  /*29930*/  MOV R27, R0 ;  /* 0x00000000001b7202 */ /* 0x000fe40000000f00 */
[----:B------:R-:W2:Y:S01]  /*29940*/  LDL.LU R0, [R1+0x3530] ;  /* 0x0035300001007983 */ /* 0x000ea20000300800 */
[----:B---3--:R-:W-:Y:S11]  /*29950*/  HMMA.16816.F32.BF16 R16, R4, R20, R16 ;  /* 0x000000140410723c */ /* 0x008ff60000041810 */
[----:B------:R-:W-:Y:S11]  /*29960*/  @!UPT UIADD3 URZ, URZ, URZ, URZ ;  /* 0x0000003f3f3ff290 */ /* 0x000ff6000fffe03f */
[----:B------:R-:W-:Y:S01]  /*29970*/  @!UPT UIADD3 URZ, URZ, URZ, URZ ;  /* 0x0000003f3f3ff290 */ /* 0x000fe2000fffe03f */
[----:B------:R0:W-:Y:S04]  /*29980*/  STL.64 [R1+0x20], R16 ;  /* 0x0000201001007387 */ /* 0x0001e80000100a00 */
[----:B0-----:R-:W4:Y:S01]  /*29990*/  LDL.LU.64 R16, [R1+0x3528] ;  /* 0x0035280001107983 */ /* 0x001f220000300a00 */
[----:B------:R-:W-:Y:S02]  /*299a0*/  MOV R20, R18 ;  /* 0x0000001200147202 */ /* 0x000fe40000000f00 */
[----:B------:R-:W-:Y:S02]  /*299b0*/  MOV R21, R19 ;  /* 0x0000001300157202 */ /* 0x000fe40000000f00 */
[----:B------:R-:W-:Y:S01]  /*299c0*/  MOV R12, R23 ;  /* 0x00000017000c7202 */ /* 0x000fe20000000f00 */
[----:B------:R-:W-:-:S07]  /*299d0*/  IMAD.MOV.U32 R13, RZ, RZ, R22 ;  /* 0x000000ffff0d7224 */ /* 0x000fce00078e0016 */
[C---:B--2---:R-:W-:Y:S01]  /*299e0*/  HMMA.16816.F32.BF16 R12, R4.reuse, R12, R24 ;  /* 0x0000000c040c723c */ /* 0x044fe20000041818 */
[----:B------:R-:W-:Y:S11]  /*299f0*/  LDSM.16.M88.4 R24, [R0+0x200] ;  /* 0x000200000018783b */ /* 0x000ff60000000200 */
[----:B------:R-:W-:Y:S11]  /*29a00*/  @!UPT UIADD3 URZ, URZ, URZ, URZ ;  /* 0x0000003f3f3ff290 */ /* 0x000ff6000fffe03f */
[----:B------:R-:W-:Y:S01]  /*29a10*/  @!UPT UIADD3 URZ, URZ, URZ, URZ ;  /* 0x0000003f3f3ff290 */ /* 0x000fe2000fffe03f */
[----:B------:R-:W-:Y:S01]  /*29a20*/  IMAD.MOV.U32 R22, RZ, RZ, R12 ;  /* 0x000000ffff167224 */ /* 0x000fe200078e000c */
[----:B------:R-:W-:Y:S01]  /*29a30*/  MOV R23, R13 ;  /* 0x0000000d00177202 */ /* 0x000fe20000000f00 */
[----:B----4-:R-:W-:Y:S01]  /*29a40*/  HMMA.16816.F32.BF16 R16, R4, R16, R8 ;  /* 0x000000100410723c */ /* 0x010fe20000041808 */
[----:B------:R-:W2:Y:S01]  /*29a50*/  LDL.LU.64 R10, [R1+0x3520] ;  /* 0x00352000010a7983 */ /* 0x000ea20000300a00 */
[----:B------:R-:W3:Y:S11]  /*29a60*/  LDL.LU.64 R8, [R1+0x3518] ;  /* 0x0035180001087983 */ /* 0x000ef60000300a00 */
[----:B------:R-:W-:Y:S10]  /*29a70*/  @!UPT UIADD3 URZ, URZ, URZ, URZ ;  /* 0x0000003f3f3ff290 */ /* 0x000ff4000fffe03f */
[----:B------:R-:W-:Y:S01]  /*29a80*/  STL.64 [R1+0x10], R16 ;  /* 0x0000101001007387 */ /* 0x000fe20000100a00 */
[----:B------:R0:W-:Y:S03]  /*29a90*/  STL.64 [R1+0x18], R18 ;  /* 0x0000181201007387 */ /* 0x0001e60000100a00 */
[----:B0-----:R-:W4:Y:S01]  /*29aa0*/  LDL.LU.64 R18, [R1+0x3510] ;  /* 0x0035100001127983 */ /* 0x001f220000300a00 */
[----:B------:R-:W4:Y:S02]  /*29ab0*/  LDL.LU.64 R16, [R1+0x3508] ;  /* 0x0035080001107983 */ /* 0x000f240000300a00 */
[----:B------:R-:W-:Y:S02]  /*29ac0*/  STL.64 [R1+0x8], R14 ;  /* 0x0000080e01007387 */ /* 0x000fe40000100a00 */
[----:B------:R-:W0:Y:S04]  /*29ad0*/  LDSM.16.MT88.4 R12, [R29+0x24800] ;  /* 0x024800001d0c783b */ /* 0x000e280000004200 */
[----:B------:R-:W-:Y:S01]  /*29ae0*/  STL.64 [R1+0x34c8], R22 ;  /* 0x0034c81601007387 */ /* 0x000fe20000100a00 */
[----:B------:R1:W-:Y:S03]  /*29af0*/  STL.64 [R1+0x34c0], R20 ;  /* 0x0034c01401007387 */ /* 0x0003e60000100a00 */
[----:B-1----:R-:W4:Y:S01]  /*29b00*/  LDL.LU.64 R20, [R1+0xf0] ;  /* 0x0000f00001147983 */ /* 0x002f220000300a00 */
[----:B------:R-:W4:Y:S02]  /*29b10*/  LDL.LU.64 R22, [R1+0xf8] ;  /* 0x0000f80001167983 */ /* 0x000f240000300a00 */
[----:B------:R-:W-:Y:S01]  /*29b20*/  STL [R1+0x3488], R29 ;  /* 0x0034881d01007387 */ /* 0x000fe20000100800 */
[----:B0-----:R-:W-:Y:S01]  /*29b30*/  STL.64 [R1+0x3470], R14 ;  /* 0x0034700e01007387 */ /* 0x001fe20000100a00 */
[----:B------:R0:W-:Y:S03]  /*29b40*/  STL.64 [R1+0x3468], R12 ;  /* 0x0034680c01007387 */ /* 0x0001e60000100a00 */
[----:B0-----:R-:W4:Y:S01]  /*29b50*/  LDL.LU R12, [R1+0x30] ;  /* 0x00003000010c7983 */ /* 0x001f220000300800 */
[----:B------:R-:W4:Y:S02]  /*29b60*/  LDL.LU R13, [R1+0x34] ;  /* 0x00003400010d7983 */ /* 0x000f240000300800 */
[----:B------:R-:W4:Y:S02]  /*29b70*/  LDL.LU R14, [R1+0x38] ;  /* 0x00003800010e7983 */ /* 0x000f240000300800 */
[----:B------:R-:W4:Y:S01]  /*29b80*/  LDL.LU R15, [R1+0x3c] ;  /* 0x00003c00010f7983 */ /* 0x000f220000300800 */
[----:B------:R-:W-:Y:S01]  /*29b90*/  STL.64 [R1+0x80], R24 ;  /* 0x0000801801007387 */ /* 0x000fe20000100a00 */
[----:B------:R-:W-:Y:S02]  /*29ba0*/  STL.64 [R1+0x88], R26 ;  /* 0x0000881a01007387 */ /* 0x000fe40000100a00 */
[----:B------:R-:W0:Y:S02]  /*29bb0*/  LDSM.16.M88.4 R24, [R0+0x8200] ;  /* 0x008200000018783b */ /* 0x000e240000000200 */
[----:B0-----:R-:W-:Y:S02]  /*29bc0*/  STL.64 [R1+0x90], R24 ;  /* 0x0000901801007387 */ /* 0x001fe40000100a00 */
[----:B------:R-:W-:Y:S02]  /*29bd0*/  STL.64 [R1+0x98], R26 ;  /* 0x0000981a01007387 */ /* 0x000fe40000100a00 */
[----:B------:R-:W0:Y:S02]  /*29be0*/  LDSM.16.M88.4 R24, [R0+0x10200] ;  /* 0x010200000018783b */ /* 0x000e240000000200 */
[----:B0-----:R-:W-:Y:S02]  /*29bf0*/  STL.64 [R1+0xa0], R24 ;  /* 0x0000a01801007387 */ /* 0x001fe40000100a00 */
[----:B------:R2:W-:Y:S02]  /*29c00*/  STL.64 [R1+0xa8], R26 ;  /* 0x0000a81a01007387 */ /* 0x0005e40000100a00 */
[----:B--2---:R-:W-:Y:S01]  /*29c10*/  IMAD.MOV.U32 R26, RZ, RZ, R10 ;  /* 0x000000ffff1a7224 */ /* 0x004fe200078e000a */
[----:B---3--:R-:W-:-:S02]  /*29c20*/  MOV R24, R8 ;  /* 0x0000000800187202 */ /* 0x008fc40000000f00 */
[----:B------:R-:W-:Y:S01]  /*29c30*/  MOV R27, R11 ;  /* 0x0000000b001b7202 */ /* 0x000fe20000000f00 */
[----:B------:R-:W2:Y:S01]  /*29c40*/  LDL.LU R8, [R1+0x3504] ;  /* 0x0035040001087983 */ /* 0x000ea20000300800 */
[----:B------:R-:W-:Y:S02]  /*29c50*/  MOV R25, R9 ;  /* 0x0000000900197202 */ /* 0x000fe40000000f00 */
[----:B------:R-:W2:Y:S02]  /*29c60*/  LDL.LU R9, [R1+0x3500] ;  /* 0x0035000001097983 */ /* 0x000ea40000300800 */
[----:B------:R-:W2:Y:S01]  /*29c70*/  LDL.LU R10, [R1+0x34fc] ;  /* 0x0034fc00010a7983 */ /* 0x000ea20000300800 */
[----:B------:R-:W2:Y:S01]  /*29c80*/  LDL.LU R11, [R1+0x34f8] ;  /* 0x0034f800010b7983 */ /* 0x000ea20000300800 */
[----:B------:R-:W-:Y:S02]  /*29c90*/  STL.64 [R1+0x34f0], R26 ;  /* 0x0034f01a01007387 */ /* 0x000fe40000100a00 */
[----:B------:R4:W-:Y:S02]  /*29ca0*/  STL.64 [R1+0x34e8], R24 ;  /* 0x0034e81801007387 */ /* 0x0009e40000100a00 */
[----:B----4-:R-:W-:-:S02]  /*29cb0*/  MOV R24, R19 ;  /* 0x0000001300187202 */ /* 0x010fc40000000f00 */
[----:B------:R-:W-:Y:S01]  /*29cc0*/  MOV R25, R18 ;  /* 0x0000001200197202 */ /* 0x000fe20000000f00 */
[----:B------:R-:W-:Y:S01]  /*29cd0*/  IMAD.MOV.U32 R26, RZ, RZ, R17 ;  /* 0x000000ffff1a7224 */ /* 0x000fe200078e0011 */
[----:B------:R-:W-:Y:S02]  /*29ce0*/  MOV R27, R16 ;  /* 0x00000010001b7202 */ /* 0x000fe40000000f00 */
[----:B------:R-:W0:Y:S04]  /*29cf0*/  LDSM.16.M88.4 R16, [R0+0x18200] ;  /* 0x018200000010783b */ /* 0x000e280000000200 */
[----:B------:R-:W-:Y:S04]  /*29d00*/  STL [R1+0x32c8], R0 ;  /* 0x0032c80001007387 */ /* 0x000fe80000100800 */
[----:B0-----:R-:W-:Y:S01]  /*29d10*/  STL.64 [R1+0xe0], R16 ;  /* 0x0000e01001007387 */ /* 0x001fe20000100a00 */
[----:B------:R-:W-:Y:S02]  /*29d20*/  STL.64 [R1+0xe8], R18 ;  /* 0x0000e81201007387 */ /* 0x000fe40000100a00 */
[----:B------:R-:W0:Y:S04]  /*29d30*/  LDSM.16.MT88.4 R16, [R28+0x24800] ;  /* 0x024800001c10783b */ /* 0x000e280000004200 */
[----:B------:R-:W-:Y:S01]  /*29d40*/  STL [R1+0x348c], R28 ;  /* 0x00348c1c01007387 */ /* 0x000fe20000100800 */
[----:B0-----:R-:W-:Y:S01]  /*29d50*/  STL [R1+0x340c], R16 ;  /* 0x00340c1001007387 */ /* 0x001fe20000100800 */
[----:B------:R-:W-:Y:S02]  /*29d60*/  STL [R1+0x3408], R17 ;  /* 0x0034081101007387 */ /* 0x000fe40000100800 */
[----:B------:R0:W-:Y:S02]  /*29d70*/  STL [R1+0x3404], R18 ;  /* 0x0034041201007387 */ /* 0x0001e40000100800 */
[----:B------:R1:W-:Y:S01]  /*29d80*/  STL [R1+0x3400], R19 ;  /* 0x0034001301007387 */ /* 0x0003e20000100800 */
[----:B0-----:R-:W2:Y:S01]  /*29d90*/  LDL.LU R18, [R1+0xb8] ;  /* 0x0000b80001127983 */ /* 0x001ea20000300800 */
[----:B-1----:R-:W2:Y:S01]  /*29da0*/  LDL.LU R19, [R1+0xbc] ;  /* 0x0000bc0001137983 */ /* 0x002ea20000300800 */
[----:B------:R-:W-:Y:S01]  /*29db0*/  HMMA.16816.F32.BF16 R12, R4, R20, R12 ;  /* 0x00000014040c723c */ /* 0x000fe2000004180c */
[----:B------:R0:W-:Y:S02]  /*29dc0*/  STL.64 [R1+0x34e0], R22 ;  /* 0x0034e01601007387 */ /* 0x0001e40000100a00 */
[----:B0-----:R-:W3:Y:S11]  /*29dd0*/  LDL.LU.64 R22, [R1+0xd8] ;  /* 0x0000d80001167983 */ /* 0x001ef60000300a00 */
[----:B------:R-:W-:Y:S09]  /*29de0*/  @!UPT UIADD3 URZ, URZ, URZ, URZ ;  /* 0x0000003f3f3ff290 */ /* 0x000ff2000fffe03f */
[----:B------:R0:W-:Y:S01]  /*29df0*/  STL.64 [R1+0x3480], R14 ;  /* 0x0034800e01007387 */ /* 0x0001e20000100a00 */
[----:B------:R1:W-:Y:S01]  /*29e00*/  STL.64 [R1+0x3478], R12 ;  /* 0x0034780c01007387 */ /* 0x0003e20000100a00 */
[----:B0-----:R-:W-:Y:S02]  /*29e10*/  MOV R15, R2 ;  /* 0x00000002000f7202 */ /* 0x001fe40000000f00 */
[----:B-1----:R-:W4:Y:S01]  /*29e20*/  LDL.LU R12, [R1+0x50] ;  /* 0x00005000010c7983 */ /* 0x002f220000300800 */
[----:B------:R-:W-:Y:S01]  /*29e30*/  MOV R14, R3 ;  /* 0x00000003000e7202 */ /* 0x000fe20000000f00 */
[----:B------:R-:W4:Y:S01]  /*29e40*/  LDL.LU R13, [R1+0x54] ;  /* 0x00005400010d7983 */ /* 0x000f220000300800 */
[C---:B--2---:R-:W-:Y:S11]  /*29e50*/  HMMA.16816.F32.BF16 R24, R8.reuse, R18, R24 ;  /* 0x000000120818723c */ /* 0x044ff60000041818 */
[----:B------:R-:W-:Y:S11]  /*29e60*/  @!UPT UIADD3 URZ, URZ, URZ, URZ ;  /* 0x0000003f3f3ff290 */ /* 0x000ff6000fffe03f */
[----:B------:R-:W-:Y:S02]  /*29e70*/  @!UPT UIADD3 URZ, URZ, URZ, URZ ;  /* 0x0000003f3f3ff290 */ /* 0x000fe4000fffe03f */
[----:B------:R-:W-:Y:S02]  /*29e80*/  MOV R0, R27 ;  /* 0x0000001b00007202 */ /* 0x000fe40000000f00 */
[----:B------:R-:W-:Y:S02]  /*29e90*/  MOV R2, R26 ;  /* 0x0000001a00027202 */ /* 0x000fe40000000f00 */
[----:B------:R-:W-:Y:S01]  /*29ea0*/  MOV R3, R25 ;  /* 0x0000001900037202 */ /* 0x000fe20000000f00 */
[----:B------:R-:W-:Y:S01]  /*29eb0*/  IMAD.MOV.U32 R6, RZ, RZ, R24 ;  /* 0x000000ffff067224 */ /* 0x000fe200078e0018 */
[----:B------:R-:W3:Y:S01]  /*29ec0*/  LDL.LU.64 R26, [R1+0x34f0] ;  /* 0x0034f000011a7983 */ /* 0x000ee20000300a00 */
[----:B------:R-:W3:Y:S02]  /*29ed0*/  LDL.LU.64 R24, [R1+0x34e8] ;  /* 0x0034e80001187983 */ /* 0x000ee40000300a00 */
[----:B------:R-:W-:Y:S02]  /*29ee0*/  STL [R1+0x349c], R0 ;  /* 0x00349c0001007387 */ /* 0x000fe40000100800 */
[----:B------:R-:W-:Y:S01]  /*29ef0*/  STL [R1+0x3498], R2 ;  /* 0x0034980201007387 */ /* 0x000fe20000100800 */
[----:B------:R-:W-:Y:S01]  /*29f00*/  STL [R1+0x3494], R3 ;  /* 0x0034940301007387 */ /* 0x000fe20000100800 */
[----:B------:R0:W-:Y:S03]  /*29f10*/  STL [R1+0x3490], R6 ;  /* 0x0034900601007387 */ /* 0x0001e60000100800 */
[----:B0-----:R-:W4:Y:S01]  /*29f20*/  LDL.LU.64 R6, [R1+0xc8] ;  /* 0x0000c80001067983 */ /* 0x001f220000300a00 */
[C---:B---3--:R-:W-:Y:S08]  /*29f30*/  HMMA.16816.F32.BF16 R24, R8.reuse, R22, R24 ;  /* 0x000000160818723c */ /* 0x048ff00000041818 */
[----:B----4-:R-:W-:Y:S01]  /*29f40*/  HMMA.16816.F32.BF16 R12, R8, R6, R12 ;  /* 0x00000006080c723c */ /* 0x010fe2000004180c */
[----:B------:R-:W-:Y:S11]  /*29f50*/  IMAD.MOV.U32 R17, RZ, RZ, R6 ;  /* 0x000000ffff117224 */ /* 0x000ff600078e0006 */
[----:B------:R-:W-:Y:S04]  /*29f60*/  @!UPT UIADD3 URZ, URZ, URZ, URZ ;  /* 0x0000003f3f3ff290 */ /* 0x000fe8000fffe03f */
[----:B------:R-:W-:Y:S02]  /*29f70*/  MOV R3, R26 ;  /* 0x0000001a00037202 */ /* 0x000fe40000000f00 */
[----:B------:R-:W-:Y:S02]  /*29f80*/  MOV R6, R27 ;  /* 0x0000001b00067202 */ /* 0x000fe40000000f00 */
[----:B------:R-:W-:Y:S01]  /*29f90*/  MOV R0, R24 ;  /* 0x0000001800007202 */ /* 0x000fe20000000f00 */
[----:B------:R-:W-:Y:S02]  /*29fa0*/  IMAD.MOV.U32 R2, RZ, RZ, R25 ;  /* 0x000000ffff027224 */ /* 0x000fe400078e0019 */
[----:B------:R0:W-:Y:S01]  /*29fb0*/  STL [R1+0x50], R12 ;  /* 0x0000500c01007387 */ /* 0x0001e20000100800 */
[----:B------:R-:W-:Y:S01]  /*29fc0*/  MOV R28, R13 ;  /* 0x0000000d001c7202 */ /* 0x000fe20000000f00 */
[----:B------:R-:W-:Y:S01]  /*29fd0*/  MOV R13, R22 ;  /* 0x00000016000d7202 */ /* 0x000fe20000000f00 */
[----:B0-----:R-:W-:-:S02]  /*29fe0*/  MOV R12, R23 ;  /* 0x00000017000c7202 */ /* 0x001fc40000000f00 */
[----:B------:R-:W2:Y:S01]  /*29ff0*/  LDL.LU.64 R22, [R1+0x34e0] ;  /* 0x0034e00001167983 */ /* 0x000ea20000300a00 */
[----:B------:R-:W3:Y:S02]  /*2a000*/  LDL.LU.64 R26, [R1+0x34d8] ;  /* 0x0034d800011a7983 */ /* 0x000ee40000300a00 */
[----:B------:R-:W3:Y:S01]  /*2a010*/  LDL.LU.64 R24, [R1+0x34d0] ;  /* 0x0034d00001187983 */ /* 0x000ee20000300a00 */
[----:B------:R-:W-:Y:S01]  /*2a020*/  MOV R16, R7 ;  /* 0x0000000700107202 */ /* 0x000fe20000000f00 */
[----:B------:R-:W-:Y:S01]  /*2a030*/  IMAD.MOV.U32 R7, RZ, RZ, R15 ;  /* 0x000000ffff077224 */ /* 0x000fe200078e000f */
[----:B--2---:R-:W-:Y:S01]  /*2a040*/  MOV R5, R22 ;  /* 0x0000001600057202 */ /* 0x004fe20000000f00 */
[----:B------:R-:W-:Y:S01]  /*2a050*/  IMAD.MOV.U32 R4, RZ, RZ, R23 ;  /* 0x000000ffff047224 */ /* 0x000fe200078e0017 */
[----:B---3--:R-:W-:Y:S01]  /*2a060*/  HMMA.16816.F32.BF16 R24, R8, R22, R24 ;  /* 0x000000160818723c */ /* 0x008fe20000041818 */
[----:B------:R-:W2:Y:S01]  /*2a070*/  LDL.LU.64 R22, [R1+0x34c8] ;  /* 0x0034c80001167983 */ /* 0x000ea20000300a00 */
[----:B------:R-:W3:Y:S02]  /*2a080*/  LDL.LU.64 R20, [R1+0x34c0] ;  /* 0x0034c00001147983 */ /* 0x000ee40000300a00 */
[----:B------:R-:W-:Y:S02]  /*2a090*/  STL.64 [R1+0x34a8], R6 ;  /* 0x0034a80601007387 */ /* 0x000fe40000100a00 */
[----:B------:R0:W-:Y:S02]  /*2a0a0*/  STL.64 [R1+0x34a0], R4 ;  /* 0x0034a00401007387 */ /* 0x0001e40000100a00 */
[----:B------:R-:W-:Y:S01]  /*2a0b0*/  IMAD.MOV.U32 R11, RZ, RZ, R12 ;  /* 0x000000ffff0b7224 */ /* 0x000fe200078e000c */
[----:B------:R-:W-:Y:S01]  /*2a0c0*/  MOV R10, R13 ;  /* 0x0000000d000a7202 */ /* 0x000fe20000000f00 */
[----:B0-----:R-:W4:Y:S01]  /*2a0d0*/  LDL.LU R4, [R1+0x20] ;  /* 0x0000200001047983 */ /* 0x001f220000300800 */
[----:B------:R-:W4:Y:S01]  /*2a0e0*/  LDL.LU R5, [R1+0x24] ;  /* 0x0000240001057983 */ /* 0x000f220000300800 */
[----:B---3--:R-:W-:-:S02]  /*2a0f0*/  MOV R6, R20 ;  /* 0x0000001400067202 */ /* 0x008fc40000000f00 */
[----:B------:R-:W-:Y:S01]  /*2a100*/  MOV R7, R21 ;  /* 0x0000001500077202 */ /* 0x000fe20000000f00 */
[----:B------:R-:W4:Y:S01]  /*2a110*/  LDL.LU R20, [R1+0x34bc] ;  /* 0x0034bc0001147983 */ /* 0x000f220000300800 */
[----:B------:R-:W4:Y:S01]  /*2a120*/  LDL.LU R21, [R1+0x34b8] ;  /* 0x0034b80001157983 */ /* 0x000f220000300800 */
[----:B--2---:R-:W-:Y:S02]  /*2a130*/  MOV R12, R22 ;  /* 0x00000016000c7202 */ /* 0x004fe40000000f00 */
[----:B------:R-:W-:Y:S01]  /*2a140*/  MOV R13, R23 ;  /* 0x00000017000d7202 */ /* 0x000fe20000000f00 */
[----:B------:R-:W4:Y:S01]  /*2a150*/  LDL.LU R22, [R1+0x34b4] ;  /* 0x0034b40001167983 */ /* 0x000f220000300800 */
[----:B------:R-:W4:Y:S01]  /*2a160*/  LDL.LU R23, [R1+0x34b0] ;  /* 0x0034b00001177983 */ /* 0x000f220000300800 */
[----:B------:R-:W-:Y:S02]  /*2a170*/  MOV R29, R14 ;  /* 0x0000000e001d7202 */ /* 0x000fe40000000f00 */
[----:B------:R-:W2:Y:S01]  /*2a180*/  LDL.LU R14, [R1+0x8] ;  /* 0x00000800010e7983 */ /* 0x000ea20000300800 */
[----:B------:R-:W2:Y:S02]  /*2a190*/  LDL.LU R15, [R1+0xc] ;  /* 0x00000c00010f7983 */ /* 0x000ea40000300800 */
[----:B------:R-:W-:Y:S02]  /*2a1a0*/  STL [R1+0x341c], R24 ;  /* 0x00341c1801007387 */ /* 0x000fe40000100800 */
[----:B------:R-:W-:Y:S01]  /*2a1b0*/  STL [R1+0x3418], R25 ;  /* 0x0034181901007387 */ /* 0x000fe20000100800 */
[----:B------:R0:W-:Y:S01]  /*2a1c0*/  STL [R1+0x3414], R26 ;  /* 0x0034141a01007387 */ /* 0x0001e20000100800 */
[----:B------:R1:W-:Y:S01]  /*2a1d0*/  STL [R1+0x3410], R27 ;  /* 0x0034101b01007387 */ /* 0x0003e20000100800 */
[----:B0-----:R-:W-:Y:S01]  /*2a1e0*/  MOV R26, R17 ;  /* 0x00000011001a7202 */ /* 0x001fe20000000f00 */
[----:B-1----:R-:W-:Y:S01]  /*2a1f0*/  IMAD.MOV.U32 R27, RZ, RZ, R16 ;  /* 0x000000ffff1b7224 */ /* 0x002fe200078e0010 */
[C---:B----4-:R-:W-:Y:S11]  /*2a200*/  HMMA.16816.F32.BF16 R4, R20.reuse, R18, R4 ;  /* 0x000000121404723c */ /* 0x050ff60000041804 */
[----:B------:R-:W-:Y:S11]  /*2a210*/  @!UPT UIADD3 URZ, URZ, URZ, URZ ;  /* 0x0000003f3f3ff290 */ /* 0x000ff6000fffe03f */
[----:B------:R-:W-:Y:S02]  /*2a220*/  @!UPT UIADD3 URZ, URZ, URZ, URZ ;  /* 0x0000003f3f3ff290 */ /* 0x000fe4000fffe03f */
[----:B------:R-:W-:Y:S01]  /*2a230*/  MOV R18, R6 ;  /* 0x0000000600127202 */ /* 0x000fe20000000f00 */
[----:B------:R-:W-:Y:S01]  /*2a240*/  IMAD.MOV.U32 R19, RZ, RZ, R7 ;  /* 0x000000ffff137224 */ /* 0x000fe200078e0007 */
[----:B------:R-:W-:Y:S02]  /*2a250*/  MOV R16, R4 ;  /* 0x0000000400107202 */ /* 0x000fe40000000f00 */
[----:B------:R-:W-:Y:S01]  /*2a260*/  MOV R17, R5 ;  /* 0x0000000500117202 */ /* 0x000fe20000000f00 */
[----:B------:R-:W3:Y:S01]  /*2a270*/  LDL.LU.64 R6, [R1+0x34a8] ;  /* 0x0034a80001067983 */ /* 0x000ee20000300a00 */
[----:B------:R-:W4:Y:S02]  /*2a280*/  LDL.LU.64 R4, [R1+0x34a0] ;  /* 0x0034a00001047983 */ /* 0x000f240000300a00 */
[----:B------:R-:W-:Y:S01]  /*2a290*/  STL.64 [R1+0x3428], R18 ;  /* 0x0034281201007387 */ /* 0x000fe20000100a00 */
[----:B------:R0:W-:Y:S04]  /*2a2a0*/  STL.64 [R1+0x3420], R16 ;  /* 0x0034201001007387 */ /* 0x0001e80000100a00 */
[----:B0-----:R-:W2:Y:S01]  /*2a2b0*/  LDL.LU R16, [R1+0x10] ;  /* 0x0000100001107983 */ /* 0x001ea20000300800 */
[----:B------:R-:W2:Y:S02]  /*2a2c0*/  LDL.LU R17, [R1+0x14] ;  /* 0x0000140001117983 */ /* 0x000ea40000300800 */
[----:B------:R-:W2:Y:S02]  /*2a2d0*/  LDL.LU R18, [R1+0x18] ;  /* 0x0000180001127983 */ /* 0x000ea40000300800 */
[----:B------:R-:W2:Y:S02]  /*2a2e0*/  LDL.LU R19, [R1+0x1c] ;  /* 0x00001c0001137983 */ /* 0x000ea40000300800 */
[----:B--2---:R-:W-:Y:S11]  /*2a2f0*/  HMMA.16816.F32.BF16 R16, R20, R26, R16 ;  /* 0x0000001a1410723c */ /* 0x004ff60000041810 */
[----:B------:R-:W-:Y:S11]  /*2a300*/  @!UPT UIADD3 URZ, URZ, URZ, URZ ;  /* 0x0000003f3f3ff290 */ /* 0x000ff6000fffe03f */
[----:B------:R-:W-:Y:S02]  /*2a310*/  @!UPT UIADD3 URZ, URZ, URZ, URZ ;  /* 0x0000003f3f3ff290 */ /* 0x000fe4000fffe03f */
[----:B------:R-:W-:Y:S02]  /*2a320*/  MOV R24, R16 ;  /* 0x0000001000187202 */ /* 0x000fe40000000f00 */
[----:B------:R-:W-:Y:S01]  /*2a330*/  MOV R26, R18 ;  /* 0x00000012001a7202 */ /* 0x000fe20000000f00 */
[----:B------:R-:W-:Y:S01]  /*2a340*/  IMAD.MOV.U32 R27, RZ, RZ, R19 ;  /* 0x000000ffff1b7224 */ /* 0x000fe200078e0013 */
[----:B------:R-:W-:Y:S02]  /*2a350*/  MOV R25, R17 ;  /* 0x0000001100197202 */ /* 0x000fe40000000f00 */
[----:B------:R-:W-:Y:S02]  /*2a360*/  MOV R16, R0 ;  /* 0x0000000000107202 */ /* 0x000fe40000000f00 */
[----:B------:R-:W-:Y:S01]  /*2a370*/  MOV R18, R3 ;  /* 0x0000000300127202 */ /* 0x000fe20000000f00 */
[----:B---3--:R-:W-:Y:S01]  /*2a380*/  IMAD.MOV.U32 R19, RZ, RZ, R6 ;  /* 0x000000ffff137224 */ /* 0x008fe200078e0006 */
[----:B------:R-:W2:Y:S01]  /*2a390*/  LDL.LU R0, [R1+0x349c] ;  /* 0x00349c0001007983 */ /* 0x000ea20000300800 */
[----:B------:R-:W-:-:S02]  /*2a3a0*/  MOV R17, R2 ;  /* 0x0000000200117202 */ /* 0x000fc40000000f00 */
[----:B------:R-:W3:Y:S02]  /*2a3b0*/  LDL.LU R2, [R1+0x3498] ;  /* 0x0034980001027983 */ /* 0x000ee40000300800 */
[----:B------:R-:W2:Y:S01]  /*2a3c0*/  LDL.LU R3, [R1+0x3494] ;  /* 0x0034940001037983 */ /* 0x000ea20000300800 */
[----:B------:R-:W2:Y:S01]  /*2a3d0*/  LDL.LU R6, [R1+0x3490] ;  /* 0x0034900001067983 */ /* 0x000ea20000300800 */
[----:B------:R-:W-:Y:S02]  /*2a3e0*/  STL.64 [R1+0x3448], R18 ;  /* 0x0034481201007387 */ /* 0x000fe40000100a00 */
[----:B------:R0:W-:Y:S02]  /*2a3f0*/  STL.64 [R1+0x3440], R16 ;  /* 0x0034401001007387 */ /* 0x0001e40000100a00 */
[----:B0-----:R-:W2:Y:S01]  /*2a400*/  LDL.LU R16, [R1+0x50] ;  /* 0x0000500001107983 */ /* 0x001ea20000300800 */
[----:B------:R-:W-:Y:S02]  /*2a410*/  MOV R18, R29 ;  /* 0x0000001d00127202 */ /* 0x000fe40000000f00 */
[----:B------:R-:W-:-:S02]  /*2a420*/  MOV R19, R7 ;  /* 0x0000000700137202 */ /* 0x000fc40000000f00 */
[----:B------:R-:W-:Y:S02]  /*2a430*/  MOV R17, R28 ;  /* 0x0000001c00117202 */ /* 0x000fe40000000f00 */
[----:B------:R-:W3:Y:S01]  /*2a440*/  LDL.LU R28, [R1+0x348c] ;  /* 0x00348c00011c7983 */ /* 0x000ee20000300800 */
[----:B------:R-:W3:Y:S02]  /*2a450*/  LDL.LU R29, [R1+0x3488] ;  /* 0x00348800011d7983 */ /* 0x000ee40000300800 */
[----:B------:R-:W-:Y:S01]  /*2a460*/  STL.64 [R1+0x3458], R18 ;  /* 0x0034581201007387 */ /* 0x000fe20000100a00 */
[----:B------:R-:W-:Y:S01]  /*2a470*/  HMMA.16816.F32.BF16 R8, R20, R10, R12 ;  /* 0x0000000a1408723c */ /* 0x000fe2000004180c */
[----:B--2---:R-:W-:Y:S01]  /*2a480*/  STL.64 [R1+0x3450], R16 ;  /* 0x0034501001007387 */ /* 0x004fe20000100a00 */
[----:B------:R-:W-:Y:S02]  /*2a490*/  STL.64 [R1+0x3438], R26 ;  /* 0x0034381a01007387 */ /* 0x000fe40000100a00 */
[----:B------:R0:W-:Y:S02]  /*2a4a0*/  STL.64 [R1+0x3430], R24 ;  /* 0x0034301801007387 */ /* 0x0001e40000100a00 */
[----:B0-----:R-:W2:Y:S01]  /*2a4b0*/  LDL.LU.64 R24, [R1+0xa0] ;  /* 0x0000a00001187983 */ /* 0x001ea20000300a00 */
[----:B------:R-:W-:-:S02]  /*2a4c0*/  MOV R17, R3 ;  /* 0x0000000300117202 */ /* 0x000fc40000000f00 */
[----:B---3--:R-:W-:Y:S02]  /*2a4d0*/  MOV R18, R2 ;  /* 0x0000000200127202 */ /* 0x008fe40000000f00 */
[----:B------:R-:W-:Y:S11]  /*2a4e0*/  MOV R19, R0 ;  /* 0x0000000000137202 */ /* 0x000ff60000000f00 */
[----:B------:R-:W-:Y:S02]  /*2a4f0*/  @!UPT UIADD3 URZ, URZ, URZ, URZ ;  /* 0x0000003f3f3ff290 */ /* 0x000fe4000fffe03f */
[----:B------:R-:W-:Y:S01]  /*2a500*/  IMAD.MOV.U32 R3, RZ, RZ, R9 ;  /* 0x000000ffff037224 */ /* 0x000fe200078e0009 */
[----:B------:R-:W-:Y:S02]  /*2a510*/  MOV R2, R10 ;  /* 0x0000000a00027202 */ /* 0x000fe40000000f00 */
[----:B------:R-:W-:Y:S01]  /*2a520*/  MOV R0, R11 ;  /* 0x0000000b00007202 */ /* 0x000fe20000000f00 */
[----:B------:R-:W-:Y:S01]  /*2a530*/  IMAD.MOV.U32 R16, RZ, RZ, R6 ;  /* 0x000000ffff107224 */ /* 0x000fe200078e0006 */
[----:B--2---:R0:W-:Y:S04]  /*2a540*/  STL.64 [R1+0x3460], R24 ;  /* 0x0034601801007387 */ /* 0x0041e80000100a00 */
[----:B0-----:R-:W2:Y:S01]  /*2a550*/  LDL.LU.64 R24, [R1+0x80] ;  /* 0x0000800001187983 */ /* 0x001ea20000300a00 */
[----:B------:R-:W3:Y:S02]  /*2a560*/  LDL.LU.64 R14, [R1+0x3480] ;  /* 0x00348000010e7983 */ /* 0x000ee40000300a00 */
[----:B------:R-:W3:Y:S02]  /*2a570*/  LDL.LU.64 R12, [R1+0x3478] ;  /* 0x00347800010c7983 */ /* 0x000ee40000300a00 */
[----:B------:R-:W-:Y:S02]  /*2a580*/  STL [R1], R8 ;  /* 0x0000000801007387 */ /* 0x000fe40000100800 */
[----:B------:R-:W0:Y:S04]  /*2a590*/  LDSM.16.MT88.4 R8, [R29+0x24c00] ;  /* 0x024c00001d08783b */ /* 0x000e280000004200 */
[----:B0-----:R-:W-:Y:S01]  /*2a5a0*/  STL [R1+0x33b4], R8 ;  /* 0x0033b40801007387 */ /* 0x001fe20000100800 */
[----:B------:R-:W-:Y:S02]  /*2a5b0*/  STL [R1+0x33b0], R9 ;  /* 0x0033b00901007387 */ /* 0x000fe40000100800 */
[----:B------:R4:W-:Y:S02]  /*2a5c0*/  STL [R1+0x33ac], R10 ;  /* 0x0033ac0a01007387 */ /* 0x0009e40000100800 */
[----:B------:R0:W-:Y:S01]  /*2a5d0*/  STL [R1+0x33a8], R11 ;  /* 0x0033a80b01007387 */ /* 0x0001e20000100800 */
[----:B----4-:R-:W-:Y:S01]  /*2a5e0*/  MOV R10, R5 ;  /* 0x00000005000a7202 */ /* 0x010fe20000000f00 */
[----:B0-----:R-:W-:-:S02]  /*2a5f0*/  IMAD.MOV.U32 R11, RZ, RZ, R4 ;  /* 0x000000ffff0b7224 */ /* 0x001fc400078e0004 */
[----:B------:R-:W0:Y:S04]  /*2a600*/  LDSM.16.MT88.4 R4, [R28+0x24c00] ;  /* 0x024c00001c04783b */ /* 0x000e280000004200 */
[----:B------:R-:W-:Y:S04]  /*2a610*/  STL [R1+0x33b8], R28 ;  /* 0x0033b81c01007387 */ /* 0x000fe80000100800 */
[----:B0-----:R-:W-:Y:S01]  /*2a620*/  STL.64 [R1+0x3378], R6 ;  /* 0x0033780601007387 */ /* 0x001fe20000100a00 */
[----:B------:R0:W-:Y:S03]  /*2a630*/  STL.64 [R1+0x3370], R4 ;  /* 0x0033700401007387 */ /* 0x0001e60000100a00 */
[----:B0-----:R-:W4:Y:S01]  /*2a640*/  LDL.LU.64 R4, [R1+0xe0] ;  /* 0x0000e00001047983 */ /* 0x001f220000300a00 */
[----:B------:R-:W2:Y:S01]  /*2a650*/  LDL.LU.64 R6, [R1+0xe8] ;  /* 0x0000e80001067983 */ /* 0x000ea20000300a00 */
[----:B---3--:R-:W-:Y:S02]  /*2a660*/  HMMA.16816.F32.BF16 R8, R20, R10, R12 ;  /* 0x0000000a1408723c */ /* 0x008fe4000004180c */
[----:B--2---:R0:W-:Y:S01]  /*2a670*/  STL [R1+0x33bc], R7 ;  /* 0x0033bc0701007387 */ /* 0x0041e20000100800 */
[----:B------:R-:W2:Y:S02]  /*2a680*/  LDL.LU.64 R14, [R1+0x3470] ;  /* 0x00347000010e7983 */ /* 0x000ea40000300a00 */
[----:B------:R-:W2:Y:S02]  /*2a690*/  LDL.LU.64 R12, [R1+0x3468] ;  /* 0x00346800010c7983 */ /* 0x000ea40000300a00 */
[----:B------:R-:W3:Y:S11]  /*2a6a0*/  LDL.LU.64 R20, [R1+0x90] ;  /* 0x0000900001147983 */ /* 0x000ef60000300a00 */
[----:B------:R-:W-:Y:S05]  /*2a6b0*/  @!UPT UIADD3 URZ, URZ, URZ, URZ ;  /* 0x0000003f3f3ff290 */ /* 0x000fea000fffe03f */
[----:B------:R1:W-:Y:S01]  /*2a6c0*/  STL.64 [R1+0x30], R8 ;  /* 0x0000300801007387 */ /* 0x0003e20000100a00 */
[----:B------:R2:W-:Y:S01]  /*2a6d0*/  STL.64 [R1+0x38], R10 ;  /* 0x0000380a01007387 */ /* 0x0005e20000100a00 */
[----:B0-----:R-:W-:Y:S02]  /*2a6e0*/  MOV R7, R25 ;  /* 0x0000001900077202 */ /* 0x001fe40000000f00 */
[----:B-1----:R-:W-:Y:S01]  /*2a6f0*/  MOV R8, R24 ;  /* 0x0000001800087202 */ /* 0x002fe20000000f00 */
[C---:B--2---:R-:W-:Y:S01]  /*2a700*/  HMMA.16816.F32.BF16 R16, R12.reuse, R24, R16 ;  /* 0x000000180c10723c */ /* 0x044fe20000041810 */
[----:B------:R-:W2:Y:S11]  /*2a710*/  LDL.LU.64 R24, [R1+0x3460] ;  /* 0x0034600001187983 */ /* 0x000eb60000300a00 */
[----:B------:R-:W-:Y:S11]  /*2a720*/  @!UPT UIADD3 URZ, URZ, URZ, URZ ;  /* 0x0000003f3f3ff290 */ /* 0x000ff6000fffe03f */
[----:B------:R0:W-:Y:S01]  /*2a730*/  STL.64 [R1+0x48], R18 ;  /* 0x0000481201007387 */ /* 0x0001e20000100a00 */
[----:B------:R-:W-:Y:S01]  /*2a740*/  MOV R10, R16 ;  /* 0x00000010000a7202 */ /* 0x000fe20000000f00 */
[----:B------:R-:W-:Y:S02]  /*2a750*/  IMAD.MOV.U32 R11, RZ, RZ, R17 ;  /* 0x000000ffff0b7224 */ /* 0x000fe400078e0011 */
[----:B0-----:R-:W2:Y:S01]  /*2a760*/  LDL.LU.64 R18, [R1+0x3458] ;  /* 0x0034580001127983 */ /* 0x001ea20000300a00 */
[----:B------:R-:W2:Y:S01]  /*2a770*/  LDL.LU.64 R16, [R1+0x3450] ;  /* 0x0034500001107983 */ /* 0x000ea20000300a00 */
[----:B---3--:R-:W-:Y:S02]  /*2a780*/  MOV R26, R20 ;  /* 0x00000014001a7202 */ /* 0x008fe40000000f00 */
[----:B------:R-:W-:Y:S01]  /*2a790*/  MOV R9, R21 ;  /* 0x0000001500097202 */ /* 0x000fe20000000f00 */
[----:B--2---:R-:W-:Y:S11]  /*2a7a0*/  HMMA.16816.F32.BF16 R16, R12, R20, R16 ;  /* 0x000000140c10723c */ /* 0x004ff60000041810 */
[----:B------:R-:W-:Y:S11]  /*2a7b0*/  @!UPT UIADD3 URZ, URZ, URZ, URZ ;  /* 0x0000003f3f3ff290 */ /* 0x000ff6000fffe03f */
[----:B------:R-:W-:Y:S02]  /*2a7c0*/  @!UPT UIADD3 URZ, URZ, URZ, URZ ;  /* 0x0000003f3f3ff290 */ /* 0x000fe4000fffe03f */
[----:B------:R-:W-:Y:S02]  /*2a7d0*/  MOV R21, R18 ;  /* 0x0000001200157202 */ /* 0x000fe40000000f00 */
[----:B------:R-:W-:Y:S02]  /*2a7e0*/  MOV R20, R19 ;  /* 0x0000001300147202 */ /* 0x000fe40000000f00 */
[----:B------:R-:W-:Y:S01]  /*2a7f0*/  MOV R23, R16 ;  /* 0x0000001000177202 */ /* 0x000fe20000000f00 */
[----:B------:R-:W-:Y:S01]  /*2a800*/  IMAD.MOV.U32 R22, RZ, RZ, R17 ;  /* 0x000000ffff167224 */ /* 0x000fe200078e0011 */
[----:B------:R-:W2:Y:S01]  /*2a810*/  LDL.LU.64 R18, [R1+0x3448] ;  /* 0x0034480001127983 */ /* 0x000ea20000300a00 */
[----:B------:R-:W2:Y:S03]  /*2a820*/  LDL.LU.64 R16, [R1+0x3440] ;  /* 0x0034400001107983 */ /* 0x000ea60000300a00 */
[----:B------:R-:W-:Y:S01]  /*2a830*/  STL.64 [R1+0x33d0], R22 ;  /* 0x0033d01601007387 */ /* 0x000fe20000100a00 */
[----:B------:R0:W-:Y:S02]  /*2a840*/  STL.64 [R1+0x33c8], R20 ;  /* 0x0033c81401007387 */ /* 0x0001e40000100a00 */
[----:B0-----:R-:W-:Y:S01]  /*2a850*/  MOV R20, R26 ;  /* 0x0000001a00147202 */ /* 0x001fe20000000f00 */
[----:B------:R-:W-:Y:S01]  /*2a860*/  IMAD.MOV.U32 R21, RZ, RZ, R9 ;  /* 0x000000ffff157224 */ /* 0x000fe200078e0009 */
[----:B------:R-:W-:Y:S01]  /*2a870*/  MOV R23, R24 ;  /* 0x0000001800177202 */ /* 0x000fe20000000f00 */
[----:B------:R-:W-:-:S03]  /*2a880*/  IMAD.MOV.U32 R22, RZ, RZ, R25 ;  /* 0x000000ffff167224 */ /* 0x000fc600078e0019 */
[----:B------:R0:W-:Y:S01]  /*2a890*/  STL.64 [R1+0x33e8], R20 ;  /* 0x0033e81401007387 */ /* 0x0001e20000100a00 */
[----:B------:R-:W3:Y:S01]  /*2a8a0*/  LDL.LU.64 R26, [R1+0x3438] ;  /* 0x00343800011a7983 */ /* 0x000ee20000300a00 */
[----:B0-----:R-:W-:Y:S02]  /*2a8b0*/  MOV R20, R8 ;  /* 0x0000000800147202 */ /* 0x001fe40000000f00 */
[----:B------:R-:W-:Y:S01]  /*2a8c0*/  MOV R21, R7 ;  /* 0x0000000700157202 */ /* 0x000fe20000000f00 */
[----:B--2---:R-:W-:Y:S01]  /*2a8d0*/  HMMA.16816.F32.BF16 R16, R12, R24, R16 ;  /* 0x000000180c10723c */ /* 0x004fe20000041810 */
[----:B------:R-:W2:Y:S11]  /*2a8e0*/  LDL.LU.64 R24, [R1+0x3430] ;  /* 0x0034300001187983 */ /* 0x000eb60000300a00 */
[----:B------:R-:W-:Y:S11]  /*2a8f0*/  @!UPT UIADD3 URZ, URZ, URZ, URZ ;  /* 0x0000003f3f3ff290 */ /* 0x000ff6000fffe03f */
[----:B------:R-:W-:Y:S01]  /*2a900*/  @!UPT UIADD3 URZ, URZ, URZ, URZ ;  /* 0x0000003f3f3ff290 */ /* 0x000fe2000fffe03f */
[----:B------:R-:W-:Y:S01]  /*2a910*/  MOV R8, R18 ;  /* 0x0000001200087202 */ /* 0x000fe20000000f00 */
[----:B------:R-:W-:Y:S01]  /*2a920*/  IMAD.MOV.U32 R9, RZ, RZ, R19 ;  /* 0x000000ffff097224 */ /* 0x000fe200078e0013 */
[----:B------:R-:W-:Y:S02]  /*2a930*/  MOV R7, R16 ;  /* 0x0000001000077202 */ /* 0x000fe40000000f00 */
[----:B------:R-:W-:Y:S01]  /*2a940*/  MOV R28, R17 ;  /* 0x00000011001c7202 */ /* 0x000fe20000000f00 */
[----:B------:R-:W4:Y:S01]  /*2a950*/  LDL.LU.64 R18, [R1+0x3428] ;  /* 0x0034280001127983 */ /* 0x000f220000300a00 */
[----:B------:R-:W4:Y:S02]  /*2a960*/  LDL.LU.64 R16, [R1+0x3420] ;  /* 0x0034200001107983 */ /* 0x000f240000300a00 */
[----:B------:R3:W-:Y:S02]  /*2a970*/  STL.64 [R1+0x33e0], R10 ;  /* 0x0033e00a01007387 */ /* 0x0007e40000100a00 */
[----:B------:R2:W-:Y:S01]  /*2a980*/  STL.64 [R1+0x33d8], R8 ;  /* 0x0033d80801007387 */ /* 0x0005e20000100a00 */
[----:B---3--:R-:W-:Y:S01]  /*2a990*/  MOV R10, R26 ;  /* 0x0000001a000a7202 */ /* 0x008fe20000000f00 */
[----:B------:R-:W-:Y:S01]  /*2a9a0*/  IMAD.MOV.U32 R11, RZ, RZ, R27 ;  /* 0x000000ffff0b7224 */ /* 0x000fe200078e001b */
[----:B--2---:R-:W-:-:S02]  /*2a9b0*/  MOV R8, R24 ;  /* 0x0000001800087202 */ /* 0x004fc40000000f00 */
[----:B------:R-:W-:Y:S01]  /*2a9c0*/  MOV R9, R25 ;  /* 0x0000001900097202 */ /* 0x000fe20000000f00 */
[----:B------:R-:W2:Y:S01]  /*2a9d0*/  LDL.LU R24, [R1+0x341c] ;  /* 0x00341c0001187983 */ /* 0x000ea20000300800 */
[----:B------:R-:W2:Y:S02]  /*2a9e0*/  LDL.LU R25, [R1+0x3418] ;  /* 0x0034180001197983 */ /* 0x000ea40000300800 */
[----:B------:R-:W2:Y:S02]  /*2a9f0*/  LDL.LU R26, [R1+0x3414] ;  /* 0x00341400011a7983 */ /* 0x000ea40000300800 */
[----:B------:R-:W2:Y:S01]  /*2aa00*/  LDL.LU R27, [R1+0x3410] ;  /* 0x00341000011b7983 */ /* 0x000ea20000300800 */
[----:B------:R-:W-:Y:S01]  /*2aa10*/  STL.64 [R1+0x33f8], R10 ;  /* 0x0033f80a01007387 */ /* 0x000fe20000100a00 */
[----:B------:R4:W-:Y:S02]  /*2aa20*/  STL.64 [R1+0x33f0], R8 ;  /* 0x0033f00801007387 */ /* 0x0009e40000100a00 */
[----:B----4-:R-:W-:-:S02]  /*2aa30*/  MOV R8, R16 ;  /* 0x0000001000087202 */ /* 0x010fc40000000f00 */
[----:B------:R-:W-:Y:S01]  /*2aa40*/  MOV R9, R17 ;  /* 0x0000001100097202 */ /* 0x000fe20000000f00 */
[----:B------:R-:W3:Y:S01]  /*2aa50*/  LDL.LU R16, [R1+0x340c] ;  /* 0x00340c0001107983 */ /* 0x000ee20000300800 */
[----:B------:R-:W3:Y:S01]  /*2aa60*/  LDL.LU R17, [R1+0x3408] ;  /* 0x0034080001117983 */ /* 0x000ee20000300800 */
[----:B------:R-:W-:Y:S01]  /*2aa70*/  MOV R10, R18 ;  /* 0x00000012000a7202 */ /* 0x000fe20000000f00 */
[----:B------:R-:W-:Y:S01]  /*2aa80*/  IMAD.MOV.U32 R11, RZ, RZ, R19 ;  /* 0x000000ffff0b7224 */ /* 0x000fe200078e0013 */
[----:B------:R-:W3:Y:S01]  /*2aa90*/  LDL.LU R18, [R1+0x3404] ;  /* 0x0034040001127983 */ /* 0x000ee20000300800 */
[----:B------:R-:W3:Y:S01]  /*2aaa0*/  LDL.LU R19, [R1+0x3400] ;  /* 0x0034000001137983 */ /* 0x000ee20000300800 */
[----:B--2---:R-:W-:Y:S07]  /*2aab0*/  HMMA.16816.F32.BF16 R24, R12, R4, R24 ;  /* 0x000000040c18723c */ /* 0x004fee0000041818 */
[----:B------:R-:W-:-:S02]  /*2aac0*/  MOV R12, R23 ;  /* 0x00000017000c7202 */ /* 0x000fc40000000f00 */
[----:B------:R-:W-:Y:S02]  /*2aad0*/  MOV R13, R22 ;  /* 0x00000016000d7202 */ /* 0x000fe40000000f00 */
[----:B---3--:R-:W-:Y:S11]  /*2aae0*/  HMMA.16816.F32.BF16 R20, R16, R20, R8 ;  /* 0x000000141014723c */ /* 0x008ff60000041808 */
[----:B------:R-:W-:Y:S01]  /*2aaf0*/  @!UPT UIADD3 URZ, URZ, URZ, URZ ;  /* 0x0000003f3f3ff290 */ /* 0x000fe2000fffe03f */
[----:B------:R-:W-:Y:S01]  /*2ab00*/  STL.64 [R1+0x3388], R26 ;  /* 0x0033881a01007387 */ /* 0x000fe20000100a00 */
[----:B------:R0:W-:Y:S03]  /*2ab10*/  STL.64 [R1+0x3380], R24 ;  /* 0x0033801801007387 */ /* 0x0001e60000100a00 */
[----:B0-----:R-:W2:Y:S01]  /*2ab20*/  LDL.LU R24, [R1] ;  /* 0x0000000001187983 */ /* 0x001ea20000300800 */
[----:B------:R-:W3:Y:S01]  /*2ab30*/  LDL.LU.64 R10, [R1+0x33f8] ;  /* 0x0033f800010a7983 */ /* 0x000ee20000300a00 */
[----:B------:R-:W-:Y:S01]  /*2ab40*/  MOV R25, R3 ;  /* 0x0000000300197202 */ /* 0x000fe20000000f00 */
[----:B------:R-:W3:Y:S04]  /*2ab50*/  LDL.LU.64 R8, [R1+0x33f0] ;  /* 0x0033f00001087983 */ /* 0x000ee80000300a00 */
[----:B------:R0:W-:Y:S01]  /*2ab60*/  STL [R1+0x20], R20 ;  /* 0x0000201401007387 */ /* 0x0001e20000100800 */
[----:B------:R-:W-:-:S03]  /*2ab70*/  MOV R3, R21 ;  /* 0x0000001500037202 */ /* 0x000fc60000000f00 */
[----:B0-----:R-:W3:Y:S01]  /*2ab80*/  LDL.LU.64 R20, [R1+0x33e8] ;  /* 0x0033e80001147983 */ /* 0x001ee20000300a00 */
[----:B------:R-:W-:Y:S01]  /*2ab90*/  IMAD.MOV.U32 R26, RZ, RZ, R2 ;  /* 0x000000ffff1a7224 */ /* 0x000fe200078e0002 */
[----:B------:R-:W-:Y:S02]  /*2aba0*/  MOV R27, R0 ;  /* 0x00000000001b7202 */ /* 0x000fe40000000f00 */
[----:B------:R-:W-:Y:S01]  /*2abb0*/  MOV R2, R22 ;  /* 0x0000001600027202 */ /* 0x000fe20000000f00 */
[----:B------:R-:W-:Y:S02]  /*2abc0*/  IMAD.MOV.U32 R0, RZ, RZ, R23 ;  /* 0x000000ffff007224 */ /* 0x000fe400078e0017 */
[C---:B---3--:R-:W-:Y:S01]  /*2abd0*/  HMMA.16816.F32.BF16 R20, R16.reuse, R20, R8 ;  /* 0x000000141014723c */ /* 0x048fe20000041808 */
[----:B------:R-:W3:Y:S01]  /*2abe0*/  LDL.LU.64 R10, [R1+0x33e0] ;  /* 0x0033e000010a7983 */ /* 0x000ee20000300a00 */
[----:B------:R-:W4:Y:S06]  /*2abf0*/  LDL.LU.64 R8, [R1+0x33d8] ;  /* 0x0033d80001087983 */ /* 0x000f2c0000300a00 */
[----:B--2---:R-:W-:Y:S01]  /*2ac00*/  HMMA.16816.F32.BF16 R24, R16, R12, R24 ;  /* 0x0000000c1018723c */ /* 0x004fe20000041818 */
[----:B------:R-:W0:Y:S11]  /*2ac10*/  LDSM.16.MT88.4 R12, [R29+0x25000] ;  /* 0x025000001d0c783b */ /* 0x000e360000004200 */
[----:B------:R-:W-:Y:S03]  /*2ac20*/  @!UPT UIADD3 URZ, URZ, URZ, URZ ;  /* 0x0000003f3f3ff290 */ /* 0x000fe6000fffe03f */
[----:B------:R-:W-:Y:S01]  /*2ac30*/  STL.64 [R1+0x10], R20 ;  /* 0x0000101401007387 */ /* 0x000fe20000100a00 */
[----:B------:R1:W-:Y:S03]  /*2ac40*/  STL.64 [R1+0x18], R22 ;  /* 0x0000181601007387 */ /* 0x0003e60000100a00 */
[----:B-1----:R-:W2:Y:S01]  /*2ac50*/  LDL.LU.64 R22, [R1+0x33d0] ;  /* 0x0033d00001167983 */ /* 0x002ea20000300a00 */
[----:B------:R-:W2:Y:S02]  /*2ac60*/  LDL.LU.64 R20, [R1+0x33c8] ;  /* 0x0033c80001147983 */ /* 0x000ea40000300a00 */
[----:B------:R-:W2:Y:S02]  /*2ac70*/  LDL.LU R29, [R1+0x33c0] ;  /* 0x0033c000011d7983 */ /* 0x000ea40000300800 */
[----:B------:R-:W-:Y:S01]  /*2ac80*/  STL.64 [R1], R24 ;  /* 0x0000001801007387 */ /* 0x000fe20000100a00 */
[----:B------:R-:W-:Y:S04]  /*2ac90*/  STL.64 [R1+0x8], R26 ;  /* 0x0000081a01007387 */ /* 0x000fe80000100a00 */
[----:B0-----:R-:W-:Y:S01]  /*2aca0*/  STL.64 [R1+0x3338], R14 ;  /* 0x0033380e01007387 */ /* 0x001fe20000100a00 */
[----:B------:R0:W-:Y:S03]  /*2acb0*/  STL.64 [R1+0x3330], R12 ;  /* 0x0033300c01007387 */ /* 0x0001e60000100a00 */
[----:B0-----:R-:W3:Y:S01]  /*2acc0*/  LDL.LU R12, [R1+0x30] ;  /* 0x00003000010c7983 */ /* 0x001ee20000300800 */
[----:B------:R-:W3:Y:S02]  /*2acd0*/  LDL.LU R13, [R1+0x34] ;  /* 0x00003400010d7983 */ /* 0x000ee40000300800 */
[----:B------:R-:W3:Y:S02]  /*2ace0*/  LDL.LU R14, [R1+0x38] ;  /* 0x00003800010e7983 */ /* 0x000ee40000300800 */
[----:B------:R-:W3:Y:S01]  /*2acf0*/  LDL.LU R15, [R1+0x3c] ;  /* 0x00003c00010f7983 */ /* 0x000ee20000300800 */
[----:B--2---:R-:W0:Y:S04]  /*2ad00*/  LDSM.16.M88.4 R24, [R29+0x280] ;  /* 0x000280001d18783b */ /* 0x004e280000000200 */
[----:B0-----:R-:W-:Y:S01]  /*2ad10*/  STL.64 [R1+0xb0], R24 ;  /* 0x0000b01801007387 */ /* 0x001fe20000100a00 */
[----:B------:R-:W-:Y:S02]  /*2ad20*/  STL.64 [R1+0xb8], R26 ;  /* 0x0000b81a01007387 */ /* 0x000fe40000100a00 */
[----:B------:R-:W0:Y:S02]  /*2ad30*/  LDSM.16.M88.4 R24, [R29+0x8280] ;  /* 0x008280001d18783b */ /* 0x000e240000000200 */
[----:B0-----:R-:W-:Y:S02]  /*2ad40*/  STL.64 [R1+0xc0], R24 ;  /* 0x0000c01801007387 */ /* 0x001fe40000100a00 */
[----:B------:R-:W-:Y:S02]  /*2ad50*/  STL.64 [R1+0xc8], R26 ;  /* 0x0000c81a01007387 */ /* 0x000fe40000100a00 */
[----:B------:R-:W0:Y:S02]  /*2ad60*/  LDSM.16.M88.4 R24, [R29+0x10280] ;  /* 0x010280001d18783b */ /* 0x000e240000000200 */
[----:B0-----:R-:W-:Y:S02]  /*2ad70*/  STL.64 [R1+0xd0], R24 ;  /* 0x0000d01801007387 */ /* 0x001fe40000100a00 */
[----:B------:R-:W-:Y:S02]  /*2ad80*/  STL.64 [R1+0xd8], R26 ;  /* 0x0000d81a01007387 */ /* 0x000fe40000100a00 */
[----:B------:R-:W0:Y:S02]  /*2ad90*/  LDSM.16.M88.4 R24, [R29+0x18280] ;  /* 0x018280001d18783b */ /* 0x000e240000000200 */
[----:B0-----:R0:W-:Y:S02]  /*2ada0*/  STL.64 [R1+0xf0], R24 ;  /* 0x0000f01801007387 */ /* 0x0011e40000100a00 */
[----:B------:R4:W-:Y:S01]  /*2adb0*/  STL.64 [R1+0xf8], R26 ;  /* 0x0000f81a01007387 */ /* 0x0009e20000100a00 */
[----:B0-----:R-:W-:-:S02]  /*2adc0*/  MOV R24, R7 ;  /* 0x0000000700187202 */ /* 0x001fc40000000f00 */
[----:B------:R-:W-:Y:S01]  /*2add0*/  MOV R25, R28 ;  /* 0x0000001c00197202 */ /* 0x000fe20000000f00 */
[----:B------:R-:W2:Y:S01]  /*2ade0*/  LDL.LU R7, [R1+0x33bc] ;  /* 0x0033bc0001077983 */ /* 0x000ea20000300800 */
[----:B------:R-:W2:Y:S01]  /*2adf0*/  LDL.LU R28, [R1+0x33b8] ;  /* 0x0033b800011c7983 */ /* 0x000ea20000300800 */
[----:B----4-:R-:W-:Y:S01]  /*2ae00*/  MOV R26, R8 ;  /* 0x00000008001a7202 */ /* 0x010fe20000000f00 */
[----:B------:R-:W-:Y:S01]  /*2ae10*/  IMAD.MOV.U32 R27, RZ, RZ, R9 ;  /* 0x000000ffff1b7224 */ /* 0x000fe200078e0009 */
[----:B------:R-:W4:Y:S01]  /*2ae20*/  LDL.LU R8, [R1+0x33b4] ;  /* 0x0033b40001087983 */ /* 0x000f220000300800 */
[----:B------:R-:W4:Y:S03]  /*2ae30*/  LDL.LU R9, [R1+0x33b0] ;  /* 0x0033b00001097983 */ /* 0x000f260000300800 */
[----:B------:R-:W-:Y:S01]  /*2ae40*/  STL.64 [R1+0x33a0], R26 ;  /* 0x0033a01a01007387 */ /* 0x000fe20000100a00 */
[----:B------:R-:W-:Y:S02]  /*2ae50*/  STL.64 [R1+0x3398], R24 ;  /* 0x0033981801007387 */ /* 0x000fe40000100a00 */
[----:B------:R0:W-:Y:S02]  /*2ae60*/  STL [R1+0x3120], R29 ;  /* 0x0031201d01007387 */ /* 0x0001e40000100800 */
[----:B0-----:R-:W4:Y:S01]  /*2ae70*/  LDL R29, [R1+0x464] ;  /* 0x00046400011d7983 */ /* 0x001f220000100800 */
[----:B------:R-:W-:-:S02]  /*2ae80*/  MOV R24, R23 ;  /* 0x0000001700187202 */ /* 0x000fc40000000f00 */
[----:B------:R-:W-:Y:S02]  /*2ae90*/  MOV R25, R22 ;  /* 0x0000001600197202 */ /* 0x000fe40000000f00 */
[----:B------:R-:W-:Y:S01]  /*2aea0*/  MOV R26, R21 ;  /* 0x00000015001a7202 */ /* 0x000fe20000000f00 */
[----:B------:R-:W-:Y:S01]  /*2aeb0*/  IMAD.MOV.U32 R27, RZ, RZ, R20 ;  /* 0x000000ffff1b7224 */ /* 0x000fe200078e0014 */
[----:B---3--:R-:W-:Y:S07]  /*2aec0*/  HMMA.16816.F32.BF16 R12, R16, R4, R12 ;  /* 0x00000004100c723c */ /* 0x008fee000004180c */
[----:B------:R-:W-:-:S02]  /*2aed0*/  MOV R16, R10 ;  /* 0x0000000a00107202 */ /* 0x000fc40000000f00 */
[----:B------:R-:W-:Y:S01]  /*2aee0*/  MOV R17, R11 ;  /* 0x0000000b00117202 */ /* 0x000fe20000000f00 */
[----:B--2---:R-:W0:Y:S04]  /*2aef0*/  LDSM.16.MT88.4 R20, [R28+0x25000] ;  /* 0x025000001c14783b */ /* 0x004e280000004200 */
[----:B----4-:R-:W-:Y:S01]  /*2af00*/  STL [R1+0x3344], R29 ;  /* 0x0033441d01007387 */ /* 0x010fe20000100800 */
[----:B------:R-:W-:Y:S03]  /*2af10*/  STL [R1+0x3340], R28 ;  /* 0x0033401c01007387 */ /* 0x000fe60000100800 */
[----:B0-----:R-:W-:Y:S01]  /*2af20*/  STL [R1+0x32d8], R20 ;  /* 0x0032d81401007387 */ /* 0x001fe20000100800 */
[----:B------:R-:W-:Y:S02]  /*2af30*/  STL [R1+0x32d4], R21 ;  /* 0x0032d41501007387 */ /* 0x000fe40000100800 */
[----:B------:R0:W-:Y:S02]  /*2af40*/  STL [R1+0x32d0], R22 ;  /* 0x0032d01601007387 */ /* 0x0001e40000100800 */
[----:B------:R1:W-:Y:S01]  /*2af50*/  STL [R1+0x32cc], R23 ;  /* 0x0032cc1701007387 */ /* 0x0003e20000100800 */
[----:B0-----:R-:W2:Y:S01]  /*2af60*/  LDL.LU R22, [R1+0x88] ;  /* 0x0000880001167983 */ /* 0x001ea20000300800 */
[----:B-1----:R-:W2:Y:S02]  /*2af70*/  LDL.LU R23, [R1+0x8c] ;  /* 0x00008c0001177983 */ /* 0x002ea40000300800 */
[----:B------:R-:W2:Y:S02]  /*2af80*/  LDL.LU R10, [R1+0x33ac] ;  /* 0x0033ac00010a7983 */ /* 0x000ea40000300800 */
[----:B------:R-:W2:Y:S01]  /*2af90*/  LDL.LU R11, [R1+0x33a8] ;  /* 0x0033a800010b7983 */ /* 0x000ea20000300800 */
[----:B------:R-:W2:Y:S01]  /*2afa0*/  LDL.LU R18, [R1+0x48] ;  /* 0x0000480001127983 */ /* 0x000ea20000300800 */
[----:B------:R-:W2:Y:S02]  /*2afb0*/  LDL.LU R19, [R1+0x4c] ;  /* 0x00004c0001137983 */ /* 0x000ea40000300800 */
[----:B------:R0:W-:Y:S02]  /*2afc0*/  STL.64 [R1+0x3390], R6 ;  /* 0x0033900601007387 */ /* 0x0001e40000100a00 */
[----:B0-----:R-:W3:Y:S01]  /*2afd0*/  LDL.LU.64 R6, [R1+0xa8] ;  /* 0x0000a80001067983 */ /* 0x001ee20000300a00 */
[----:B------:R-:W-:Y:S02]  /*2afe0*/  STL [R1+0x3354], R12 ;  /* 0x0033540c01007387 */ /* 0x000fe40000100800 */
[----:B------:R-:W-:Y:S02]  /*2aff0*/  STL [R1+0x3350], R13 ;  /* 0x0033500d01007387 */ /* 0x000fe40000100800 */
[----:B------:R-:W-:Y:S01]  /*2b000*/  STL [R1+0x334c], R14 ;  /* 0x00334c0e01007387 */ /* 0x000fe20000100800 */
[----:B------:R2:W-:Y:S02]  /*2b010*/  STL [R1+0x3348], R15 ;  /* 0x0033480f01007387 */ /* 0x0005e40000100800 */
[C---:B--2---:R-:W-:Y:S11]  /*2b020*/  HMMA.16816.F32.BF16 R12, R8.reuse, R22, R16 ;  /* 0x00000016080c723c */ /* 0x044ff60000041810 */
[----:B------:R-:W-:Y:S11]  /*2b030*/  @!UPT UIADD3 URZ, URZ, URZ, URZ ;  /* 0x0000003f3f3ff290 */ /* 0x000ff6000fffe03f */
[----:B------:R-:W-:Y:S02]  /*2b040*/  @!UPT UIADD3 URZ, URZ, URZ, URZ ;  /* 0x0000003f3f3ff290 */ /* 0x000fe4000fffe03f */
[----:B------:R-:W-:Y:S01]  /*2b050*/  MOV R19, R12 ;  /* 0x0000000c00137202 */ /* 0x000fe20000000f00 */
[----:B------:R-:W-:Y:S01]  /*2b060*/  IMAD.MOV.U32 R18, RZ, RZ, R13 ;  /* 0x000000ffff127224 */ /* 0x000fe200078e000d */
[----:B------:R-:W-:Y:S02]  /*2b070*/  MOV R17, R14 ;  /* 0x0000000e00117202 */ /* 0x000fe40000000f00 */
[----:B------:R-:W-:Y:S02]  /*2b080*/  MOV R16, R15 ;  /* 0x0000000f00107202 */ /* 0x000fe40000000f00 */
[----:B------:R0:W-:Y:S03]  /*2b090*/  STL.64 [R1+0x3360], R18 ;  /* 0x0033601201007387 */ /* 0x0001e60000100a00 */
[----:B------:R-:W-:Y:S01]  /*2b0a0*/  STL.64 [R1+0x3358], R16 ;  /* 0x0033581001007387 */ /* 0x000fe20000100a00 */
[----:B0-----:R-:W2:Y:S01]  /*2b0b0*/  LDL.LU R18, [R1+0x98] ;  /* 0x0000980001127983 */ /* 0x001ea20000300800 */
[----:B------:R-:W2:Y:S02]  /*2b0c0*/  LDL.LU R19, [R1+0x9c] ;  /* 0x00009c0001137983 */ /* 0x000ea40000300800 */
[C---:B--2---:R-:W-:Y:S11]  /*2b0d0*/  HMMA.16816.F32.BF16 R24, R8.reuse, R18, R24 ;  /* 0x000000120818723c */ /* 0x044ff60000041818 */
[----:B------:R-:W-:Y:S11]  /*2b0e0*/  @!UPT UIADD3 URZ, URZ, URZ, URZ ;  /* 0x0000003f3f3ff290 */ /* 0x000ff6000fffe03f */
[----:B------:R-:W-:Y:S01]  /*2b0f0*/  @!UPT UIADD3 URZ, URZ, URZ, URZ ;  /* 0x0000003f3f3ff290 */ /* 0x000fe2000fffe03f */
[----:B------:R0:W-:Y:S01]  /*2b100*/  STL.64 [R1+0x50], R24 ;  /* 0x0000501801007387 */ /* 0x0001e20000100a00 */
[----:B------:R-:W-:Y:S01]  /*2b110*/  MOV R12, R26 ;  /* 0x0000001a000c7202 */ /* 0x000fe20000000f00 */
[----:B------:R-:W-:Y:S02]  /*2b120*/  IMAD.MOV.U32 R13, RZ, RZ, R27 ;  /* 0x000000ffff0d7224 */ /* 0x000fe400078e001b */
[----:B------:R-:W2:Y:S04]  /*2b130*/  LDL.LU.64 R26, [R1+0x33a0] ;  /* 0x0033a000011a7983 */ /* 0x000ea80000300a00 */
[----:B0-----:R-:W2:Y:S01]  /*2b140*/  LDL.LU.64 R24, [R1+0x3398] ;  /* 0x0033980001187983 */ /* 0x001ea20000300a00 */
[----:B------:R0:W-:Y:S02]  /*2b150*/  STL.64 [R1+0x3368], R18 ;  /* 0x0033681201007387 */ /* 0x0001e40000100a00 */
[----:B------:R-:W4:Y:S02]  /*2b160*/  LDL.LU R16, [R1+0x20] ;  /* 0x0000200001107983 */ /* 0x000f240000300800 */
[----:B---3--:R-:W-:Y:S01]  /*2b170*/  IMAD.MOV.U32 R20, RZ, RZ, R6 ;  /* 0x000000ffff147224 */ /* 0x008fe200078e0006 */
[----:B0-----:R-:W-:Y:S01]  /*2b180*/  MOV R19, R0 ;  /* 0x0000000000137202 */ /* 0x001fe20000000f00 */
[----:B------:R-:W-:Y:S01]  /*2b190*/  MOV R0, R7 ;  /* 0x0000000700007202 */ /* 0x000fe20000000f00 */
[----:B--2---:R-:W-:Y:S01]  /*2b1a0*/  HMMA.16816.F32.BF16 R24, R8, R6, R24 ;  /* 0x000000060818723c */ /* 0x004fe20000041818 */
[----:B------:R-:W2:Y:S11]  /*2b1b0*/  LDL.LU.64 R6, [R1+0x3390] ;  /* 0x0033900001067983 */ /* 0x000eb60000300a00 */
[----:B------:R-:W-:Y:S11]  /*2b1c0*/  @!UPT UIADD3 URZ, URZ, URZ, URZ ;  /* 0x0000003f3f3ff290 */ /* 0x000ff6000fffe03f */
[----:B------:R-:W-:Y:S01]  /*2b1d0*/  @!UPT UIADD3 URZ, URZ, URZ, URZ ;  /* 0x0000003f3f3ff290 */ /* 0x000fe2000fffe03f */
[----:B------:R-:W-:Y:S01]  /*2b1e0*/  IMAD.MOV.U32 R29, RZ, RZ, R26 ;  /* 0x000000ffff1d7224 */ /* 0x000fe200078e001a */
[----:B------:R-:W-:Y:S02]  /*2b1f0*/  MOV R28, R27 ;  /* 0x0000001b001c7202 */ /* 0x000fe40000000f00 */
[----:B------:R-:W-:Y:S02]  /*2b200*/  MOV R14, R24 ;  /* 0x00000018000e7202 */ /* 0x000fe40000000f00 */
[----:B------:R-:W-:Y:S01]  /*2b210*/  MOV R15, R25 ;  /* 0x00000019000f7202 */ /* 0x000fe20000000f00 */
[----:B------:R-:W3:Y:S01]  /*2b220*/  LDL.LU.64 R26, [R1+0x3388] ;  /* 0x00338800011a7983 */ /* 0x000ee20000300a00 */
[----:B------:R-:W3:Y:S01]  /*2b230*/  LDL.LU.64 R24, [R1+0x3380] ;  /* 0x0033800001187983 */ /* 0x000ee20000300a00 */
[----:B------:R-:W-:Y:S02]  /*2b240*/  MOV R17, R3 ;  /* 0x0000000300117202 */ /* 0x000fe40000000f00 */
[----:B------:R-:W-:-:S02]  /*2b250*/  MOV R18, R2 ;  /* 0x0000000200127202 */ /* 0x000fc40000000f00 */
[----:B--2---:R-:W-:Y:S02]  /*2b260*/  MOV R3, R6 ;  /* 0x0000000600037202 */ /* 0x004fe40000000f00 */
[----:B------:R-:W-:Y:S01]  /*2b270*/  MOV R2, R7 ;  /* 0x0000000700027202 */ /* 0x000fe20000000f00 */
[----:B---3--:R-:W-:Y:S01]  /*2b280*/  HMMA.16816.F32.BF16 R24, R8, R6, R24 ;  /* 0x000000060818723c */ /* 0x008fe20000041818 */
[----:B------:R-:W4:Y:S01]  /*2b290*/  LDL.LU.64 R6, [R1+0x3378] ;  /* 0x0033780001067983 */ /* 0x000f220000300a00 */
[----:B------:R-:W4:Y:S05]  /*2b2a0*/  LDL.LU.64 R4, [R1+0x3370] ;  /* 0x0033700001047983 */ /* 0x000f2a0000300a00 */
[----:B------:R-:W-:Y:S01]  /*2b2b0*/  MOV R11, R0 ;  /* 0x00000000000b7202 */ /* 0x000fe20000000f00 */
[----:B------:R-:W-:Y:S11]  /*2b2c0*/  IMAD.MOV.U32 R10, RZ, RZ, R20 ;  /* 0x000000ffff0a7224 */ /* 0x000ff600078e0014 */
[----:B------:R-:W-:Y:S04]  /*2b2d0*/  @!UPT UIADD3 URZ, URZ, URZ, URZ ;  /* 0x0000003f3f3ff290 */ /* 0x000fe8000fffe03f */
[----:B------:R-:W-:Y:S01]  /*2b2e0*/  STL [R1+0x32dc], R27 ;  /* 0x0032dc1b01007387 */ /* 0x000fe20000100800 */
[C---:B----4-:R-:W-:Y:S11]  /*2b2f0*/  HMMA.16816.F32.BF16 R16, R4.reuse, R22, R16 ;  /* 0x000000160410723c */ /* 0x050ff60000041810 */
[----:B------:R-:W-:Y:S11]  /*2b300*/  @!UPT UIADD3 URZ, URZ, URZ, URZ ;  /* 0x0000003f3f3ff290 */ /* 0x000ff6000fffe03f */
[----:B------:R-:W-:Y:S02]  /*2b310*/  @!UPT UIADD3 URZ, URZ, URZ, URZ ;  /* 0x0000003f3f3ff290 */ /* 0x000fe4000fffe03f */
[----:B------:R-:W-:Y:S02]  /*2b320*/  MOV R0, R19 ;  /* 0x0000001300007202 */ /* 0x000fe40000000f00 */
[----:B------:R-:W-:Y:S01]  /*2b330*/  MOV R23, R16 ;  /* 0x0000001000177202 */ /* 0x000fe20000000f00 */
[----:B------:R-:W-:Y:S01]  /*2b340*/  STL [R1+0x24], R17 ;  /* 0x0000241101007387 */ /* 0x000fe20000100800 */
[----:B------:R0:W-:Y:S03]  /*2b350*/  STL [R1+0x28], R18 ;  /* 0x0000281201007387 */ /* 0x0001e60000100800 */
[----:B0-----:R-:W2:Y:S01]  /*2b360*/  LDL.LU.64 R18, [R1+0x3368] ;  /* 0x0033680001127983 */ /* 0x001ea20000300a00 */
[----:B------:R-:W-:Y:S02]  /*2b370*/  STL [R1+0x32f4], R0 ;  /* 0x0032f40001007387 */ /* 0x000fe40000100800 */
[----:B------:R0:W-:Y:S02]  /*2b380*/  STL [R1+0x32f0], R23 ;  /* 0x0032f01701007387 */ /* 0x0001e40000100800 */
[----:B------:R-:W2:Y:S01]  /*2b390*/  LDL.LU R20, [R1+0x10] ;  /* 0x0000100001147983 */ /* 0x000ea20000300800 */
[----:B------:R-:W2:Y:S01]  /*2b3a0*/  LDL.LU R21, [R1+0x14] ;  /* 0x0000140001157983 */ /* 0x000ea20000300800 */
[----:B------:R-:W2:Y:S03]  /*2b3b0*/  LDL.LU R22, [R1+0x18] ;  /* 0x0000180001167983 */ /* 0x000ea60000300800 */
[----:B0-----:R-:W2:Y:S02]  /*2b3c0*/  LDL.LU R23, [R1+0x1c] ;  /* 0x00001c0001177983 */ /* 0x001ea40000300800 */
[C---:B--2---:R-:W-:Y:S11]  /*2b3d0*/  HMMA.16816.F32.BF16 R16, R4.reuse, R18, R20 ;  /* 0x000000120410723c */ /* 0x044ff60000041814 */
[----:B------:R-:W-:Y:S11]  /*2b3e0*/  @!UPT UIADD3 URZ, URZ, URZ, URZ ;  /* 0x0000003f3f3ff290 */ /* 0x000ff6000fffe03f */
[----:B------:R-:W-:Y:S02]  /*2b3f0*/  @!UPT UIADD3 URZ, URZ, URZ, URZ ;  /* 0x0000003f3f3ff290 */ /* 0x000fe4000fffe03f */
[----:B------:R-:W-:Y:S01]  /*2b400*/  IMAD.MOV.U32 R27, RZ, RZ, R16 ;  /* 0x000000ffff1b7224 */ /* 0x000fe200078e0010 */
[----:B------:R-:W-:Y:S02]  /*2b410*/  MOV R21, R18 ;  /* 0x0000001200157202 */ /* 0x000fe40000000f00 */
[----:B------:R-:W-:Y:S02]  /*2b420*/  MOV R22, R19 ;  /* 0x0000001300167202 */ /* 0x000fe40000000f00 */
[----:B------:R-:W-:Y:S01]  /*2b430*/  MOV R20, R17 ;  /* 0x0000001100147202 */ /* 0x000fe20000000f00 */
[----:B------:R-:W2:Y:S01]  /*2b440*/  LDL.LU.64 R18, [R1+0x3360] ;  /* 0x0033600001127983 */ /* 0x000ea20000300a00 */
[----:B------:R-:W3:Y:S02]  /*2b450*/  LDL.LU.64 R16, [R1+0x3358] ;  /* 0x0033580001107983 */ /* 0x000ee40000300a00 */
[----:B------:R-:W-:Y:S02]  /*2b460*/  STL.64 [R1+0x32e8], R26 ;  /* 0x0032e81a01007387 */ /* 0x000fe40000100a00 */
[----:B------:R0:W-:Y:S02]  /*2b470*/  STL.64 [R1+0x32e0], R24 ;  /* 0x0032e01801007387 */ /* 0x0001e40000100a00 */
[----:B0-----:R-:W4:Y:S01]  /*2b480*/  LDL.LU R24, [R1] ;  /* 0x0000000001187983 */ /* 0x001f220000300800 */
[----:B------:R-:W4:Y:S02]  /*2b490*/  LDL.LU R25, [R1+0x4] ;  /* 0x0000040001197983 */ /* 0x000f240000300800 */
[----:B------:R-:W4:Y:S02]  /*2b4a0*/  LDL.LU R26, [R1+0x8] ;  /* 0x00000800011a7983 */ /* 0x000f240000300800 */
[----:B------:R-:W4:Y:S02]  /*2b4b0*/  LDL.LU R27, [R1+0xc] ;  /* 0x00000c00011b7983 */ /* 0x000f240000300800 */
[----:B----4-:R-:W-:Y:S11]  /*2b4c0*/  HMMA.16816.F32.BF16 R8, R4, R10, R24 ;  /* 0x0000000a0408723c */ /* 0x010ff60000041818 */
[----:B------:R-:W-:Y:S11]  /*2b4d0*/  @!UPT UIADD3 URZ, URZ, URZ, URZ ;  /* 0x0000003f3f3ff290 */ /* 0x000ff6000fffe03f */
[----:B------:R-:W-:Y:S02]  /*2b4e0*/  @!UPT UIADD3 URZ, URZ, URZ, URZ ;  /* 0x0000003f3f3ff290 */ /* 0x000fe4000fffe03f */
[----:B------:R-:W-:Y:S01]  /*2b4f0*/  MOV R23, R11 ;  /* 0x0000000b00177202 */ /* 0x000fe20000000f00 */
[----:B------:R-:W-:Y:S04]  /*2b500*/  STL.64 [R1], R8 ;  /* 0x0000000801007387 */ /* 0x000fe80000100a00 */
[----:B------:R-:W-:Y:S01]  /*2b510*/  STL.64 [R1+0x3300], R22 ;  /* 0x0033001601007387 */ /* 0x000fe20000100a00 */
[----:B------:R0:W-:Y:S03]  /*2b520*/  STL.64 [R1+0x32f8], R20 ;  /* 0x0032f81401007387 */ /* 0x0001e60000100a00 */
[----:B0-----:R-:W4:Y:S01]  /*2b530*/  LDL.LU R20, [R1+0x50] ;  /* 0x0000500001147983 */ /* 0x001f220000300800 */
[----:B------:R-:W4:Y:S01]  /*2b540*/  LDL.LU R21, [R1+0x54] ;  /* 0x0000540001157983 */ /* 0x000f220000300800 */
[----:B------:R-:W-:-:S02]  /*2b550*/  MOV R22, R12 ;  /* 0x0000000c00167202 */ /* 0x000fc40000000f00 */
[----:B------:R-:W-:Y:S01]  /*2b560*/  MOV R23, R13 ;  /* 0x0000000d00177202 */ /* 0x000fe20000000f00 */
[----:B------:R-:W2:Y:S01]  /*2b570*/  LDL.LU R12, [R1+0x3354] ;  /* 0x00335400010c7983 */ /* 0x000ea20000300800 */
[----:B------:R-:W2:Y:S02]  /*2b580*/  LDL.LU R13, [R1+0x3350] ;  /* 0x00335000010d7983 */ /* 0x000ea40000300800 */
[----:B------:R-:W-:Y:S01]  /*2b590*/  IMAD.MOV.U32 R24, RZ, RZ, R14 ;  /* 0x000000ffff187224 */ /* 0x000fe200078e000e */
[----:B------:R-:W-:Y:S01]  /*2b5a0*/  STL.64 [R1+0x3320], R22 ;  /* 0x0033201601007387 */ /* 0x000fe20000100a00 */
[----:B------:R-:W-:Y:S02]  /*2b5b0*/  MOV R26, R29 ;  /* 0x0000001d001a7202 */ /* 0x000fe40000000f00 */
[----:B------:R-:W-:Y:S02]  /*2b5c0*/  MOV R27, R28 ;  /* 0x0000001c001b7202 */ /* 0x000fe40000000f00 */
[----:B------:R-:W-:Y:S01]  /*2b5d0*/  MOV R25, R15 ;  /* 0x0000000f00197202 */ /* 0x000fe20000000f00 */
[----:B----4-:R0:W-:Y:S04]  /*2b5e0*/  STL.64 [R1+0x3318], R20 ;  /* 0x0033181401007387 */ /* 0x0101e80000100a00 */
[----:B0-----:R-:W4:Y:S01]  /*2b5f0*/  LDL.LU.64 R20, [R1+0xb0] ;  /* 0x0000b00001147983 */ /* 0x001f220000300a00 */
[----:B------:R-:W2:Y:S02]  /*2b600*/  LDL.LU R14, [R1+0x334c] ;  /* 0x00334c00010e7983 */ /* 0x000ea40000300800 */
[----:B------:R-:W2:Y:S02]  /*2b610*/  LDL.LU R15, [R1+0x3348] ;  /* 0x00334800010f7983 */ /* 0x000ea40000300800 */
[----:B------:R-:W2:Y:S01]  /*2b620*/  LDL.LU R29, [R1+0x3344] ;  /* 0x00334400011d7983 */ /* 0x000ea20000300800 */
[----:B------:R-:W4:Y:S01]  /*2b630*/  LDL.LU R28, [R1+0x3340] ;  /* 0x00334000011c7983 */ /* 0x000f220000300800 */
[----:B------:R-:W-:Y:S02]  /*2b640*/  STL.64 [R1+0x3310], R26 ;  /* 0x0033101a01007387 */ /* 0x000fe40000100a00 */
[----:B------:R0:W-:Y:S02]  /*2b650*/  STL.64 [R1+0x3308], R24 ;  /* 0x0033081801007387 */ /* 0x0001e40000100a00 */
[----:B0-----:R-:W4:Y:S01]  /*2b660*/  LDL.LU.64 R24, [R1+0xc0] ;  /* 0x0000c00001187983 */ /* 0x001f220000300a00 */
[----:B------:R-:W-:Y:S01]  /*2b670*/  IMAD.MOV.U32 R0, RZ, RZ, R10 ;  /* 0x000000ffff007224 */ /* 0x000fe200078e000a */
[----:B---3--:R-:W-:-:S02]  /*2b680*/  MOV R26, R17 ;  /* 0x00000011001a7202 */ /* 0x008fc40000000f00 */
[----:B------:R-:W-:Y:S01]  /*2b690*/  MOV R27, R16 ;  /* 0x00000010001b7202 */ /* 0x000fe20000000f00 */
[----:B--2---:R-:W0:Y:S04]  /*2b6a0*/  LDSM.16.MT88.4 R8, [R29+0x25400] ;  /* 0x025400001d08783b */ /* 0x004e280000004200 */
[----:B----4-:R1:W-:Y:S02]  /*2b6b0*/  STL.64 [R1+0x3328], R24 ;  /* 0x0033281801007387 */ /* 0x0103e40000100a00 */
[----:B-1----:R-:W-:Y:S01]  /*2b6c0*/  IMAD.MOV.U32 R24, RZ, RZ, R19 ;  /* 0x000000ffff187224 */ /* 0x002fe200078e0013 */
[----:B------:R-:W-:Y:S02]  /*2b6d0*/  MOV R25, R18 ;  /* 0x0000001200197202 */ /* 0x000fe40000000f00 */
[----:B------:R-:W1:Y:S04]  /*2b6e0*/  LDSM.16.MT88.4 R16, [R28+0x25400] ;  /* 0x025400001c10783b */ /* 0x000e680000004200 */
[----:B0-----:R-:W-:Y:S01]  /*2b6f0*/  STL.64 [R1+0x3268], R10 ;  /* 0x0032680a01007387 */ /* 0x001fe20000100a00 */
[----:B------:R-:W-:Y:S02]  /*2b700*/  STL.64 [R1+0x3260], R8 ;  /* 0x0032600801007387 */ /* 0x000fe40000100a00 */
[----:B------:R-:W-:Y:S01]  /*2b710*/  STL [R1+0x3270], R28 ;  /* 0x0032701c01007387 */ /* 0x000fe20000100800 */
[----:B-1----:R-:W-:Y:S01]  /*2b720*/  STL.64 [R1+0x3218], R18 ;  /* 0x0032181201007387 */ /* 0x002fe20000100a00 */
[----:B------:R0:W-:Y:S03]  /*2b730*/  STL.64 [R1+0x3210], R16 ;  /* 0x0032101001007387 */ /* 0x0001e60000100a00 */
[----:B0-----:R-:W2:Y:S01]  /*2b740*/  LDL.LU.64 R16, [R1+0xf0] ;  /* 0x0000f00001107983 */ /* 0x001ea20000300a00 */
[----:B------:R-:W3:Y:S02]  /*2b750*/  LDL.LU.64 R18, [R1+0xf8] ;  /* 0x0000f80001127983 */ /* 0x000ee40000300a00 */
[----:B------:R-:W-:Y:S01]  /*2b760*/  IMAD.MOV.U32 R10, RZ, RZ, R3 ;  /* 0x000000ffff0a7224 */ /* 0x000fe200078e0003 */
[----:B------:R-:W-:-:S07]  /*2b770*/  MOV R11, R2 ;  /* 0x00000002000b7202 */ /* 0x000fce0000000f00 */
[----:B------:R-:W-:Y:S01]  /*2b780*/  HMMA.16816.F32.BF16 R8, R4, R10, R12 ;  /* 0x0000000a0408723c */ /* 0x000fe2000004180c */
[----:B---3--:R-:W-:Y:S01]  /*2b790*/  STL [R1+0x3224], R18 ;  /* 0x0032241201007387 */ /* 0x008fe20000100800 */
[----:B------:R-:W-:Y:S02]  /*2b7a0*/  STL [R1+0x3220], R19 ;  /* 0x0032201301007387 */ /* 0x000fe40000100800 */
[----:B------:R-:W3:Y:S02]  /*2b7b0*/  LDL.LU.64 R14, [R1+0x3338] ;  /* 0x00333800010e7983 */ /* 0x000ee40000300a00 */
[----:B------:R-:W3:Y:S01]  /*2b7c0*/  LDL.LU.64 R12, [R1+0x3330] ;  /* 0x00333000010c7983 */ /* 0x000ee20000300a00 */
[----:B------:R-:W4:Y:S11]  /*2b7d0*/  LDL.LU.64 R4, [R1+0xd0] ;  /* 0x0000d00001047983 */ /* 0x000f360000300a00 */
[----:B------:R-:W-:Y:S05]  /*2b7e0*/  @!UPT UIADD3 URZ, URZ, URZ, URZ ;  /* 0x0000003f3f3ff290 */ /* 0x000fea000fffe03f */
[----:B------:R-:W-:Y:S02]  /*2b7f0*/  STL [R1+0x327c], R9 ;  /* 0x00327c0901007387 */ /* 0x000fe40000100800 */
[----:B------:R-:W-:Y:S02]  /*2b800*/  STL [R1+0x3278], R10 ;  /* 0x0032780a01007387 */ /* 0x000fe40000100800 */
[----:B------:R-:W-:Y:S01]  /*2b810*/  STL [R1+0x3274], R11 ;  /* 0x0032740b01007387 */ /* 0x000fe20000100800 */
[----:B------:R-:W-:Y:S02]  /*2b820*/  MOV R3, R20 ;  /* 0x0000001400037202 */ /* 0x000fe40000000f00 */
[----:B------:R-:W-:Y:S01]  /*2b830*/  MOV R2, R21 ;  /* 0x0000001500027202 */ /* 0x000fe20000000f00 */
[C---:B---3--:R-:W-:Y:S11]  /*2b840*/  HMMA.16816.F32.BF16 R24, R12.reuse, R20, R24 ;  /* 0x000000140c18723c */ /* 0x048ff60000041818 */
[----:B------:R-:W-:Y:S11]  /*2b850*/  @!UPT UIADD3 URZ, URZ, URZ, URZ ;  /* 0x0000003f3f3ff290 */ /* 0x000ff6000fffe03f */
[----:B------:R-:W-:Y:S01]  /*2b860*/  @!UPT UIADD3 URZ, URZ, URZ, URZ ;  /* 0x0000003f3f3ff290 */ /* 0x000fe2000fffe03f */
[----:B------:R0:W-:Y:S01]  /*2b870*/  STL.64 [R1+0x40], R24 ;  /* 0x0000401801007387 */ /* 0x0001e20000100a00 */
[----:B------:R1:W-:Y:S03]  /*2b880*/  STL.64 [R1+0x48], R26 ;  /* 0x0000481a01007387 */ /* 0x0003e60000100a00 */
[----:B0-----:R-:W3:Y:S01]  /*2b890*/  LDL.LU.64 R24, [R1+0x3328] ;  /* 0x0033280001187983 */ /* 0x001ee20000300a00 */
[----:B------:R-:W3:Y:S02]  /*2b8a0*/  LDL.LU.64 R22, [R1+0x3320] ;  /* 0x0033200001167983 */ /* 0x000ee40000300a00 */
[----:B------:R-:W3:Y:S02]  /*2b8b0*/  LDL.LU.64 R20, [R1+0x3318] ;  /* 0x0033180001147983 */ /* 0x000ee40000300a00 */
[----:B-1----:R-:W4:Y:S01]  /*2b8c0*/  LDL.LU.64 R26, [R1+0x3310] ;  /* 0x00331000011a7983 */ /* 0x002f220000300a00 */
[----:B---3--:R-:W-:Y:S01]  /*2b8d0*/  HMMA.16816.F32.BF16 R20, R12, R24, R20 ;  /* 0x000000180c14723c */ /* 0x008fe20000041814 */
[----:B------:R-:W-:Y:S01]  /*2b8e0*/  IMAD.MOV.U32 R7, RZ, RZ, R24 ;  /* 0x000000ffff077224 */ /* 0x000fe200078e0018 */
[----:B------:R-:W-:-:S02]  /*2b8f0*/  MOV R6, R25 ;  /* 0x0000001900067202 */ /* 0x000fc40000000f00 */
[----:B------:R-:W4:Y:S11]  /*2b900*/  LDL.LU.64 R24, [R1+0x3308] ;  /* 0x0033080001187983 */ /* 0x000f360000300a00 */
[----:B------:R-:W-:Y:S09]  /*2b910*/  @!UPT UIADD3 URZ, URZ, URZ, URZ ;  /* 0x0000003f3f3ff290 */ /* 0x000ff2000fffe03f */
[----:B------:R-:W-:Y:S01]  /*2b920*/  MOV R10, R21 ;  /* 0x00000015000a7202 */ /* 0x000fe20000000f00 */
[----:B------:R-:W-:Y:S01]  /*2b930*/  IMAD.MOV.U32 R11, RZ, RZ, R22 ;  /* 0x000000ffff0b7224 */ /* 0x000fe200078e0016 */
[----:B------:R-:W-:Y:S02]  /*2b940*/  MOV R9, R20 ;  /* 0x0000001400097202 */ /* 0x000fe40000000f00 */
[----:B------:R-:W-:Y:S02]  /*2b950*/  MOV R28, R23 ;  /* 0x00000017001c7202 */ /* 0x000fe40000000f00 */
[----:B------:R-:W3:Y:S01]  /*2b960*/  LDL.LU.64 R22, [R1+0x3300] ;  /* 0x0033000001167983 */ /* 0x000ee20000300a00 */
[----:B------:R-:W2:Y:S02]  /*2b970*/  LDL.LU.64 R20, [R1+0x32f8] ;  /* 0x0032f80001147983 */ /* 0x000ea40000300a00 */
[----:B------:R-:W-:Y:S02]  /*2b980*/  STL.64 [R1+0x3288], R10 ;  /* 0x0032880a01007387 */ /* 0x000fe40000100a00 */
[----:B------:R0:W-:Y:S02]  /*2b990*/  STL.64 [R1+0x3280], R8 ;  /* 0x0032800801007387 */ /* 0x0001e40000100a00 */
[----:B0-----:R-:W2:Y:S01]  /*2b9a0*/  LDL.LU R8, [R1] ;  /* 0x0000000001087983 */ /* 0x001ea20000300800 */
[----:B------:R-:W2:Y:S01]  /*2b9b0*/  LDL.LU R9, [R1+0x4] ;  /* 0x0000040001097983 */ /* 0x000ea20000300800 */
[----:B------:R-:W-:-:S02]  /*2b9c0*/  MOV R10, R0 ;  /* 0x00000000000a7202 */ /* 0x000fc40000000f00 */
[----:B------:R-:W2:Y:S01]  /*2b9d0*/  LDL.LU R0, [R1+0x32f4] ;  /* 0x0032f40001007983 */ /* 0x000ea20000300800 */
[----:B----4-:R-:W-:Y:S01]  /*2b9e0*/  HMMA.16816.F32.BF16 R24, R12, R4, R24 ;  /* 0x000000040c18723c */ /* 0x010fe20000041818 */
[----:B---3--:R-:W-:Y:S02]  /*2b9f0*/  MOV R11, R23 ;  /* 0x00000017000b7202 */ /* 0x008fe40000000f00 */
[----:B------:R-:W3:Y:S03]  /*2ba00*/  LDL.LU R23, [R1+0x32f0] ;  /* 0x0032f00001177983 */ /* 0x000ee60000300800 */
[----:B------:R-:W-:Y:S01]  /*2ba10*/  STL.64 [R1+0x3298], R10 ;  /* 0x0032980a01007387 */ /* 0x000fe20000100a00 */
[----:B--2---:R0:W-:Y:S02]  /*2ba20*/  STL.64 [R1+0x3290], R8 ;  /* 0x0032900801007387 */ /* 0x0041e40000100a00 */
[----:B0-----:R-:W-:Y:S01]  /*2ba30*/  IMAD.MOV.U32 R8, RZ, RZ, R7 ;  /* 0x000000ffff087224 */ /* 0x001fe200078e0007 */
[----:B------:R-:W-:-:S05]  /*2ba40*/  MOV R9, R6 ;  /* 0x0000000600097202 */ /* 0x000fca0000000f00 */
[----:B------:R0:W-:Y:S02]  /*2ba50*/  STL.64 [R1+0x32b0], R8 ;  /* 0x0032b00801007387 */ /* 0x0001e40000100a00 */
[----:B0-----:R-:W-:Y:S02]  /*2ba60*/  MOV R8, R3 ;  /* 0x0000000300087202 */ /* 0x001fe40000000f00 */
[----:B------:R-:W-:Y:S01]  /*2ba70*/  MOV R9, R2 ;  /* 0x0000000200097202 */ /* 0x000fe20000000f00 */
[----:B------:R-:W-:Y:S01]  /*2ba80*/  IMAD.MOV.U32 R3, RZ, RZ, R4 ;  /* 0x000000ffff037224 */ /* 0x000fe200078e0004 */
[----:B------:R-:W-:-:S03]  /*2ba90*/  MOV R2, R5 ;  /* 0x0000000500027202 */ /* 0x000fc60000000f00 */
[----:B------:R-:W-:Y:S01]  /*2baa0*/  IMAD.MOV.U32 R5, RZ, RZ, R26 ;  /* 0x000000ffff057224 */ /* 0x000fe200078e001a */
[----:B------:R-:W-:Y:S02]  /*2bab0*/  MOV R4, R27 ;  /* 0x0000001b00047202 */ /* 0x000fe40000000f00 */
[----:B------:R-:W2:Y:S01]  /*2bac0*/  LDL.LU.64 R26, [R1+0x32e8] ;  /* 0x0032e800011a7983 */ /* 0x000ea20000300a00 */
[----:B------:R-:W-:Y:S02]  /*2bad0*/  MOV R7, R24 ;  /* 0x0000001800077202 */ /* 0x000fe40000000f00 */
[----:B------:R-:W-:Y:S02]  /*2bae0*/  MOV R6, R25 ;  /* 0x0000001900067202 */ /* 0x000fe40000000f00 */
[----:B------:R-:W4:Y:S03]  /*2baf0*/  LDL.LU.64 R24, [R1+0x32e0] ;  /* 0x0032e00001187983 */ /* 0x000f260000300a00 */
[----:B------:R0:W-:Y:S02]  /*2bb00*/  STL.64 [R1+0x32a8], R6 ;  /* 0x0032a80601007387 */ /* 0x0001e40000100a00 */
[----:B------:R1:W-:Y:S02]  /*2bb10*/  STL.64 [R1+0x32a0], R4 ;  /* 0x0032a00401007387 */ /* 0x0003e40000100a00 */
[----:B0-----:R-:W-:Y:S01]  /*2bb20*/  IMAD.MOV.U32 R6, RZ, RZ, R21 ;  /* 0x000000ffff067224 */ /* 0x001fe200078e0015 */
[----:B------:R-:W-:-:S02]  /*2bb30*/  MOV R7, R22 ;  /* 0x0000001600077202 */ /* 0x000fc40000000f00 */
[----:B-1----:R-:W-:Y:S02]  /*2bb40*/  MOV R5, R20 ;  /* 0x0000001400057202 */ /* 0x002fe40000000f00 */
[----:B--2---:R-:W-:Y:S02]  /*2bb50*/  MOV R4, R27 ;  /* 0x0000001b00047202 */ /* 0x004fe40000000f00 */
[----:B------:R-:W4:Y:S01]  /*2bb60*/  LDL.LU R27, [R1+0x32dc] ;  /* 0x0032dc00011b7983 */ /* 0x000f220000300800 */
[----:B------:R-:W2:Y:S02]  /*2bb70*/  LDL.LU R20, [R1+0x32d8] ;  /* 0x0032d80001147983 */ /* 0x000ea40000300800 */
[----:B------:R-:W2:Y:S02]  /*2bb80*/  LDL.LU R21, [R1+0x32d4] ;  /* 0x0032d40001157983 */ /* 0x000ea40000300800 */
[----:B------:R-:W2:Y:S01]  /*2bb90*/  LDL.LU R22, [R1+0x32d0] ;  /* 0x0032d00001167983 */ /* 0x000ea20000300800 */
[----:B------:R-:W-:Y:S01]  /*2bba0*/  STL.64 [R1+0x32c0], R6 ;  /* 0x0032c00601007387 */ /* 0x000fe20000100a00 */
[----:B------:R3:W-:Y:S02]  /*2bbb0*/  STL.64 [R1+0x32b8], R4 ;  /* 0x0032b80401007387 */ /* 0x0007e40000100a00 */
[----:B---3--:R-:W-:-:S02]  /*2bbc0*/  MOV R4, R23 ;  /* 0x0000001700047202 */ /* 0x008fc40000000f00 */
[----:B------:R-:W2:Y:S01]  /*2bbd0*/  LDL.LU R23, [R1+0x32cc] ;  /* 0x0032cc0001177983 */ /* 0x000ea20000300800 */
[----:B------:R-:W2:Y:S02]  /*2bbe0*/  LDL.LU R5, [R1+0x24] ;  /* 0x0000240001057983 */ /* 0x000ea40000300800 */
[----:B------:R-:W2:Y:S01]  /*2bbf0*/  LDL.LU R6, [R1+0x28] ;  /* 0x0000280001067983 */ /* 0x000ea20000300800 */
[----:B------:R-:W-:Y:S02]  /*2bc00*/  MOV R7, R0 ;  /* 0x0000000000077202 */ /* 0x000fe40000000f00 */
[----:B------:R-:W3:Y:S01]  /*2bc10*/  LDL.LU R0, [R1+0x32c8] ;  /* 0x0032c80001007983 */ /* 0x000ee20000300800 */
[----:B----4-:R-:W-:Y:S08]  /*2bc20*/  HMMA.16816.F32.BF16 R24, R12, R16, R24 ;  /* 0x000000100c18723c */ /* 0x010ff00000041818 */
[----:B--2---:R-:W-:Y:S11]  /*2bc30*/  HMMA.16816.F32.BF16 R8, R20, R8, R4 ;  /* 0x000000081408723c */ /* 0x004ff60000041804 */
[----:B------:R-:W-:Y:S04]  /*2bc40*/  @!UPT UIADD3 URZ, URZ, URZ, URZ ;  /* 0x0000003f3f3ff290 */ /* 0x000fe8000fffe03f */
[----:B------:R-:W-:Y:S01]  /*2bc50*/  STL [R1+0x322c], R26 ;  /* 0x00322c1a01007387 */ /* 0x000fe20000100800 */
[----:B------:R-:W-:Y:S02]  /*2bc60*/  STL [R1+0x3228], R27 ;  /* 0x0032281b01007387 */ /* 0x000fe40000100800 */
[----:B------:R-:W2:Y:S02]  /*2bc70*/  LDL.LU.64 R6, [R1+0x32c0] ;  /* 0x0032c00001067983 */ /* 0x000ea40000300a00 */
[----:B------:R-:W2:Y:S03]  /*2bc80*/  LDL.LU.64 R4, [R1+0x32b8] ;  /* 0x0032b80001047983 */ /* 0x000ea60000300a00 */
[----:B------:R0:W-:Y:S04]  /*2bc90*/  STL.64 [R1+0x20], R8 ;  /* 0x0000200801007387 */ /* 0x0001e80000100a00 */
[----:B0-----:R-:W2:Y:S01]  /*2bca0*/  LDL.LU.64 R8, [R1+0x32b0] ;  /* 0x0032b00001087983 */ /* 0x001ea20000300a00 */
[----:B------:R-:W-:Y:S01]  /*2bcb0*/  IMAD.MOV.U32 R12, RZ, RZ, R3 ;  /* 0x000000ffff0c7224 */ /* 0x000fe200078e0003 */
[----:B------:R-:W-:-:S02]  /*2bcc0*/  MOV R13, R2 ;  /* 0x00000002000d7202 */ /* 0x000fc40000000f00 */
[----:B------:R-:W-:Y:S01]  /*2bcd0*/  MOV R3, R10 ;  /* 0x0000000a00037202 */ /* 0x000fe20000000f00 */
[----:B------:R-:W-:Y:S02]  /*2bce0*/  MOV R2, R11 ;  /* 0x0000000b00027202 */ /* 0x000fe40000000f00 */
[C---:B--2---:R-:W-:Y:S01]  /*2bcf0*/  HMMA.16816.F32.BF16 R8, R20.reuse, R8, R4 ;  /* 0x000000081408723c */ /* 0x044fe20000041804 */
[----:B------:R-:W2:Y:S01]  /*2bd00*/  LDL.LU.64 R6, [R1+0x32a8] ;  /* 0x0032a80001067983 */ /* 0x000ea20000300a00 */
[----:B------:R-:W4:Y:S11]  /*2bd10*/  LDL.LU.64 R4, [R1+0x32a0] ;  /* 0x0032a00001047983 */ /* 0x000f360000300a00 */
[----:B------:R-:W-:Y:S10]  /*2bd20*/  @!UPT UIADD3 URZ, URZ, URZ, URZ ;  /* 0x0000003f3f3ff290 */ /* 0x000ff4000fffe03f */
[----:B------:R-:W-:Y:S01]  /*2bd30*/  STL.64 [R1+0x10], R8 ;  /* 0x0000100801007387 */ /* 0x000fe20000100a00 */
[----:B------:R0:W-:Y:S03]  /*2bd40*/  STL.64 [R1+0x18], R10 ;  /* 0x0000180a01007387 */ /* 0x0001e60000100a00 */
[----:B0-----:R-:W2:Y:S01]  /*2bd50*/  LDL.LU.64 R10, [R1+0x3298] ;  /* 0x00329800010a7983 */ /* 0x001ea20000300a00 */
[----:B------:R-:W2:Y:S02]  /*2bd60*/  LDL.LU.64 R8, [R1+0x3290] ;  /* 0x0032900001087983 */ /* 0x000ea40000300a00 */
[----:B--2---:R-:W-:Y:S01]  /*2bd70*/  HMMA.16816.F32.BF16 R12, R20, R12, R8 ;  /* 0x0000000c140c723c */ /* 0x004fe20000041808 */
[----:B------:R-:W2:Y:S01]  /*2bd80*/  LDL.LU.64 R10, [R1+0x3288] ;  /* 0x00328800010a7983 */ /* 0x000ea20000300a00 */
[----:B------:R-:W4:Y:S11]  /*2bd90*/  LDL.LU.64 R8, [R1+0x3280] ;  /* 0x0032800001087983 */ /* 0x000f360000300a00 */
[----:B------:R-:W-:Y:S11]  /*2bda0*/  @!UPT UIADD3 URZ, URZ, URZ, URZ ;  /* 0x0000003f3f3ff290 */ /* 0x000ff6000fffe03f */
[----:B------:R-:W-:Y:S01]  /*2bdb0*/  IMAD.MOV.U32 R26, RZ, RZ, R12 ;  /* 0x000000ffff1a7224 */ /* 0x000fe200078e000c */
[----:B------:R-:W-:Y:S02]  /*2bdc0*/  MOV R27, R13 ;  /* 0x0000000d001b7202 */ /* 0x000fe40000000f00 */
[----:B------:R-:W-:Y:S02]  /*2bdd0*/  MOV R18, R14 ;  /* 0x0000000e00127202 */ /* 0x000fe40000000f00 */
[----:B------:R-:W-:Y:S02]  /*2bde0*/  MOV R19, R15 ;  /* 0x0000000f00137202 */ /* 0x000fe40000000f00 */
[----:B------:R-:W0:Y:S04]  /*2bdf0*/  LDSM.16.MT88.4 R12, [R29+0x25800] ;  /* 0x025800001d0c783b */ /* 0x000e280000004200 */
[----:B------:R-:W-:Y:S01]  /*2be00*/  STL.64 [R1+0x3238], R26 ;  /* 0x0032381a01007387 */ /* 0x000fe20000100a00 */
[----:B------:R-:W-:Y:S02]  /*2be10*/  STL.64 [R1+0x3230], R24 ;  /* 0x0032301801007387 */ /* 0x000fe40000100a00 */
[----:B---3--:R-:W1:Y:S01]  /*2be20*/  LDSM.16.M88.4 R24, [R0+0x280] ;  /* 0x000280000018783b */ /* 0x008e620000000200 */
[----:B0-----:R-:W-:Y:S03]  /*2be30*/  STL [R1+0x31c4], R12 ;  /* 0x0031c40c01007387 */ /* 0x001fe60000100800 */
[----:B------:R-:W-:Y:S02]  /*2be40*/  STL [R1+0x31c0], R13 ;  /* 0x0031c00d01007387 */ /* 0x000fe40000100800 */
[----:B------:R-:W-:Y:S02]  /*2be50*/  STL [R1+0x31bc], R14 ;  /* 0x0031bc0e01007387 */ /* 0x000fe40000100800 */
[----:B------:R-:W-:Y:S02]  /*2be60*/  STL [R1+0x31b8], R15 ;  /* 0x0031b80f01007387 */ /* 0x000fe40000100800 */
[----:B------:R-:W0:Y:S04]  /*2be70*/  LDSM.16.M88.4 R12, [R0+0x8280] ;  /* 0x00828000000c783b */ /* 0x000e280000000200 */
[----:B-1----:R-:W-:Y:S01]  /*2be80*/  STL.64 [R1+0x80], R24 ;  /* 0x0000801801007387 */ /* 0x002fe20000100a00 */
[----:B------:R-:W-:Y:S02]  /*2be90*/  STL.64 [R1+0x88], R26 ;  /* 0x0000881a01007387 */ /* 0x000fe40000100a00 */
[----:B------:R-:W-:Y:S01]  /*2bea0*/  LDSM.16.M88.4 R24, [R0+0x10280] ;  /* 0x010280000018783b */ /* 0x000fe20000000200 */
[----:B0-----:R-:W-:Y:S03]  /*2beb0*/  STL.64 [R1+0x90], R12 ;  /* 0x0000900c01007387 */ /* 0x001fe60000100a00 */
[----:B------:R-:W-:Y:S02]  /*2bec0*/  STL.64 [R1+0x98], R14 ;  /* 0x0000980e01007387 */ /* 0x000fe40000100a00 */
[----:B------:R-:W0:Y:S02]  /*2bed0*/  LDSM.16.M88.4 R12, [R0+0x18280] ;  /* 0x01828000000c783b */ /* 0x000e240000000200 */
[----:B0-----:R2:W-:Y:S02]  /*2bee0*/  STL.64 [R1+0xe0], R12 ;  /* 0x0000e00c01007387 */ /* 0x0015e40000100a00 */
[----:B------:R-:W-:Y:S02]  /*2bef0*/  STL.64 [R1+0xa0], R24 ;  /* 0x0000a01801007387 */ /* 0x000fe40000100a00 */
[----:B------:R-:W-:Y:S02]  /*2bf00*/  STL.64 [R1+0xa8], R26 ;  /* 0x0000a81a01007387 */ /* 0x000fe40000100a00 */
[----:B------:R0:W-:Y:S02]  /*2bf10*/  STL [R1+0xe8], R14 ;  /* 0x0000e80e01007387 */ /* 0x0001e40000100800 */
[----:B------:R-:W-:-:S02]  /*2bf20*/  IMAD.MOV.U32 R29, RZ, RZ, R15 ;  /* 0x000000ffff1d7224 */ /* 0x000fc400078e000f */
[----:B------:R-:W-:Y:S01]  /*2bf30*/  IMAD.MOV.U32 R15, RZ, RZ, R28 ;  /* 0x000000ffff0f7224 */ /* 0x000fe200078e001c */
[----:B--2---:R-:W-:Y:S02]  /*2bf40*/  MOV R13, R10 ;  /* 0x0000000a000d7202 */ /* 0x004fe40000000f00 */
[----:B----4-:R-:W-:Y:S02]  /*2bf50*/  MOV R12, R9 ;  /* 0x00000009000c7202 */ /* 0x010fe40000000f00 */
[----:B0-----:R-:W-:Y:S01]  /*2bf60*/  MOV R14, R11 ;  /* 0x0000000b000e7202 */ /* 0x001fe20000000f00 */
[----:B------:R-:W2:Y:S01]  /*2bf70*/  LDL.LU R9, [R1+0x327c] ;  /* 0x00327c0001097983 */ /* 0x000ea20000300800 */
[----:B------:R-:W2:Y:S02]  /*2bf80*/  LDL.LU R10, [R1+0x3278] ;  /* 0x00327800010a7983 */ /* 0x000ea40000300800 */
[----:B------:R-:W2:Y:S02]  /*2bf90*/  LDL.LU R11, [R1+0x3274] ;  /* 0x00327400010b7983 */ /* 0x000ea40000300800 */
[----:B------:R-:W3:Y:S01]  /*2bfa0*/  LDL.LU R28, [R1+0x3270] ;  /* 0x00327000011c7983 */ /* 0x000ee20000300800 */
[----:B------:R-:W-:-:S02]  /*2bfb0*/  MOV R24, R7 ;  /* 0x0000000700187202 */ /* 0x000fc40000000f00 */
[----:B------:R-:W-:Y:S02]  /*2bfc0*/  MOV R25, R6 ;  /* 0x0000000600197202 */ /* 0x000fe40000000f00 */
[----:B------:R-:W-:Y:S01]  /*2bfd0*/  MOV R26, R5 ;  /* 0x00000005001a7202 */ /* 0x000fe20000000f00 */
[----:B------:R-:W-:Y:S01]  /*2bfe0*/  IMAD.MOV.U32 R27, RZ, RZ, R4 ;  /* 0x000000ffff1b7224 */ /* 0x000fe200078e0004 */
[----:B------:R-:W-:Y:S01]  /*2bff0*/  STL.64 [R1+0x3258], R14 ;  /* 0x0032580e01007387 */ /* 0x000fe20000100a00 */
[----:B------:R0:W-:Y:S03]  /*2c000*/  STL.64 [R1+0x3250], R12 ;  /* 0x0032500c01007387 */ /* 0x0001e60000100a00 */
[----:B0-----:R-:W4:Y:S01]  /*2c010*/  LDL.LU R12, [R1+0x40] ;  /* 0x00004000010c7983 */ /* 0x001f220000300800 */
[----:B------:R-:W4:Y:S02]  /*2c020*/  LDL.LU R13, [R1+0x44] ;  /* 0x00004400010d7983 */ /* 0x000f240000300800 */
[----:B------:R-:W4:Y:S02]  /*2c030*/  LDL.LU R14, [R1+0x48] ;  /* 0x00004800010e7983 */ /* 0x000f240000300800 */
[----:B------:R-:W4:Y:S01]  /*2c040*/  LDL.LU R15, [R1+0x4c] ;  /* 0x00004c00010f7983 */ /* 0x000f220000300800 */
[----:B------:R0:W-:Y:S01]  /*2c050*/  STL.64 [R1+0x3248], R26 ;  /* 0x0032481a01007387 */ /* 0x0001e20000100a00 */
[----:B------:R-:W-:Y:S03]  /*2c060*/  STL.64 [R1+0x3240], R24 ;  /* 0x0032401801007387 */ /* 0x000fe60000100a00 */
[----:B0-----:R-:W4:Y:S01]  /*2c070*/  LDL.LU.64 R26, [R1+0xc8] ;  /* 0x0000c800011a7983 */ /* 0x001f220000300a00 */
[----:B------:R-:W-:Y:S02]  /*2c080*/  STL [R1+0x318c], R29 ;  /* 0x00318c1d01007387 */ /* 0x000fe40000100800 */
[----:B------:R-:W-:Y:S01]  /*2c090*/  STL [R1+0x2ffc], R0 ;  /* 0x002ffc0001007387 */ /* 0x000fe20000100800 */
[----:B---3--:R-:W0:Y:S01]  /*2c0a0*/  LDSM.16.MT88.4 R4, [R28+0x25800] ;  /* 0x025800001c04783b */ /* 0x008e220000004200 */
[----:B--2---:R-:W-:Y:S11]  /*2c0b0*/  HMMA.16816.F32.BF16 R8, R20, R16, R8 ;  /* 0x000000101408723c */ /* 0x004ff60000041808 */
[----:B------:R-:W-:Y:S11]  /*2c0c0*/  @!UPT UIADD3 URZ, URZ, URZ, URZ ;  /* 0x0000003f3f3ff290 */ /* 0x000ff6000fffe03f */
[----:B------:R-:W-:Y:S02]  /*2c0d0*/  @!UPT UIADD3 URZ, URZ, URZ, URZ ;  /* 0x0000003f3f3ff290 */ /* 0x000fe4000fffe03f */
[----:B------:R-:W-:Y:S01]  /*2c0e0*/  MOV R21, R10 ;  /* 0x0000000a00157202 */ /* 0x000fe20000000f00 */
[----:B------:R-:W-:Y:S01]  /*2c0f0*/  IMAD.MOV.U32 R20, RZ, RZ, R11 ;  /* 0x000000ffff147224 */ /* 0x000fe200078e000b */
[----:B------:R-:W-:Y:S02]  /*2c100*/  MOV R23, R8 ;  /* 0x0000000800177202 */ /* 0x000fe40000000f00 */
[----:B------:R-:W-:Y:S01]  /*2c110*/  MOV R22, R9 ;  /* 0x0000000900167202 */ /* 0x000fe20000000f00 */
[----:B0-----:R0:W-:Y:S01]  /*2c120*/  STL.64 [R1+0x3170], R6 ;  /* 0x0031700601007387 */ /* 0x0011e20000100a00 */
[----:B------:R-:W-:Y:S03]  /*2c130*/  STL.64 [R1+0x3168], R4 ;  /* 0x0031680401007387 */ /* 0x000fe60000100a00 */
[----:B0-----:R-:W4:Y:S01]  /*2c140*/  LDL.LU.64 R6, [R1+0xb8] ;  /* 0x0000b80001067983 */ /* 0x001f220000300a00 */
[----:B------:R-:W4:Y:S02]  /*2c150*/  LDL.LU.64 R10, [R1+0x3268] ;  /* 0x00326800010a7983 */ /* 0x000f240000300a00 */
[----:B------:R-:W4:Y:S02]  /*2c160*/  LDL.LU.64 R8, [R1+0x3260] ;  /* 0x0032600001087983 */ /* 0x000f240000300a00 */
[----:B------:R0:W-:Y:S01]  /*2c170*/  STL.64 [R1+0x31d0], R22 ;  /* 0x0031d01601007387 */ /* 0x0001e20000100a00 */
[----:B------:R-:W-:Y:S04]  /*2c180*/  STL.64 [R1+0x31c8], R20 ;  /* 0x0031c81401007387 */ /* 0x000fe80000100a00 */
[----:B0-----:R-:W2:Y:S01]  /*2c190*/  LDL.LU R22, [R1+0xd8] ;  /* 0x0000d80001167983 */ /* 0x001ea20000300800 */
[----:B------:R-:W2:Y:S01]  /*2c1a0*/  LDL.LU R23, [R1+0xdc] ;  /* 0x0000dc0001177983 */ /* 0x000ea20000300800 */
[C---:B----4-:R-:W-:Y:S11]  /*2c1b0*/  HMMA.16816.F32.BF16 R12, R8.reuse, R6, R12 ;  /* 0x00000006080c723c */ /* 0x050ff6000004180c */
[----:B------:R-:W-:Y:S11]  /*2c1c0*/  @!UPT UIADD3 URZ, URZ, URZ, URZ ;  /* 0x0000003f3f3ff290 */ /* 0x000ff6000fffe03f */
[----:B------:R-:W-:Y:S01]  /*2c1d0*/  @!UPT UIADD3 URZ, URZ, URZ, URZ ;  /* 0x0000003f3f3ff290 */ /* 0x000fe2000fffe03f */
[----:B------:R0:W-:Y:S01]  /*2c1e0*/  STL.64 [R1+0x58], R14 ;  /* 0x0000580e01007387 */ /* 0x0001e20000100a00 */
[----:B------:R-:W-:Y:S01]  /*2c1f0*/  MOV R4, R12 ;  /* 0x0000000c00047202 */ /* 0x000fe20000000f00 */
[----:B------:R-:W-:Y:S02]  /*2c200*/  IMAD.MOV.U32 R5, RZ, RZ, R13 ;  /* 0x000000ffff057224 */ /* 0x000fe400078e000d */
[----:B0-----:R-:W3:Y:S01]  /*2c210*/  LDL.LU.64 R14, [R1+0x3258] ;  /* 0x00325800010e7983 */ /* 0x001ee20000300a00 */
[----:B------:R-:W3:Y:S02]  /*2c220*/  LDL.LU.64 R12, [R1+0x3250] ;  /* 0x00325000010c7983 */ /* 0x000ee40000300a00 */
[----:B------:R0:W-:Y:S01]  /*2c230*/  STL.64 [R1+0x3208], R4 ;  /* 0x0032080401007387 */ /* 0x0001e20000100a00 */
[----:B------:R-:W-:Y:S01]  /*2c240*/  MOV R21, R26 ;  /* 0x0000001a00157202 */ /* 0x000fe20000000f00 */
[----:B------:R-:W-:Y:S01]  /*2c250*/  IMAD.MOV.U32 R20, RZ, RZ, R27 ;  /* 0x000000ffff147224 */ /* 0x000fe200078e001b */
[----:B0-----:R-:W4:Y:S01]  /*2c260*/  LDL.LU R4, [R1+0x20] ;  /* 0x0000200001047983 */ /* 0x001f220000300800 */
[----:B------:R-:W4:Y:S01]  /*2c270*/  LDL.LU R5, [R1+0x24] ;  /* 0x0000240001057983 */ /* 0x000f220000300800 */
[C---:B---3--:R-:W-:Y:S02]  /*2c280*/  HMMA.16816.F32.BF16 R12, R8.reuse, R26, R12 ;  /* 0x0000001a080c723c */ /* 0x048fe4000004180c */
[----:B------:R-:W2:Y:S01]  /*2c290*/  LDL.LU.64 R26, [R1+0x3248] ;  /* 0x00324800011a7983 */ /* 0x000ea20000300a00 */
[----:B------:R-:W2:Y:S01]  /*2c2a0*/  LDL.LU.64 R24, [R1+0x3240] ;  /* 0x0032400001187983 */ /* 0x000ea20000300a00 */
[----:B------:R-:W-:Y:S01]  /*2c2b0*/  MOV R16, R7 ;  /* 0x0000000700107202 */ /* 0x000fe20000000f00 */
[----:B------:R-:W-:Y:S11]  /*2c2c0*/  MOV R7, R2 ;  /* 0x0000000200077202 */ /* 0x000ff60000000f00 */
[----:B------:R-:W-:Y:S07]  /*2c2d0*/  @!UPT UIADD3 URZ, URZ, URZ, URZ ;  /* 0x0000003f3f3ff290 */ /* 0x000fee000fffe03f */
[----:B------:R0:W-:Y:S01]  /*2c2e0*/  STL [R1+0x60], R12 ;  /* 0x0000600c01007387 */ /* 0x0001e20000100800 */
[----:B------:R-:W-:Y:S02]  /*2c2f0*/  MOV R2, R14 ;  /* 0x0000000e00027202 */ /* 0x000fe40000000f00 */
[----:B------:R-:W-:Y:S01]  /*2c300*/  MOV R0, R15 ;  /* 0x0000000f00007202 */ /* 0x000fe20000000f00 */
[----:B--2---:R-:W-:Y:S11]  /*2c310*/  HMMA.16816.F32.BF16 R24, R8, R22, R24 ;  /* 0x000000160818723c */ /* 0x004ff60000041818 */
[----:B------:R-:W-:Y:S11]  /*2c320*/  @!UPT UIADD3 URZ, URZ, URZ, URZ ;  /* 0x0000003f3f3ff290 */ /* 0x000ff6000fffe03f */
[----:B------:R-:W-:Y:S02]  /*2c330*/  @!UPT UIADD3 URZ, URZ, URZ, URZ ;  /* 0x0000003f3f3ff290 */ /* 0x000fe4000fffe03f */
[----:B------:R-:W-:Y:S02]  /*2c340*/  MOV R14, R26 ;  /* 0x0000001a000e7202 */ /* 0x000fe40000000f00 */
[----:B------:R-:W-:Y:S02]  /*2c350*/  MOV R15, R27 ;  /* 0x0000001b000f7202 */ /* 0x000fe40000000f00 */
[----:B------:R-:W2:Y:S01]  /*2c360*/  LDL.LU.64 R26, [R1+0x3238] ;  /* 0x00323800011a7983 */ /* 0x000ea20000300a00 */
[----:B------:R-:W-:Y:S01]  /*2c370*/  MOV R17, R6 ;  /* 0x0000000600117202 */ /* 0x000fe20000000f00 */
[----:B------:R-:W-:Y:S01]  /*2c380*/  MOV R6, R3 ;  /* 0x0000000300067202 */ /* 0x000fe20000000f00 */
[----:B------:R-:W-:Y:S01]  /*2c390*/  MOV R3, R13 ;  /* 0x0000000d00037202 */ /* 0x000fe20000000f00 */
[----:B0-----:R-:W-:Y:S01]  /*2c3a0*/  IMAD.MOV.U32 R12, RZ, RZ, R24 ;  /* 0x000000ffff0c7224 */ /* 0x001fe200078e0018 */
[----:B------:R-:W-:Y:S02]  /*2c3b0*/  MOV R13, R25 ;  /* 0x00000019000d7202 */ /* 0x000fe40000000f00 */
[----:B------:R-:W3:Y:S01]  /*2c3c0*/  LDL.LU.64 R24, [R1+0x3230] ;  /* 0x0032300001187983 */ /* 0x000ee20000300a00 */
[----:B------:R0:W-:Y:S02]  /*2c3d0*/  STL.64 [R1+0x31e8], R22 ;  /* 0x0031e81601007387 */ /* 0x0001e40000100a00 */
[----:B0-----:R-:W-:Y:S01]  /*2c3e0*/  IMAD.MOV.U32 R22, RZ, RZ, R21 ;  /* 0x000000ffff167224 */ /* 0x001fe200078e0015 */
[----:B------:R-:W-:-:S05]  /*2c3f0*/  MOV R23, R20 ;  /* 0x0000001400177202 */ /* 0x000fca0000000f00 */
[----:B------:R-:W-:Y:S01]  /*2c400*/  STL.64 [R1+0x3200], R22 ;  /* 0x0032001601007387 */ /* 0x000fe20000100a00 */
[----:B------:R0:W-:Y:S02]  /*2c410*/  STL.64 [R1+0x31e0], R14 ;  /* 0x0031e00e01007387 */ /* 0x0001e40000100a00 */
[----:B------:R2:W-:Y:S01]  /*2c420*/  STL.64 [R1+0x31d8], R12 ;  /* 0x0031d80c01007387 */ /* 0x0005e20000100a00 */
[----:B0-----:R-:W-:Y:S02]  /*2c430*/  MOV R14, R18 ;  /* 0x00000012000e7202 */ /* 0x001fe40000000f00 */
[----:B------:R-:W-:Y:S01]  /*2c440*/  MOV R15, R19 ;  /* 0x00000013000f7202 */ /* 0x000fe20000000f00 */
[----:B--2---:R-:W-:Y:S01]  /*2c450*/  IMAD.MOV.U32 R12, RZ, RZ, R26 ;  /* 0x000000ffff0c7224 */ /* 0x004fe200078e001a */
[----:B------:R-:W-:Y:S01]  /*2c460*/  MOV R13, R27 ;  /* 0x0000001b000d7202 */ /* 0x000fe20000000f00 */
[----:B------:R-:W3:Y:S01]  /*2c470*/  LDL.LU R26, [R1+0x322c] ;  /* 0x00322c00011a7983 */ /* 0x000ee20000300800 */
[----:B------:R-:W3:Y:S02]  /*2c480*/  LDL.LU R27, [R1+0x3228] ;  /* 0x00322800011b7983 */ /* 0x000ee40000300800 */
[----:B------:R-:W2:Y:S02]  /*2c490*/  LDL.LU R18, [R1+0x3224] ;  /* 0x0032240001127983 */ /* 0x000ea40000300800 */
[----:B------:R-:W3:Y:S01]  /*2c4a0*/  LDL.LU R19, [R1+0x3220] ;  /* 0x0032200001137983 */ /* 0x000ee20000300800 */
[----:B------:R-:W-:Y:S01]  /*2c4b0*/  STL.64 [R1+0x31f8], R14 ;  /* 0x0031f80e01007387 */ /* 0x000fe20000100a00 */
[----:B------:R0:W-:Y:S01]  /*2c4c0*/  STL.64 [R1+0x31f0], R12 ;  /* 0x0031f00c01007387 */ /* 0x0001e20000100a00 */
[----:B------:R-:W-:-:S02]  /*2c4d0*/  MOV R22, R17 ;  /* 0x0000001100167202 */ /* 0x000fc40000000f00 */
[----:B------:R-:W-:Y:S01]  /*2c4e0*/  MOV R23, R16 ;  /* 0x0000001000177202 */ /* 0x000fe20000000f00 */
[----:B0-----:R-:W4:Y:S01]  /*2c4f0*/  LDL.LU R12, [R1+0x10] ;  /* 0x00001000010c7983 */ /* 0x001f220000300800 */
[----:B------:R-:W4:Y:S02]  /*2c500*/  LDL.LU R13, [R1+0x14] ;  /* 0x00001400010d7983 */ /* 0x000f240000300800 */
[----:B------:R-:W4:Y:S02]  /*2c510*/  LDL.LU R14, [R1+0x18] ;  /* 0x00001800010e7983 */ /* 0x000f240000300800 */
[----:B------:R-:W4:Y:S02]  /*2c520*/  LDL.LU R15, [R1+0x1c] ;  /* 0x00001c00010f7983 */ /* 0x000f240000300800 */
[----:B--2---:R-:W-:Y:S01]  /*2c530*/  IMAD.MOV.U32 R21, RZ, RZ, R18 ;  /* 0x000000ffff157224 */ /* 0x004fe200078e0012 */
[----:B---3--:R-:W-:Y:S01]  /*2c540*/  HMMA.16816.F32.BF16 R24, R8, R18, R24 ;  /* 0x000000120818723c */ /* 0x008fe20000041818 */
[----:B------:R-:W-:-:S02]  /*2c550*/  MOV R20, R19 ;  /* 0x0000001300147202 */ /* 0x000fc40000000f00 */
[----:B------:R-:W4:Y:S01]  /*2c560*/  LDL.LU.64 R18, [R1+0x3218] ;  /* 0x0032180001127983 */ /* 0x000f220000300a00 */
[----:B------:R-:W4:Y:S02]  /*2c570*/  LDL.LU.64 R16, [R1+0x3210] ;  /* 0x0032100001107983 */ /* 0x000f240000300a00 */
[----:B------:R-:W2:Y:S11]  /*2c580*/  LDL R11, [R1+0x464] ;  /* 0x00046400010b7983 */ /* 0x000eb60000100800 */
[----:B------:R-:W-:Y:S06]  /*2c590*/  @!UPT UIADD3 URZ, URZ, URZ, URZ ;  /* 0x0000003f3f3ff290 */ /* 0x000fec000fffe03f */
[----:B------:R0:W-:Y:S02]  /*2c5a0*/  STL.64 [R1+0x3180], R26 ;  /* 0x0031801a01007387 */ /* 0x0001e40000100a00 */
[----:B0-----:R-:W-:Y:S02]  /*2c5b0*/  MOV R26, R21 ;  /* 0x00000015001a7202 */ /* 0x001fe40000000f00 */
[----:B------:R-:W-:Y:S01]  /*2c5c0*/  MOV R27, R20 ;  /* 0x00000014001b7202 */ /* 0x000fe20000000f00 */
[----:B------:R-:W-:Y:S01]  /*2c5d0*/  STL.64 [R1+0x3178], R24 ;  /* 0x0031781801007387 */ /* 0x000fe20000100a00 */
[C---:B----4-:R-:W-:Y:S03]  /*2c5e0*/  HMMA.16816.F32.BF16 R20, R16.reuse, R22, R4 ;  /* 0x000000161014723c */ /* 0x050fe60000041804 */
[----:B------:R-:W3:Y:S04]  /*2c5f0*/  LDL.LU.64 R4, [R1+0x3208] ;  /* 0x0032080001047983 */ /* 0x000ee80000300a00 */
[----:B--2---:R-:W0:Y:S11]  /*2c600*/  LDSM.16.MT88.4 R8, [R11+0x25c00] ;  /* 0x025c00000b08783b */ /* 0x004e360000004200 */
[----:B------:R-:W-:Y:S05]  /*2c610*/  @!UPT UIADD3 URZ, URZ, URZ, URZ ;  /* 0x0000003f3f3ff290 */ /* 0x000fea000fffe03f */
[----:B------:R1:W-:Y:S01]  /*2c620*/  STL [R1+0x20], R20 ;  /* 0x0000201401007387 */ /* 0x0003e20000100800 */
[----:B------:R-:W-:Y:S02]  /*2c630*/  MOV R7, R22 ;  /* 0x0000001600077202 */ /* 0x000fe40000000f00 */
[----:B------:R-:W-:Y:S02]  /*2c640*/  MOV R6, R23 ;  /* 0x0000001700067202 */ /* 0x000fe40000000f00 */
[----:B------:R-:W1:Y:S01]  /*2c650*/  LDL.LU.64 R22, [R1+0x3200] ;  /* 0x0032000001167983 */ /* 0x000e620000300a00 */
[----:B------:R-:W-:Y:S02]  /*2c660*/  IMAD.MOV.U32 R29, RZ, RZ, R21 ;  /* 0x000000ffff1d7224 */ /* 0x000fe400078e0015 */
[----:B------:R-:W-:Y:S02]  /*2c670*/  STL [R1+0x3198], R6 ;  /* 0x0031980601007387 */ /* 0x000fe40000100800 */
[----:B------:R-:W-:Y:S01]  /*2c680*/  STL [R1+0x3194], R7 ;  /* 0x0031940701007387 */ /* 0x000fe20000100800 */
[----:B------:R-:W-:Y:S01]  /*2c690*/  STL [R1+0x3190], R29 ;  /* 0x0031901d01007387 */ /* 0x000fe20000100800 */
[C---:B-1----:R-:W-:Y:S03]  /*2c6a0*/  HMMA.16816.F32.BF16 R20, R16.reuse, R22, R12 ;  /* 0x000000161014723c */ /* 0x042fe6000004180c */
[----:B------:R-:W2:Y:S01]  /*2c6b0*/  LDL.LU.64 R14, [R1+0x31f8] ;  /* 0x0031f800010e7983 */ /* 0x000ea20000300a00 */
[----:B------:R-:W2:Y:S11]  /*2c6c0*/  LDL.LU.64 R12, [R1+0x31f0] ;  /* 0x0031f000010c7983 */ /* 0x000eb60000300a00 */
[----:B------:R-:W-:Y:S08]  /*2c6d0*/  @!UPT UIADD3 URZ, URZ, URZ, URZ ;  /* 0x0000003f3f3ff290 */ /* 0x000ff0000fffe03f */
[----:B------:R-:W-:Y:S01]  /*2c6e0*/  STL.64 [R1+0x10], R20 ;  /* 0x0000101401007387 */ /* 0x000fe20000100a00 */
[----:B------:R1:W-:Y:S03]  /*2c6f0*/  STL.64 [R1+0x18], R22 ;  /* 0x0000181601007387 */ /* 0x0003e60000100a00 */
[----:B-1----:R-:W2:Y:S02]  /*2c700*/  LDL.LU.64 R22, [R1+0x31e8] ;  /* 0x0031e80001167983 */ /* 0x002ea40000300a00 */
[----:B--2---:R-:W-:Y:S02]  /*2c710*/  HMMA.16816.F32.BF16 R20, R16, R22, R12 ;  /* 0x000000161014723c */ /* 0x004fe4000004180c */
[----:B------:R-:W2:Y:S01]  /*2c720*/  LDL.LU.64 R14, [R1+0x31e0] ;  /* 0x0031e000010e7983 */ /* 0x000ea20000300a00 */
[----:B------:R-:W4:Y:S11]  /*2c730*/  LDL.LU.64 R12, [R1+0x31d8] ;  /* 0x0031d800010c7983 */ /* 0x000f360000300a00 */
[----:B------:R-:W-:Y:S09]  /*2c740*/  @!UPT UIADD3 URZ, URZ, URZ, URZ ;  /* 0x0000003f3f3ff290 */ /* 0x000ff2000fffe03f */
[----:B------:R1:W-:Y:S01]  /*2c750*/  STL [R1], R20 ;  /* 0x0000001401007387 */ /* 0x0003e20000100800 */
[----:B------:R-:W-:Y:S01]  /*2c760*/  IMAD.MOV.U32 R7, RZ, RZ, R22 ;  /* 0x000000ffff077224 */ /* 0x000fe200078e0016 */
[----:B------:R-:W-:Y:S02]  /*2c770*/  MOV R29, R23 ;  /* 0x00000017001d7202 */ /* 0x000fe40000000f00 */
[----:B------:R-:W-:Y:S01]  /*2c780*/  MOV R6, R21 ;  /* 0x0000001500067202 */ /* 0x000fe20000000f00 */
[----:B------:R-:W2:Y:S04]  /*2c790*/  LDL.LU.64 R22, [R1+0x31d0] ;  /* 0x0031d00001167983 */ /* 0x000ea80000300a00 */
[----:B-1----:R-:W3:Y:S01]  /*2c7a0*/  LDL.LU.64 R20, [R1+0x31c8] ;  /* 0x0031c80001147983 */ /* 0x002ee20000300a00 */
[----:B------:R1:W-:Y:S03]  /*2c7b0*/  STL.64 [R1+0x31b0], R6 ;  /* 0x0031b00601007387 */ /* 0x0003e60000100a00 */
[----:B-1----:R-:W4:Y:S01]  /*2c7c0*/  LDL.LU R6, [R1+0x58] ;  /* 0x0000580001067983 */ /* 0x002f220000300800 */
[----:B------:R-:W4:Y:S02]  /*2c7d0*/  LDL.LU R7, [R1+0x5c] ;  /* 0x00005c0001077983 */ /* 0x000f240000300800 */
[----:B0-----:R-:W-:Y:S02]  /*2c7e0*/  STL.64 [R1+0x3110], R10 ;  /* 0x0031100a01007387 */ /* 0x001fe40000100a00 */
[----:B------:R2:W-:Y:S01]  /*2c7f0*/  STL.64 [R1+0x3108], R8 ;  /* 0x0031080801007387 */ /* 0x0005e20000100a00 */
[----:B------:R-:W-:Y:S01]  /*2c800*/  STL [R1+0x311c], R28 ;  /* 0x00311c1c01007387 */ /* 0x000fe20000100800 */
[----:B--2---:R-:W-:-:S02]  /*2c810*/  MOV R8, R23 ;  /* 0x0000001700087202 */ /* 0x004fc40000000f00 */
[----:B------:R-:W-:Y:S01]  /*2c820*/  MOV R9, R22 ;  /* 0x0000001600097202 */ /* 0x000fe20000000f00 */
[----:B---3--:R-:W-:Y:S01]  /*2c830*/  IMAD.MOV.U32 R10, RZ, RZ, R21 ;  /* 0x000000ffff0a7224 */ /* 0x008fe200078e0015 */
[----:B------:R-:W-:Y:S02]  /*2c840*/  MOV R11, R20 ;  /* 0x00000014000b7202 */ /* 0x000fe40000000f00 */
[----:B------:R-:W0:Y:S01]  /*2c850*/  LDSM.16.MT88.4 R20, [R28+0x25c00] ;  /* 0x025c00001c14783b */ /* 0x000e220000004200 */
[----:B----4-:R-:W-:Y:S02]  /*2c860*/  MOV R24, R12 ;  /* 0x0000000c00187202 */ /* 0x010fe40000000f00 */
[----:B------:R-:W-:Y:S02]  /*2c870*/  MOV R25, R13 ;  /* 0x0000000d00197202 */ /* 0x000fe40000000f00 */
[----:B------:R-:W-:Y:S07]  /*2c880*/  HMMA.16816.F32.BF16 R8, R16, R26, R8 ;  /* 0x0000001a1008723c */ /* 0x000fee0000041808 */
[----:B------:R-:W-:Y:S01]  /*2c890*/  IMAD.MOV.U32 R26, RZ, RZ, R14 ;  /* 0x000000ffff1a7224 */ /* 0x000fe200078e000e */
[----:B------:R-:W-:Y:S01]  /*2c8a0*/  MOV R27, R15 ;  /* 0x0000000f001b7202 */ /* 0x000fe20000000f00 */
[----:B0-----:R0:W-:Y:S01]  /*2c8b0*/  STL [R1+0x30c8], R20 ;  /* 0x0030c81401007387 */ /* 0x0011e20000100800 */
[----:B------:R1:W-:Y:S02]  /*2c8c0*/  STL [R1+0x30c4], R21 ;  /* 0x0030c41501007387 */ /* 0x0003e40000100800 */
[----:B------:R-:W-:Y:S02]  /*2c8d0*/  STL [R1+0x30c0], R22 ;  /* 0x0030c01601007387 */ /* 0x000fe40000100800 */
[----:B------:R-:W-:Y:S01]  /*2c8e0*/  STL [R1+0x30bc], R23 ;  /* 0x0030bc1701007387 */ /* 0x000fe20000100800 */
[----:B0-----:R-:W2:Y:S01]  /*2c8f0*/  LDL.LU R20, [R1+0x90] ;  /* 0x0000900001147983 */ /* 0x001ea20000300800 */
[----:B-1----:R-:W2:Y:S02]  /*2c900*/  LDL.LU R21, [R1+0x94] ;  /* 0x0000940001157983 */ /* 0x002ea40000300800 */
[----:B------:R-:W3:Y:S02]  /*2c910*/  LDL.LU.64 R16, [R1+0x80] ;  /* 0x0000800001107983 */ /* 0x000ee40000300a00 */
[----:B------:R-:W3:Y:S01]  /*2c920*/  LDL.LU R12, [R1+0x31c4] ;  /* 0x0031c400010c7983 */ /* 0x000ee20000300800 */
[----:B------:R-:W3:Y:S01]  /*2c930*/  LDL.LU R13, [R1+0x31c0] ;  /* 0x0031c000010d7983 */ /* 0x000ee20000300800 */
[----:B------:R-:W3:Y:S02]  /*2c940*/  LDL.LU R14, [R1+0x31bc] ;  /* 0x0031bc00010e7983 */ /* 0x000ee40000300800 */
[----:B------:R-:W3:Y:S02]  /*2c950*/  LDL.LU R15, [R1+0x31b8] ;  /* 0x0031b800010f7983 */ /* 0x000ee40000300800 */
[----:B------:R-:W-:Y:S01]  /*2c960*/  STL.64 [R1+0x31a8], R26 ;  /* 0x0031a81a01007387 */ /* 0x000fe20000100a00 */
[----:B------:R0:W-:Y:S04]  /*2c970*/  STL.64 [R1+0x31a0], R24 ;  /* 0x0031a01801007387 */ /* 0x0001e80000100a00 */
[----:B0-----:R-:W2:Y:S01]  /*2c980*/  LDL.LU R24, [R1+0x60] ;  /* 0x0000600001187983 */ /* 0x001ea20000300800 */
[----:B------:R-:W-:-:S02]  /*2c990*/  MOV R25, R3 ;  /* 0x0000000300197202 */ /* 0x000fc40000000f00 */
[----:B------:R-:W-:Y:S01]  /*2c9a0*/  MOV R26, R2 ;  /* 0x00000002001a7202 */ /* 0x000fe20000000f00 */
[----:B------:R-:W-:Y:S01]  /*2c9b0*/  IMAD.MOV.U32 R27, RZ, RZ, R0 ;  /* 0x000000ffff1b7224 */ /* 0x000fe200078e0000 */
[----:B------:R-:W-:Y:S01]  /*2c9c0*/  STL [R1+0x3128], R9 ;  /* 0x0031280901007387 */ /* 0x000fe20000100800 */
[----:B------:R-:W-:Y:S02]  /*2c9d0*/  STL [R1+0x3124], R10 ;  /* 0x0031240a01007387 */ /* 0x000fe40000100800 */
[----:B------:R-:W-:Y:S02]  /*2c9e0*/  STL [R1+0x3118], R11 ;  /* 0x0031180b01007387 */ /* 0x000fe40000100800 */
[----:B------:R0:W-:Y:S02]  /*2c9f0*/  STL [R1+0x3188], R8 ;  /* 0x0031880801007387 */ /* 0x0001e40000100800 */
[----:B0-----:R-:W4:Y:S01]  /*2ca00*/  LDL.LU.64 R8, [R1+0xa0] ;  /* 0x0000a00001087983 */ /* 0x001f220000300a00 */
[C---:B---3--:R-:W-:Y:S08]  /*2ca10*/  HMMA.16816.F32.BF16 R4, R12.reuse, R16, R4 ;  /* 0x000000100c04723c */ /* 0x048ff00000041804 */
[----:B--2---:R-:W-:Y:S01]  /*2ca20*/  HMMA.16816.F32.BF16 R24, R12, R20, R24 ;  /* 0x000000140c18723c */ /* 0x004fe20000041818 */
[----:B------:R-:W-:-:S02]  /*2ca30*/  MOV R11, R16 ;  /* 0x00000010000b7202 */ /* 0x000fc40000000f00 */
[----:B------:R-:W-:Y:S11]  /*2ca40*/  MOV R10, R17 ;  /* 0x00000011000a7202 */ /* 0x000ff60000000f00 */
[----:B------:R-:W-:Y:S02]  /*2ca50*/  @!UPT UIADD3 URZ, URZ, URZ, URZ ;  /* 0x0000003f3f3ff290 */ /* 0x000fe4000fffe03f */
[----:B------:R-:W-:Y:S02]  /*2ca60*/  MOV R2, R6 ;  /* 0x0000000600027202 */ /* 0x000fe40000000f00 */
[----:B------:R-:W-:Y:S02]  /*2ca70*/  MOV R0, R7 ;  /* 0x0000000700007202 */ /* 0x000fe40000000f00 */
[----:B------:R-:W-:Y:S01]  /*2ca80*/  MOV R16, R4 ;  /* 0x0000000400107202 */ /* 0x000fe20000000f00 */
[----:B------:R-:W-:Y:S01]  /*2ca90*/  IMAD.MOV.U32 R3, RZ, RZ, R5 ;  /* 0x000000ffff037224 */ /* 0x000fe200078e0005 */
[----:B------:R-:W2:Y:S01]  /*2caa0*/  LDL.LU.64 R6, [R1+0x31b0] ;  /* 0x0031b00001067983 */ /* 0x000ea20000300a00 */
[----:B------:R-:W3:Y:S02]  /*2cab0*/  LDL.LU.64 R4, [R1+0xe0] ;  /* 0x0000e00001047983 */ /* 0x000ee40000300a00 */
[----:B------:R-:W-:Y:S01]  /*2cac0*/  IMAD.MOV.U32 R19, RZ, RZ, R25 ;  /* 0x000000ffff137224 */ /* 0x000fe200078e0019 */
[----:B------:R-:W-:-:S02]  /*2cad0*/  MOV R18, R26 ;  /* 0x0000001a00127202 */ /* 0x000fc40000000f00 */
[----:B------:R-:W-:Y:S02]  /*2cae0*/  MOV R17, R27 ;  /* 0x0000001b00117202 */ /* 0x000fe40000000f00 */
[----:B------:R-:W-:Y:S01]  /*2caf0*/  MOV R28, R24 ;  /* 0x00000018001c7202 */ /* 0x000fe20000000f00 */
[----:B------:R-:W4:Y:S01]  /*2cb00*/  LDL.LU.64 R26, [R1+0x31a8] ;  /* 0x0031a800011a7983 */ /* 0x000f220000300a00 */
[----:B------:R-:W4:Y:S02]  /*2cb10*/  LDL.LU.64 R24, [R1+0x31a0] ;  /* 0x0031a00001187983 */ /* 0x000f240000300a00 */
[----:B------:R-:W-:Y:S02]  /*2cb20*/  STL.64 [R1+0x3150], R20 ;  /* 0x0031501401007387 */ /* 0x000fe40000100a00 */
[----:B------:R-:W-:Y:S01]  /*2cb30*/  STL.64 [R1+0x3138], R18 ;  /* 0x0031381201007387 */ /* 0x000fe20000100a00 */
[----:B------:R0:W-:Y:S04]  /*2cb40*/  STL.64 [R1+0x3130], R16 ;  /* 0x0031301001007387 */ /* 0x0001e80000100a00 */
[----:B0-----:R-:W3:Y:S01]  /*2cb50*/  LDL.LU R16, [R1] ;  /* 0x0000000001107983 */ /* 0x001ee20000300800 */
[----:B------:R-:W-:-:S02]  /*2cb60*/  MOV R19, R29 ;  /* 0x0000001d00137202 */ /* 0x000fc40000000f00 */
[----:B--2---:R-:W-:Y:S02]  /*2cb70*/  MOV R18, R7 ;  /* 0x0000000700127202 */ /* 0x004fe40000000f00 */
[----:B------:R-:W-:Y:S02]  /*2cb80*/  MOV R17, R6 ;  /* 0x0000000600117202 */ /* 0x000fe40000000f00 */
[----:B------:R-:W2:Y:S01]  /*2cb90*/  LDL.LU R6, [R1+0x3198] ;  /* 0x0031980001067983 */ /* 0x000ea20000300800 */
[----:B------:R-:W2:Y:S02]  /*2cba0*/  LDL.LU R7, [R1+0x3194] ;  /* 0x0031940001077983 */ /* 0x000ea40000300800 */
[----:B------:R-:W2:Y:S02]  /*2cbb0*/  LDL.LU R29, [R1+0x3190] ;  /* 0x00319000011d7983 */ /* 0x000ea40000300800 */
[----:B------:R-:W-:Y:S01]  /*2cbc0*/  STL.64 [R1+0x3148], R18 ;  /* 0x0031481201007387 */ /* 0x000fe20000100a00 */
[----:B---3--:R0:W-:Y:S04]  /*2cbd0*/  STL.64 [R1+0x3140], R16 ;  /* 0x0031401001007387 */ /* 0x0081e80000100a00 */
[----:B0-----:R-:W3:Y:S01]  /*2cbe0*/  LDL.LU R16, [R1+0x10] ;  /* 0x0000100001107983 */ /* 0x001ee20000300800 */
[----:B------:R-:W3:Y:S02]  /*2cbf0*/  LDL.LU R17, [R1+0x14] ;  /* 0x0000140001117983 */ /* 0x000ee40000300800 */
[----:B------:R-:W2:Y:S02]  /*2cc00*/  LDL.LU R18, [R1+0x18] ;  /* 0x0000180001127983 */ /* 0x000ea40000300800 */
[----:B------:R-:W2:Y:S01]  /*2cc10*/  LDL.LU R19, [R1+0x1c] ;  /* 0x00001c0001137983 */ /* 0x000ea20000300800 */
[----:B----4-:R-:W-:Y:S01]  /*2cc20*/  HMMA.16816.F32.BF16 R24, R12, R8, R24 ;  /* 0x000000080c18723c */ /* 0x010fe20000041818 */
[----:B------:R-:W-:-:S02]  /*2cc30*/  MOV R23, R8 ;  /* 0x0000000800177202 */ /* 0x000fc40000000f00 */
[----:B------:R-:W-:Y:S11]  /*2cc40*/  MOV R20, R11 ;  /* 0x0000000b00147202 */ /* 0x000ff60000000f00 */
[----:B------:R-:W-:Y:S10]  /*2cc50*/  @!UPT UIADD3 URZ, URZ, URZ, URZ ;  /* 0x0000003f3f3ff290 */ /* 0x000ff4000fffe03f */
[----:B------:R-:W-:Y:S01]  /*2cc60*/  MOV R11, R24 ;  /* 0x00000018000b7202 */ /* 0x000fe20000000f00 */
[----:B--2---:R-:W-:Y:S01]  /*2cc70*/  STL.64 [R1+0x3160], R18 ;  /* 0x0031601201007387 */ /* 0x004fe20000100a00 */
[----:B---3--:R0:W-:Y:S03]  /*2cc80*/  STL.64 [R1+0x3158], R16 ;  /* 0x0031581001007387 */ /* 0x0081e60000100a00 */
[----:B0-----:R-:W2:Y:S01]  /*2cc90*/  LDL.LU R16, [R1+0x20] ;  /* 0x0000200001107983 */ /* 0x001ea20000300800 */
[----:B------:R-:W-:Y:S02]  /*2cca0*/  IMAD.MOV.U32 R17, RZ, RZ, R29 ;  /* 0x000000ffff117224 */ /* 0x000fe400078e001d */
[----:B------:R-:W3:Y:S02]  /*2ccb0*/  LDL.LU R29, [R1+0x318c] ;  /* 0x00318c00011d7983 */ /* 0x000ee40000300800 */
[----:B------:R-:W4:Y:S01]  /*2ccc0*/  LDL.LU R8, [R1+0x3188] ;  /* 0x0031880001087983 */ /* 0x000f220000300800 */
[----:B------:R-:W-:Y:S01]  /*2ccd0*/  STL [R1+0x74], R25 ;  /* 0x0000741901007387 */ /* 0x000fe20000100800 */
[----:B------:R0:W-:Y:S03]  /*2cce0*/  STL.64 [R1+0x78], R26 ;  /* 0x0000781a01007387 */ /* 0x0001e60000100a00 */
[----:B0-----:R-:W2:Y:S01]  /*2ccf0*/  LDL.LU.64 R26, [R1+0x3180] ;  /* 0x00318000011a7983 */ /* 0x001ea20000300a00 */
[----:B------:R-:W2:Y:S02]  /*2cd00*/  LDL.LU.64 R24, [R1+0x3178] ;  /* 0x0031780001187983 */ /* 0x000ea40000300a00 */
[----:B------:R-:W-:Y:S01]  /*2cd10*/  IMAD.MOV.U32 R21, RZ, RZ, R10 ;  /* 0x000000ffff157224 */ /* 0x000fe200078e000a */
[----:B------:R-:W-:-:S02]  /*2cd20*/  MOV R18, R7 ;  /* 0x0000000700127202 */ /* 0x000fc40000000f00 */
[----:B------:R-:W-:Y:S01]  /*2cd30*/  MOV R19, R6 ;  /* 0x0000000600137202 */ /* 0x000fe20000000f00 */
[----:B------:R-:W-:Y:S01]  /*2cd40*/  IMAD.MOV.U32 R22, RZ, RZ, R9 ;  /* 0x000000ffff167224 */ /* 0x000fe200078e0009 */
[----:B------:R-:W-:Y:S02]  /*2cd50*/  MOV R9, R4 ;  /* 0x0000000400097202 */ /* 0x000fe40000000f00 */
[----:B------:R-:W-:Y:S01]  /*2cd60*/  MOV R10, R5 ;  /* 0x00000005000a7202 */ /* 0x000fe20000000f00 */
[----:B------:R-:W3:Y:S01]  /*2cd70*/  LDL.LU.64 R6, [R1+0x3170] ;  /* 0x0031700001067983 */ /* 0x000ee20000300a00 */
[----:B--2---:R-:W-:Y:S03]  /*2cd80*/  HMMA.16816.F32.BF16 R24, R12, R4, R24 ;  /* 0x000000040c18723c */ /* 0x004fe60000041818 */
[----:B------:R-:W3:Y:S01]  /*2cd90*/  LDL.LU.64 R4, [R1+0x3168] ;  /* 0x0031680001047983 */ /* 0x000ee20000300a00 */
[----:B------:R-:W2:Y:S11]  /*2cda0*/  LDL R15, [R1+0x464] ;  /* 0x00046400010f7983 */ /* 0x000eb60000100800 */
[----:B------:R-:W-:Y:S08]  /*2cdb0*/  @!UPT UIADD3 URZ, URZ, URZ, URZ ;  /* 0x0000003f3f3ff290 */ /* 0x000ff0000fffe03f */
[----:B------:R-:W-:Y:S01]  /*2cdc0*/  STL.64 [R1+0x30d8], R26 ;  /* 0x0030d81a01007387 */ /* 0x000fe20000100a00 */
[----:B------:R0:W-:Y:S02]  /*2cdd0*/  STL.64 [R1+0x30d0], R24 ;  /* 0x0030d01801007387 */ /* 0x0001e40000100a00 */
[----:B0-----:R-:W-:Y:S01]  /*2cde0*/  IMAD.MOV.U32 R24, RZ, RZ, R23 ;  /* 0x000000ffff187224 */ /* 0x001fe200078e0017 */
[----:B------:R-:W-:Y:S02]  /*2cdf0*/  MOV R25, R22 ;  /* 0x0000001600197202 */ /* 0x000fe40000000f00 */
[C---:B---3--:R-:W-:Y:S01]  /*2ce00*/  HMMA.16816.F32.BF16 R20, R4.reuse, R20, R16 ;  /* 0x000000140414723c */ /* 0x048fe20000041810 */
[----:B------:R-:W3:Y:S01]  /*2ce10*/  LDL.LU.64 R18, [R1+0x3160] ;  /* 0x0031600001127983 */ /* 0x000ee20000300a00 */
[----:B------:R-:W3:Y:S03]  /*2ce20*/  LDL.LU.64 R16, [R1+0x3158] ;  /* 0x0031580001107983 */ /* 0x000ee60000300a00 */
[----:B--2---:R-:W0:Y:S11]  /*2ce30*/  LDSM.16.MT88.4 R12, [R15+0x26000] ;  /* 0x026000000f0c783b */ /* 0x004e360000004200 */
[----:B------:R-:W-:Y:S07]  /*2ce40*/  @!UPT UIADD3 URZ, URZ, URZ, URZ ;  /* 0x0000003f3f3ff290 */ /* 0x000fee000fffe03f */
[----:B------:R1:W-:Y:S01]  /*2ce50*/  STL.64 [R1+0x30], R20 ;  /* 0x0000301401007387 */ /* 0x0003e20000100a00 */
[----:B------:R2:W-:Y:S03]  /*2ce60*/  STL.64 [R1+0x38], R22 ;  /* 0x0000381601007387 */ /* 0x0005e60000100a00 */
[----:B-1----:R-:W3:Y:S02]  /*2ce70*/  LDL.LU.64 R20, [R1+0x3150] ;  /* 0x0031500001147983 */ /* 0x002ee40000300a00 */
[C---:B---3--:R-:W-:Y:S11]  /*2ce80*/  HMMA.16816.F32.BF16 R16, R4.reuse, R20, R16 ;  /* 0x000000140410723c */ /* 0x048ff60000041810 */
[----:B------:R-:W-:Y:S11]  /*2ce90*/  @!UPT UIADD3 URZ, URZ, URZ, URZ ;  /* 0x0000003f3f3ff290 */ /* 0x000ff6000fffe03f */
[----:B------:R-:W-:Y:S02]  /*2cea0*/  @!UPT UIADD3 URZ, URZ, URZ, URZ ;  /* 0x0000003f3f3ff290 */ /* 0x000fe4000fffe03f */
[----:B--2---:R-:W-:Y:S01]  /*2ceb0*/  IMAD.MOV.U32 R22, RZ, RZ, R18 ;  /* 0x000000ffff167224 */ /* 0x004fe200078e0012 */
[----:B------:R-:W-:Y:S02]  /*2cec0*/  MOV R23, R19 ;  /* 0x0000001300177202 */ /* 0x000fe40000000f00 */
[----:B------:R-:W-:Y:S02]  /*2ced0*/  MOV R20, R16 ;  /* 0x0000001000147202 */ /* 0x000fe40000000f00 */
[----:B------:R-:W-:Y:S01]  /*2cee0*/  MOV R21, R17 ;  /* 0x0000001100157202 */ /* 0x000fe20000000f00 */
[----:B------:R-:W2:Y:S01]  /*2cef0*/  LDL.LU.64 R18, [R1+0x3148] ;  /* 0x0031480001127983 */ /* 0x000ea20000300a00 */
[----:B------:R-:W2:Y:S02]  /*2cf00*/  LDL.LU.64 R16, [R1+0x3140] ;  /* 0x0031400001107983 */ /* 0x000ea40000300a00 */
[----:B------:R-:W-:Y:S01]  /*2cf10*/  STL [R1+0x30cc], R20 ;  /* 0x0030cc1401007387 */ /* 0x000fe20000100800 */
[----:B--2---:R-:W-:Y:S01]  /*2cf20*/  HMMA.16816.F32.BF16 R24, R4, R24, R16 ;  /* 0x000000180418723c */ /* 0x004fe20000041810 */
[----:B------:R-:W2:Y:S01]  /*2cf30*/  LDL.LU.64 R18, [R1+0x3138] ;  /* 0x0031380001127983 */ /* 0x000ea20000300a00 */
[----:B------:R-:W3:Y:S02]  /*2cf40*/  LDL.LU.64 R16, [R1+0x3130] ;  /* 0x0031300001107983 */ /* 0x000ee40000300a00 */
[----:B0-----:R0:W-:Y:S02]  /*2cf50*/  STL.64 [R1+0x3080], R14 ;  /* 0x0030800e01007387 */ /* 0x0011e40000100a00 */
[----:B0-----:R-:W-:Y:S11]  /*2cf60*/  IMAD.MOV.U32 R15, RZ, RZ, R29 ;  /* 0x000000ffff0f7224 */ /* 0x001ff600078e001d */
[----:B------:R-:W-:Y:S06]  /*2cf70*/  @!UPT UIADD3 URZ, URZ, URZ, URZ ;  /* 0x0000003f3f3ff290 */ /* 0x000fec000fffe03f */
[----:B------:R-:W-:Y:S01]  /*2cf80*/  STL.64 [R1+0x10], R24 ;  /* 0x0000101801007387 */ /* 0x000fe20000100a00 */
[----:B------:R-:W-:Y:S02]  /*2cf90*/  STL.64 [R1+0x18], R26 ;  /* 0x0000181a01007387 */ /* 0x000fe40000100a00 */
[----:B------:R0:W-:Y:S02]  /*2cfa0*/  STL.64 [R1+0x3078], R12 ;  /* 0x0030780c01007387 */ /* 0x0001e40000100a00 */
[----:B0-----:R-:W-:Y:S02]  /*2cfb0*/  MOV R12, R9 ;  /* 0x00000009000c7202 */ /* 0x001fe40000000f00 */
[----:B------:R-:W-:Y:S01]  /*2cfc0*/  MOV R13, R10 ;  /* 0x0000000a000d7202 */ /* 0x000fe20000000f00 */
[----:B------:R-:W4:Y:S01]  /*2cfd0*/  LDL.LU R9, [R1+0x3128] ;  /* 0x0031280001097983 */ /* 0x000f220000300800 */
[----:B------:R-:W4:Y:S02]  /*2cfe0*/  LDL.LU R10, [R1+0x3124] ;  /* 0x00312400010a7983 */ /* 0x000f240000300800 */
[----:B------:R-:W4:Y:S02]  /*2cff0*/  LDL.LU R14, [R1+0xe8] ;  /* 0x0000e800010e7983 */ /* 0x000f240000300800 */
[----:B------:R-:W4:Y:S01]  /*2d000*/  LDL.LU R29, [R1+0x3120] ;  /* 0x00312000011d7983 */ /* 0x000f220000300800 */
[----:B------:R-:W-:-:S02]  /*2d010*/  MOV R24, R28 ;  /* 0x0000001c00187202 */ /* 0x000fc40000000f00 */
[----:B------:R-:W4:Y:S01]  /*2d020*/  LDL.LU R28, [R1+0x311c] ;  /* 0x00311c00011c7983 */ /* 0x000f220000300800 */
[----:B--2---:R-:W-:Y:S01]  /*2d030*/  MOV R26, R18 ;  /* 0x00000012001a7202 */ /* 0x004fe20000000f00 */
[----:B---3--:R-:W-:Y:S01]  /*2d040*/  IMAD.MOV.U32 R27, RZ, RZ, R17 ;  /* 0x000000ffff1b7224 */ /* 0x008fe200078e0011 */
[----:B------:R-:W-:-:S04]  /*2d050*/  MOV R25, R19 ;  /* 0x0000001300197202 */ /* 0x000fc80000000f00 */
[----:B------:R-:W-:Y:S01]  /*2d060*/  STL.64 [R1+0x30f8], R26 ;  /* 0x0030f81a01007387 */ /* 0x000fe20000100a00 */
[----:B------:R0:W-:Y:S02]  /*2d070*/  STL.64 [R1+0x30f0], R24 ;  /* 0x0030f01801007387 */ /* 0x0001e40000100a00 */
[----:B0-----:R-:W-:Y:S02]  /*2d080*/  MOV R24, R16 ;  /* 0x0000001000187202 */ /* 0x001fe40000000f00 */
[----:B----4-:R-:W0:Y:S01]  /*2d090*/  LDSM.16.M88.4 R16, [R29+0x300] ;  /* 0x000300001d10783b */ /* 0x010e220000000200 */
[----:B------:R-:W-:Y:S02]  /*2d0a0*/  MOV R25, R3 ;  /* 0x0000000300197202 */ /* 0x000fe40000000f00 */
[----:B------:R-:W-:Y:S01]  /*2d0b0*/  MOV R26, R2 ;  /* 0x00000002001a7202 */ /* 0x000fe20000000f00 */
[----:B------:R-:W-:Y:S01]  /*2d0c0*/  IMAD.MOV.U32 R27, RZ, RZ, R0 ;  /* 0x000000ffff1b7224 */ /* 0x000fe200078e0000 */
[----:B0-----:R-:W-:-:S02]  /*2d0d0*/  MOV R3, R16 ;  /* 0x0000001000037202 */ /* 0x001fc40000000f00 */
[----:B------:R-:W-:Y:S01]  /*2d0e0*/  MOV R2, R17 ;  /* 0x0000001100027202 */ /* 0x000fe20000000f00 */
[----:B------:R-:W-:Y:S01]  /*2d0f0*/  STL [R1+0xdc], R19 ;  /* 0x0000dc1301007387 */ /* 0x000fe20000100800 */
[----:B------:R-:W-:Y:S02]  /*2d100*/  MOV R0, R18 ;  /* 0x0000001200007202 */ /* 0x000fe40000000f00 */
[----:B------:R-:W0:Y:S01]  /*2d110*/  LDSM.16.M88.4 R16, [R29+0x8300] ;  /* 0x008300001d10783b */ /* 0x000e220000000200 */
[----:B------:R-:W-:Y:S03]  /*2d120*/  STL [R1+0x30ac], R2 ;  /* 0x0030ac0201007387 */ /* 0x000fe60000100800 */
[----:B------:R-:W-:Y:S02]  /*2d130*/  STL [R1+0x30a8], R3 ;  /* 0x0030a80301007387 */ /* 0x000fe40000100800 */
[----:B------:R-:W-:Y:S01]  /*2d140*/  STL [R1+0x3010], R0 ;  /* 0x0030100001007387 */ /* 0x000fe20000100800 */
[----:B0-----:R-:W-:Y:S01]  /*2d150*/  STL.64 [R1+0xf0], R16 ;  /* 0x0000f01001007387 */ /* 0x001fe20000100a00 */
[----:B------:R-:W-:Y:S02]  /*2d160*/  STL.64 [R1+0xf8], R18 ;  /* 0x0000f81201007387 */ /* 0x000fe40000100a00 */
[----:B------:R-:W0:Y:S02]  /*2d170*/  LDSM.16.M88.4 R16, [R29+0x10300] ;  /* 0x010300001d10783b */ /* 0x000e240000000200 */
[----:B0-----:R-:W-:Y:S02]  /*2d180*/  STL.64 [R1+0x110], R16 ;  /* 0x0001101001007387 */ /* 0x001fe40000100a00 */
[----:B------:R-:W-:Y:S02]  /*2d190*/  STL.64 [R1+0x118], R18 ;  /* 0x0001181201007387 */ /* 0x000fe40000100a00 */
[----:B------:R-:W0:Y:S04]  /*2d1a0*/  LDSM.16.M88.4 R16, [R29+0x18300] ;  /* 0x018300001d10783b */ /* 0x000e280000000200 */
[----:B------:R-:W-:Y:S01]  /*2d1b0*/  STL [R1+0x2ed8], R29 ;  /* 0x002ed81d01007387 */ /* 0x000fe20000100800 */
[----:B0-----:R-:W-:Y:S01]  /*2d1c0*/  STL.64 [R1+0x120], R16 ;  /* 0x0001201001007387 */ /* 0x001fe20000100a00 */
[----:B------:R-:W-:Y:S02]  /*2d1d0*/  STL.64 [R1+0x128], R18 ;  /* 0x0001281201007387 */ /* 0x000fe40000100a00 */
[----:B------:R-:W0:Y:S04]  /*2d1e0*/  LDSM.16.MT88.4 R16, [R28+0x26000] ;  /* 0x026000001c10783b */ /* 0x000e280000004200 */
[----:B------:R-:W-:Y:S01]  /*2d1f0*/  STL [R1+0x30b0], R28 ;  /* 0x0030b01c01007387 */ /* 0x000fe20000100800 */
[----:B0-----:R-:W-:Y:S01]  /*2d200*/  STL.64 [R1+0x3030], R18 ;  /* 0x0030301201007387 */ /* 0x001fe20000100a00 */
[----:B------:R0:W-:Y:S02]  /*2d210*/  STL.64 [R1+0x3028], R16 ;  /* 0x0030281001007387 */ /* 0x0001e40000100a00 */
[----:B0-----:R-:W-:-:S02]  /*2d220*/  IMAD.MOV.U32 R16, RZ, RZ, R11 ;  /* 0x000000ffff107224 */ /* 0x001fc400078e000b */
[----:B------:R-:W2:Y:S01]  /*2d230*/  LDL.LU R11, [R1+0x3118] ;  /* 0x00311800010b7983 */ /* 0x000ea20000300800 */
[----:B------:R-:W3:Y:S02]  /*2d240*/  LDL.LU R17, [R1+0x74] ;  /* 0x0000740001117983 */ /* 0x000ee40000300800 */
[----:B------:R-:W4:Y:S02]  /*2d250*/  LDL.LU R18, [R1+0x78] ;  /* 0x0000780001127983 */ /* 0x000f240000300800 */
[----:B------:R-:W4:Y:S02]  /*2d260*/  LDL.LU R19, [R1+0x7c] ;  /* 0x00007c0001137983 */ /* 0x000f240000300800 */
[----:B----4-:R0:W-:Y:S01]  /*2d270*/  STL.64 [R1+0x30e8], R18 ;  /* 0x0030e81201007387 */ /* 0x0101e20000100a00 */
[----:B---3--:R-:W-:Y:S03]  /*2d280*/  STL.64 [R1+0x30e0], R16 ;  /* 0x0030e01001007387 */ /* 0x008fe60000100a00 */
[----:B0-----:R-:W3:Y:S01]  /*2d290*/  LDL.LU.64 R18, [R1+0x98] ;  /* 0x0000980001127983 */ /* 0x001ee20000300a00 */
[----:B--2---:R-:W-:Y:S03]  /*2d2a0*/  HMMA.16816.F32.BF16 R4, R4, R12, R8 ;  /* 0x0000000c0404723c */ /* 0x004fe60000041808 */
[----:B---3--:R0:W-:Y:S04]  /*2d2b0*/  STL.64 [R1+0x3100], R18 ;  /* 0x0031001201007387 */ /* 0x0081e80000100a00 */
[----:B0-----:R-:W2:Y:S01]  /*2d2c0*/  LDL.LU.64 R18, [R1+0x88] ;  /* 0x0000880001127983 */ /* 0x001ea20000300a00 */
[----:B------:R-:W2:Y:S02]  /*2d2d0*/  LDL.LU.64 R10, [R1+0x3110] ;  /* 0x00311000010a7983 */ /* 0x000ea40000300a00 */
[----:B------:R-:W2:Y:S11]  /*2d2e0*/  LDL.LU.64 R8, [R1+0x3108] ;  /* 0x0031080001087983 */ /* 0x000eb60000300a00 */
[----:B------:R-:W-:Y:S03]  /*2d2f0*/  @!UPT UIADD3 URZ, URZ, URZ, URZ ;  /* 0x0000003f3f3ff290 */ /* 0x000fe6000fffe03f */
[----:B------:R-:W-:Y:S01]  /*2d300*/  MOV R2, R7 ;  /* 0x0000000700027202 */ /* 0x000fe20000000f00 */
[----:B------:R-:W-:Y:S01]  /*2d310*/  STL.64 [R1+0x40], R4 ;  /* 0x0000400401007387 */ /* 0x000fe20000100a00 */
[----:B------:R0:W-:Y:S03]  /*2d320*/  STL [R1+0x48], R6 ;  /* 0x0000480601007387 */ /* 0x0001e60000100800 */
[----:B------:R-:W-:Y:S04]  /*2d330*/  STL [R1+0x30b4], R2 ;  /* 0x0030b40201007387 */ /* 0x000fe80000100800 */
[----:B0-----:R-:W3:Y:S01]  /*2d340*/  LDL.LU R6, [R1+0xa8] ;  /* 0x0000a80001067983 */ /* 0x001ee20000300800 */
[----:B------:R-:W3:Y:S01]  /*2d350*/  LDL.LU R7, [R1+0xac] ;  /* 0x0000ac0001077983 */ /* 0x000ee20000300800 */
[----:B--2---:R-:W-:Y:S01]  /*2d360*/  HMMA.16816.F32.BF16 R24, R8, R18, R24 ;  /* 0x000000120818723c */ /* 0x004fe20000041818 */
[----:B------:R-:W-:-:S02]  /*2d370*/  MOV R20, R18 ;  /* 0x0000001200147202 */ /* 0x000fc40000000f00 */
[----:B------:R-:W-:Y:S02]  /*2d380*/  MOV R29, R19 ;  /* 0x00000013001d7202 */ /* 0x000fe40000000f00 */
[----:B------:R-:W2:Y:S11]  /*2d390*/  LDL.LU.64 R18, [R1+0x3100] ;  /* 0x0031000001127983 */ /* 0x000eb60000300a00 */
[----:B------:R-:W-:Y:S07]  /*2d3a0*/  @!UPT UIADD3 URZ, URZ, URZ, URZ ;  /* 0x0000003f3f3ff290 */ /* 0x000fee000fffe03f */
[----:B------:R-:W-:Y:S01]  /*2d3b0*/  STL.64 [R1+0x50], R24 ;  /* 0x0000501801007387 */ /* 0x000fe20000100a00 */
[----:B------:R0:W-:Y:S02]  /*2d3c0*/  STL [R1+0x58], R26 ;  /* 0x0000581a01007387 */ /* 0x0001e40000100800 */
[----:B------:R-:W-:Y:S02]  /*2d3d0*/  IMAD.MOV.U32 R28, RZ, RZ, R27 ;  /* 0x000000ffff1c7224 */ /* 0x000fe400078e001b */
[----:B0-----:R-:W4:Y:S01]  /*2d3e0*/  LDL.LU.64 R26, [R1+0x30f8] ;  /* 0x0030f800011a7983 */ /* 0x001f220000300a00 */
[----:B------:R-:W4:Y:S02]  /*2d3f0*/  LDL.LU.64 R24, [R1+0x30f0] ;  /* 0x0030f00001187983 */ /* 0x000f240000300a00 */
[----:B------:R0:W-:Y:S01]  /*2d400*/  STL [R1+0x30b8], R28 ;  /* 0x0030b81c01007387 */ /* 0x0001e20000100800 */
[----:B--2---:R-:W-:Y:S02]  /*2d410*/  MOV R13, R18 ;  /* 0x00000012000d7202 */ /* 0x004fe40000000f00 */
[----:B------:R-:W-:Y:S01]  /*2d420*/  MOV R12, R19 ;  /* 0x00000013000c7202 */ /* 0x000fe20000000f00 */
[C---:B----4-:R-:W-:Y:S01]  /*2d430*/  HMMA.16816.F32.BF16 R24, R8.reuse, R18, R24 ;  /* 0x000000120818723c */ /* 0x050fe20000041818 */
[----:B------:R-:W3:Y:S01]  /*2d440*/  LDL.LU.64 R18, [R1+0x30e8] ;  /* 0x0030e80001127983 */ /* 0x000ee20000300a00 */
[----:B------:R-:W3:Y:S11]  /*2d450*/  LDL.LU.64 R16, [R1+0x30e0] ;  /* 0x0030e00001107983 */ /* 0x000ef60000300a00 */
[----:B------:R-:W-:Y:S11]  /*2d460*/  @!UPT UIADD3 URZ, URZ, URZ, URZ ;  /* 0x0000003f3f3ff290 */ /* 0x000ff6000fffe03f */
[----:B------:R-:W-:Y:S02]  /*2d470*/  MOV R4, R26 ;  /* 0x0000001a00047202 */ /* 0x000fe40000000f00 */
[----:B------:R-:W-:Y:S02]  /*2d480*/  MOV R0, R27 ;  /* 0x0000001b00007202 */ /* 0x000fe40000000f00 */
[----:B------:R-:W-:Y:S01]  /*2d490*/  MOV R3, R24 ;  /* 0x0000001800037202 */ /* 0x000fe20000000f00 */
[----:B------:R-:W-:Y:S01]  /*2d4a0*/  IMAD.MOV.U32 R5, RZ, RZ, R25 ;  /* 0x000000ffff057224 */ /* 0x000fe200078e0019 */
[----:B------:R-:W2:Y:S01]  /*2d4b0*/  LDL.LU.64 R26, [R1+0x30d8] ;  /* 0x0030d800011a7983 */ /* 0x000ea20000300a00 */
[----:B------:R-:W2:Y:S01]  /*2d4c0*/  LDL.LU.64 R24, [R1+0x30d0] ;  /* 0x0030d00001187983 */ /* 0x000ea20000300a00 */
[C---:B---3--:R-:W-:Y:S11]  /*2d4d0*/  HMMA.16816.F32.BF16 R16, R8.reuse, R6, R16 ;  /* 0x000000060810723c */ /* 0x048ff60000041810 */
[----:B------:R-:W-:Y:S11]  /*2d4e0*/  @!UPT UIADD3 URZ, URZ, URZ, URZ ;  /* 0x0000003f3f3ff290 */ /* 0x000ff6000fffe03f */
[----:B------:R-:W-:Y:S01]  /*2d4f0*/  @!UPT UIADD3 URZ, URZ, URZ, URZ ;  /* 0x0000003f3f3ff290 */ /* 0x000fe2000fffe03f */
[----:B------:R2:W-:Y:S01]  /*2d500*/  STL.64 [R1+0x70], R16 ;  /* 0x0000701001007387 */ /* 0x0005e20000100a00 */
[----:B0-----:R-:W-:Y:S01]  /*2d510*/  MOV R28, R18 ;  /* 0x00000012001c7202 */ /* 0x001fe20000000f00 */
[----:B------:R-:W-:Y:S02]  /*2d520*/  IMAD.MOV.U32 R2, RZ, RZ, R19 ;  /* 0x000000ffff027224 */ /* 0x000fe400078e0013 */
[----:B------:R0:W-:Y:S01]  /*2d530*/  STL.64 [R1+0x3098], R6 ;  /* 0x0030980601007387 */ /* 0x0001e20000100a00 */
[----:B--2---:R-:W-:Y:S07]  /*2d540*/  HMMA.16816.F32.BF16 R16, R8, R14, R24 ;  /* 0x0000000e0810723c */ /* 0x004fee0000041818 */
[----:B------:R-:W-:-:S02]  /*2d550*/  MOV R26, R20 ;  /* 0x00000014001a7202 */ /* 0x000fc40000000f00 */
[----:B------:R-:W2:Y:S01]  /*2d560*/  LDL.LU R20, [R1+0x30cc] ;  /* 0x0030cc0001147983 */ /* 0x000ea20000300800 */
[----:B------:R1:W-:Y:S02]  /*2d570*/  STL.64 [R1+0x30a0], R14 ;  /* 0x0030a00e01007387 */ /* 0x0003e40000100a00 */
[----:B------:R-:W3:Y:S02]  /*2d580*/  LDL.LU R8, [R1+0x10] ;  /* 0x0000100001087983 */ /* 0x000ee40000300800 */
[----:B------:R-:W3:Y:S01]  /*2d590*/  LDL.LU R9, [R1+0x14] ;  /* 0x0000140001097983 */ /* 0x000ee20000300800 */
[----:B------:R-:W3:Y:S01]  /*2d5a0*/  LDL.LU R10, [R1+0x18] ;  /* 0x00001800010a7983 */ /* 0x000ee20000300800 */
[----:B0-----:R-:W-:Y:S02]  /*2d5b0*/  IMAD.MOV.U32 R7, RZ, RZ, R12 ;  /* 0x000000ffff077224 */ /* 0x001fe400078e000c */
[----:B------:R-:W3:Y:S01]  /*2d5c0*/  LDL.LU R11, [R1+0x1c] ;  /* 0x00001c00010b7983 */ /* 0x000ee20000300800 */
[----:B------:R-:W-:Y:S01]  /*2d5d0*/  MOV R6, R13 ;  /* 0x0000000d00067202 */ /* 0x000fe20000000f00 */
[----:B------:R-:W-:Y:S01]  /*2d5e0*/  MOV R13, R21 ;  /* 0x00000015000d7202 */ /* 0x000fe20000000f00 */
[----:B-1----:R-:W-:Y:S01]  /*2d5f0*/  MOV R14, R22 ;  /* 0x00000016000e7202 */ /* 0x002fe20000000f00 */
[----:B------:R-:W-:Y:S01]  /*2d600*/  IMAD.MOV.U32 R15, RZ, RZ, R23 ;  /* 0x000000ffff0f7224 */ /* 0x000fe200078e0017 */
[----:B--2---:R-:W-:-:S02]  /*2d610*/  MOV R12, R20 ;  /* 0x00000014000c7202 */ /* 0x004fc40000000f00 */
[----:B------:R-:W2:Y:S01]  /*2d620*/  LDL.LU R20, [R1+0x30c8] ;  /* 0x0030c80001147983 */ /* 0x000ea20000300800 */
[----:B------:R-:W2:Y:S02]  /*2d630*/  LDL.LU R21, [R1+0x30c4] ;  /* 0x0030c40001157983 */ /* 0x000ea40000300800 */
[----:B------:R-:W2:Y:S02]  /*2d640*/  LDL.LU R22, [R1+0x30c0] ;  /* 0x0030c00001167983 */ /* 0x000ea40000300800 */
[----:B------:R-:W2:Y:S01]  /*2d650*/  LDL.LU R23, [R1+0x30bc] ;  /* 0x0030bc0001177983 */ /* 0x000ea20000300800 */
[----:B------:R-:W-:Y:S01]  /*2d660*/  STL.64 [R1+0x3040], R18 ;  /* 0x0030401201007387 */ /* 0x000fe20000100a00 */
[----:B------:R0:W-:Y:S03]  /*2d670*/  STL.64 [R1+0x3038], R16 ;  /* 0x0030381001007387 */ /* 0x0001e60000100a00 */
[----:B0-----:R-:W2:Y:S01]  /*2d680*/  LDL.LU R16, [R1+0x30] ;  /* 0x0000300001107983 */ /* 0x001ea20000300800 */
[----:B------:R-:W2:Y:S02]  /*2d690*/  LDL.LU R17, [R1+0x34] ;  /* 0x0000340001117983 */ /* 0x000ea40000300800 */
[----:B------:R-:W2:Y:S02]  /*2d6a0*/  LDL.LU R18, [R1+0x38] ;  /* 0x0000380001127983 */ /* 0x000ea40000300800 */
[----:B------:R-:W2:Y:S01]  /*2d6b0*/  LDL.LU R19, [R1+0x3c] ;  /* 0x00003c0001137983 */ /* 0x000ea20000300800 */
[----:B------:R-:W-:-:S02]  /*2d6c0*/  MOV R27, R29 ;  /* 0x0000001d001b7202 */ /* 0x000fc40000000f00 */
[----:B------:R-:W4:Y:S05]  /*2d6d0*/  LDL R29, [R1+0x464] ;  /* 0x00046400011d7983 */ /* 0x000f2a0000100800 */
[----:B--2---:R-:W-:Y:S01]  /*2d6e0*/  HMMA.16816.F32.BF16 R24, R20, R26, R16 ;  /* 0x0000001a1418723c */ /* 0x004fe20000041810 */
[----:B------:R-:W2:Y:S01]  /*2d6f0*/  LDL.LU R16, [R1+0x70] ;  /* 0x0000700001107983 */ /* 0x000ea20000300800 */
[----:B------:R-:W2:Y:S05]  /*2d700*/  LDL.LU R17, [R1+0x74] ;  /* 0x0000740001117983 */ /* 0x000eaa0000300800 */
[----:B------:R-:W-:-:S02]  /*2d710*/  MOV R18, R28 ;  /* 0x0000001c00127202 */ /* 0x000fc40000000f00 */
[----:B------:R-:W-:Y:S01]  /*2d720*/  MOV R19, R2 ;  /* 0x0000000200137202 */ /* 0x000fe20000000f00 */
[----:B------:R-:W3:Y:S01]  /*2d730*/  LDL.LU R28, [R1+0x30b8] ;  /* 0x0030b800011c7983 */ /* 0x000ee20000300800 */
[----:B------:R-:W3:Y:S03]  /*2d740*/  LDL.LU R2, [R1+0x30b4] ;  /* 0x0030b40001027983 */ /* 0x000ee60000300800 */
[----:B------:R-:W-:Y:S04]  /*2d750*/  STL.64 [R1+0x3060], R18 ;  /* 0x0030601201007387 */ /* 0x000fe80000100a00 */
[----:B--2---:R0:W-:Y:S04]  /*2d760*/  STL.64 [R1+0x3058], R16 ;  /* 0x0030581001007387 */ /* 0x0041e80000100a00 */
[----:B0-----:R-:W2:Y:S04]  /*2d770*/  LDL R16, [R1+0xf0] ;  /* 0x0000f00001107983 */ /* 0x001ea80000100800 */
[----:B------:R-:W2:Y:S01]  /*2d780*/  LDL R17, [R1+0xf4] ;  /* 0x0000f40001117983 */ /* 0x000ea20000100800 */
[----:B---3--:R-:W-:-:S03]  /*2d790*/  MOV R19, R28 ;  /* 0x0000001c00137202 */ /* 0x008fc60000000f00 */
[----:B--2---:R0:W-:Y:S04]  /*2d7a0*/  STL.64 [R1+0x3070], R16 ;  /* 0x0030701001007387 */ /* 0x0041e80000100a00 */
[----:B0-----:R-:W2:Y:S01]  /*2d7b0*/  LDL.LU R16, [R1+0x50] ;  /* 0x0000500001107983 */ /* 0x001ea20000300800 */
[----:B------:R-:W2:Y:S02]  /*2d7c0*/  LDL.LU R17, [R1+0x54] ;  /* 0x0000540001117983 */ /* 0x000ea40000300800 */
[----:B------:R-:W3:Y:S02]  /*2d7d0*/  LDL.LU R18, [R1+0x58] ;  /* 0x0000580001127983 */ /* 0x000ee40000300800 */
[----:B------:R-:W2:Y:S01]  /*2d7e0*/  LDL.LU R28, [R1+0x30b0] ;  /* 0x0030b000011c7983 */ /* 0x000ea20000300800 */
[----:B---3--:R-:W-:Y:S01]  /*2d7f0*/  STL.64 [R1+0x3090], R18 ;  /* 0x0030901201007387 */ /* 0x008fe20000100a00 */
[----:B--2---:R0:W-:Y:S03]  /*2d800*/  STL.64 [R1+0x3088], R16 ;  /* 0x0030881001007387 */ /* 0x0041e60000100a00 */
[----:B0-----:R-:W2:Y:S01]  /*2d810*/  LDL.LU R16, [R1+0x40] ;  /* 0x0000400001107983 */ /* 0x001ea20000300800 */
[----:B------:R-:W2:Y:S02]  /*2d820*/  LDL.LU R17, [R1+0x44] ;  /* 0x0000440001117983 */ /* 0x000ea40000300800 */
[----:B------:R-:W2:Y:S02]  /*2d830*/  LDL.LU R18, [R1+0x48] ;  /* 0x0000480001127983 */ /* 0x000ea40000300800 */
[----:B------:R-:W-:-:S02]  /*2d840*/  IMAD.MOV.U32 R19, RZ, RZ, R2 ;  /* 0x000000ffff137224 */ /* 0x000fc400078e0002 */
[----:B------:R-:W3:Y:S01]  /*2d850*/  LDL.LU R2, [R1+0x30ac] ;  /* 0x0030ac0001027983 */ /* 0x000ee20000300800 */
[----:B------:R-:W-:Y:S02]  /*2d860*/  STL.64 [R1+0x3050], R26 ;  /* 0x0030501a01007387 */ /* 0x000fe40000100a00 */
[----:B------:R0:W-:Y:S02]  /*2d870*/  STL.64 [R1+0x3048], R24 ;  /* 0x0030481801007387 */ /* 0x0001e40000100a00 */
[----:B0-----:R-:W2:Y:S01]  /*2d880*/  LDL.LU.64 R24, [R1+0x110] ;  /* 0x0001100001187983 */ /* 0x001ea20000300a00 */
[----:B------:R-:W-:-:S03]  /*2d890*/  MOV R26, R4 ;  /* 0x00000004001a7202 */ /* 0x000fc60000000f00 */
[----:B--2---:R0:W-:Y:S02]  /*2d8a0*/  STL.64 [R1+0x3068], R24 ;  /* 0x0030681801007387 */ /* 0x0041e40000100a00 */
[----:B0-----:R-:W-:Y:S02]  /*2d8b0*/  MOV R25, R5 ;  /* 0x0000000500197202 */ /* 0x001fe40000000f00 */
[C---:B------:R-:W-:Y:S01]  /*2d8c0*/  HMMA.16816.F32.BF16 R4, R20.reuse, R6, R12 ;  /* 0x000000061404723c */ /* 0x040fe2000004180c */
[----:B------:R-:W-:Y:S02]  /*2d8d0*/  MOV R24, R3 ;  /* 0x0000000300187202 */ /* 0x000fe40000000f00 */
[----:B------:R-:W2:Y:S01]  /*2d8e0*/  LDL.LU R3, [R1+0x30a8] ;  /* 0x0030a80001037983 */ /* 0x000ea20000300800 */
[----:B------:R-:W2:Y:S11]  /*2d8f0*/  LDL.LU.64 R14, [R1+0x30a0] ;  /* 0x0030a000010e7983 */ /* 0x000eb60000300a00 */
[----:B------:R-:W-:Y:S08]  /*2d900*/  @!UPT UIADD3 URZ, URZ, URZ, URZ ;  /* 0x0000003f3f3ff290 */ /* 0x000ff0000fffe03f */
[----:B------:R-:W-:Y:S01]  /*2d910*/  STL.64 [R1+0x20], R4 ;  /* 0x0000200401007387 */ /* 0x000fe20000100a00 */
[----:B------:R0:W-:Y:S03]  /*2d920*/  STL.64 [R1+0x28], R6 ;  /* 0x0000280601007387 */ /* 0x0001e60000100a00 */
[----:B0-----:R-:W2:Y:S01]  /*2d930*/  LDL.LU.64 R6, [R1+0x3098] ;  /* 0x0030980001067983 */ /* 0x001ea20000300a00 */
[----:B------:R-:W-:Y:S01]  /*2d940*/  IMAD.MOV.U32 R27, RZ, RZ, R0 ;  /* 0x000000ffff1b7224 */ /* 0x000fe200078e0000 */
[C---:B--2---:R-:W-:Y:S02]  /*2d950*/  HMMA.16816.F32.BF16 R4, R20.reuse, R6, R8 ;  /* 0x000000061404723c */ /* 0x044fe40000041808 */
[----:B------:R-:W-:Y:S11]  /*2d960*/  LDSM.16.MT88.4 R8, [R28+0x26400] ;  /* 0x026400001c08783b */ /* 0x000ff60000004200 */
[----:B------:R-:W-:Y:S10]  /*2d970*/  @!UPT UIADD3 URZ, URZ, URZ, URZ ;  /* 0x0000003f3f3ff290 */ /* 0x000ff4000fffe03f */
[----:B------:R-:W-:Y:S01]  /*2d980*/  STL [R1+0x14], R5 ;  /* 0x0000140501007387 */ /* 0x000fe20000100800 */
[----:B------:R-:W-:Y:S01]  /*2d990*/  STL.64 [R1+0x18], R6 ;  /* 0x0000180601007387 */ /* 0x000fe20000100a00 */
[----:B------:R-:W-:Y:S02]  /*2d9a0*/  MOV R0, R4 ;  /* 0x0000000400007202 */ /* 0x000fe40000000f00 */
[----:B----4-:R-:W0:Y:S01]  /*2d9b0*/  LDSM.16.MT88.4 R4, [R29+0x26400] ;  /* 0x026400001d04783b */ /* 0x010e220000004200 */
[----:B------:R-:W-:Y:S03]  /*2d9c0*/  HMMA.16816.F32.BF16 R20, R20, R14, R16 ;  /* 0x0000000e1414723c */ /* 0x000fe60000041810 */
[----:B0-----:R-:W-:Y:S01]  /*2d9d0*/  STL.64 [R1+0x2fe0], R6 ;  /* 0x002fe00601007387 */ /* 0x001fe20000100a00 */
[----:B------:R0:W-:Y:S03]  /*2d9e0*/  STL.64 [R1+0x2fd8], R4 ;  /* 0x002fd80401007387 */ /* 0x0001e60000100a00 */
[----:B0-----:R-:W2:Y:S01]  /*2d9f0*/  LDL.LU R4, [R1+0x120] ;  /* 0x0001200001047983 */ /* 0x001ea20000300800 */
[----:B------:R-:W2:Y:S02]  /*2da00*/  LDL.LU R5, [R1+0x124] ;  /* 0x0001240001057983 */ /* 0x000ea40000300800 */
[----:B------:R-:W-:Y:S02]  /*2da10*/  STL [R1+0x2fa8], R11 ;  /* 0x002fa80b01007387 */ /* 0x000fe40000100800 */
[----:B------:R-:W-:Y:S01]  /*2da20*/  STL [R1+0x3020], R10 ;  /* 0x0030200a01007387 */ /* 0x000fe20000100800 */
[----:B------:R0:W-:Y:S01]  /*2da30*/  STL.64 [R1+0x3018], R8 ;  /* 0x0030180801007387 */ /* 0x0001e20000100a00 */
[----:B------:R-:W4:Y:S02]  /*2da40*/  LDL.LU.64 R18, [R1+0x3090] ;  /* 0x0030900001127983 */ /* 0x000f240000300a00 */
[----:B------:R-:W4:Y:S02]  /*2da50*/  LDL.LU.64 R16, [R1+0x3088] ;  /* 0x0030880001107983 */ /* 0x000f240000300a00 */
[----:B------:R-:W4:Y:S01]  /*2da60*/  LDL.LU.64 R14, [R1+0x3080] ;  /* 0x00308000010e7983 */ /* 0x000f220000300a00 */
[----:B------:R-:W4:Y:S01]  /*2da70*/  LDL.LU.64 R12, [R1+0x3078] ;  /* 0x00307800010c7983 */ /* 0x000f220000300a00 */
[----:B0-----:R-:W-:-:S02]  /*2da80*/  MOV R8, R3 ;  /* 0x0000000300087202 */ /* 0x001fc40000000f00 */
[----:B---3--:R-:W-:Y:S01]  /*2da90*/  MOV R9, R2 ;  /* 0x0000000200097202 */ /* 0x008fe20000000f00 */
[----:B------:R-:W-:Y:S01]  /*2daa0*/  STL.64 [R1+0x40], R20 ;  /* 0x0000401401007387 */ /* 0x000fe20000100a00 */
[----:B------:R0:W-:Y:S03]  /*2dab0*/  STL.64 [R1+0x48], R22 ;  /* 0x0000481601007387 */ /* 0x0001e60000100a00 */
[----:B0-----:R-:W3:Y:S02]  /*2dac0*/  LDL R23, [R1+0x464] ;  /* 0x0004640001177983 */ /* 0x001ee40000100800 */
[----:B----4-:R-:W-:Y:S11]  /*2dad0*/  HMMA.16816.F32.BF16 R16, R12, R8, R16 ;  /* 0x000000080c10723c */ /* 0x010ff60000041810 */
[----:B------:R-:W-:Y:S11]  /*2dae0*/  @!UPT UIADD3 URZ, URZ, URZ, URZ ;  /* 0x0000003f3f3ff290 */ /* 0x000ff6000fffe03f */
[----:B------:R-:W-:Y:S01]  /*2daf0*/  @!UPT UIADD3 URZ, URZ, URZ, URZ ;  /* 0x0000003f3f3ff290 */ /* 0x000fe2000fffe03f */
[----:B------:R0:W-:Y:S01]  /*2db00*/  STL [R1+0x50], R16 ;  /* 0x0000501001007387 */ /* 0x0001e20000100800 */
[----:B------:R-:W-:-:S03]  /*2db10*/  IMAD.MOV.U32 R28, RZ, RZ, R17 ;  /* 0x000000ffff1c7224 */ /* 0x000fc600078e0011 */
[----:B0-----:R-:W4:Y:S01]  /*2db20*/  LDL.LU.64 R16, [R1+0x3070] ;  /* 0x0030700001107983 */ /* 0x001f220000300a00 */
[----:B------:R-:W-:Y:S02]  /*2db30*/  MOV R3, R18 ;  /* 0x0000001200037202 */ /* 0x000fe40000000f00 */
[----:B------:R-:W-:Y:S02]  /*2db40*/  MOV R2, R19 ;  /* 0x0000001300027202 */ /* 0x000fe40000000f00 */
[----:B----4-:R-:W-:Y:S01]  /*2db50*/  HMMA.16816.F32.BF16 R16, R12, R16, R24 ;  /* 0x000000100c10723c */ /* 0x010fe20000041818 */
[----:B------:R-:W4:Y:S11]  /*2db60*/  LDL.LU.64 R24, [R1+0x3068] ;  /* 0x0030680001187983 */ /* 0x000f360000300a00 */
[----:B------:R-:W-:Y:S11]  /*2db70*/  @!UPT UIADD3 URZ, URZ, URZ, URZ ;  /* 0x0000003f3f3ff290 */ /* 0x000ff6000fffe03f */
[----:B------:R0:W-:Y:S01]  /*2db80*/  STL [R1+0x60], R16 ;  /* 0x0000601001007387 */ /* 0x0001e20000100800 */
[----:B------:R-:W-:Y:S01]  /*2db90*/  IMAD.MOV.U32 R7, RZ, RZ, R18 ;  /* 0x000000ffff077224 */ /* 0x000fe200078e0012 */
[----:B------:R-:W-:Y:S02]  /*2dba0*/  MOV R6, R19 ;  /* 0x0000001300067202 */ /* 0x000fe40000000f00 */
[----:B------:R-:W-:Y:S01]  /*2dbb0*/  MOV R29, R17 ;  /* 0x00000011001d7202 */ /* 0x000fe20000000f00 */
[----:B------:R-:W2:Y:S04]  /*2dbc0*/  LDL.LU.64 R18, [R1+0x3060] ;  /* 0x0030600001127983 */ /* 0x000ea80000300a00 */
[----:B0-----:R-:W2:Y:S01]  /*2dbd0*/  LDL.LU.64 R16, [R1+0x3058] ;  /* 0x0030580001107983 */ /* 0x001ea20000300a00 */
[----:B------:R-:W-:Y:S02]  /*2dbe0*/  STL [R1+0x2ff8], R6 ;  /* 0x002ff80601007387 */ /* 0x000fe40000100800 */
[----:B------:R-:W-:Y:S02]  /*2dbf0*/  STL [R1+0x2ff4], R7 ;  /* 0x002ff40701007387 */ /* 0x000fe40000100800 */
[----:B------:R-:W-:Y:S01]  /*2dc00*/  STL [R1+0x2ff0], R29 ;  /* 0x002ff01d01007387 */ /* 0x000fe20000100800 */
[----:B------:R-:W3:Y:S01]  /*2dc10*/  LDL.LU.64 R26, [R1+0x3050] ;  /* 0x00305000011a7983 */ /* 0x000ee20000300a00 */
[----:B----4-:R-:W-:-:S02]  /*2dc20*/  MOV R11, R24 ;  /* 0x00000018000b7202 */ /* 0x010fc40000000f00 */
[----:B------:R-:W-:Y:S01]  /*2dc30*/  MOV R10, R25 ;  /* 0x00000019000a7202 */ /* 0x000fe20000000f00 */
[C---:B--2---:R-:W-:Y:S01]  /*2dc40*/  HMMA.16816.F32.BF16 R16, R12.reuse, R24, R16 ;  /* 0x000000180c10723c */ /* 0x044fe20000041810 */
[----:B------:R-:W2:Y:S11]  /*2dc50*/  LDL.LU.64 R24, [R1+0x3048] ;  /* 0x0030480001187983 */ /* 0x000eb60000300a00 */
[----:B------:R-:W-:Y:S11]  /*2dc60*/  @!UPT UIADD3 URZ, URZ, URZ, URZ ;  /* 0x0000003f3f3ff290 */ /* 0x000ff6000fffe03f */
[----:B------:R0:W-:Y:S01]  /*2dc70*/  STL [R1+0x80], R16 ;  /* 0x0000801001007387 */ /* 0x0001e20000100800 */
[----:B------:R-:W-:Y:S02]  /*2dc80*/  MOV R21, R18 ;  /* 0x0000001200157202 */ /* 0x000fe40000000f00 */
[----:B------:R-:W-:Y:S01]  /*2dc90*/  MOV R20, R19 ;  /* 0x0000001300147202 */ /* 0x000fe20000000f00 */
[----:B------:R-:W-:Y:S01]  /*2dca0*/  IMAD.MOV.U32 R22, RZ, RZ, R17 ;  /* 0x000000ffff167224 */ /* 0x000fe200078e0011 */
[----:B------:R-:W4:Y:S04]  /*2dcb0*/  LDL.LU.64 R18, [R1+0x3040] ;  /* 0x0030400001127983 */ /* 0x000f280000300a00 */
[----:B0-----:R-:W4:Y:S01]  /*2dcc0*/  LDL.LU.64 R16, [R1+0x3038] ;  /* 0x0030380001107983 */ /* 0x001f220000300a00 */
[----:B---3--:R-:W-:Y:S02]  /*2dcd0*/  STL.64 [R1+0x3008], R22 ;  /* 0x0030081601007387 */ /* 0x008fe40000100a00 */
[----:B------:R0:W-:Y:S02]  /*2dce0*/  STL.64 [R1+0x3000], R20 ;  /* 0x0030001401007387 */ /* 0x0001e40000100a00 */
[----:B0-----:R-:W3:Y:S01]  /*2dcf0*/  LDL.LU R20, [R1+0x20] ;  /* 0x0000200001147983 */ /* 0x001ee20000300800 */
[----:B------:R-:W3:Y:S02]  /*2dd00*/  LDL.LU R21, [R1+0x24] ;  /* 0x0000240001157983 */ /* 0x000ee40000300800 */
[----:B------:R-:W3:Y:S02]  /*2dd10*/  LDL.LU R22, [R1+0x28] ;  /* 0x0000280001167983 */ /* 0x000ee40000300800 */
[----:B------:R-:W3:Y:S01]  /*2dd20*/  LDL.LU R23, [R1+0x2c] ;  /* 0x00002c0001177983 */ /* 0x000ee20000300800 */
[----:B----4-:R-:W-:Y:S01]  /*2dd30*/  HMMA.16816.F32.BF16 R12, R12, R4, R16 ;  /* 0x000000040c0c723c */ /* 0x010fe20000041810 */
[----:B------:R-:W2:Y:S01]  /*2dd40*/  LDL.LU.64 R18, [R1+0x3030] ;  /* 0x0030300001127983 */ /* 0x000ea20000300a00 */
[----:B------:R-:W2:Y:S11]  /*2dd50*/  LDL.LU.64 R16, [R1+0x3028] ;  /* 0x0030280001107983 */ /* 0x000eb60000300a00 */
[----:B------:R-:W-:Y:S10]  /*2dd60*/  @!UPT UIADD3 URZ, URZ, URZ, URZ ;  /* 0x0000003f3f3ff290 */ /* 0x000ff4000fffe03f */
[----:B------:R0:W-:Y:S01]  /*2dd70*/  STL [R1+0x30], R12 ;  /* 0x0000300c01007387 */ /* 0x0001e20000100800 */
[----:B------:R-:W-:Y:S01]  /*2dd80*/  MOV R6, R13 ;  /* 0x0000000d00067202 */ /* 0x000fe20000000f00 */
[----:B------:R-:W-:Y:S02]  /*2dd90*/  MOV R13, R10 ;  /* 0x0000000a000d7202 */ /* 0x000fe40000000f00 */
[----:B------:R-:W4:Y:S01]  /*2dda0*/  LDL.LU R10, [R1+0x3020] ;  /* 0x00302000010a7983 */ /* 0x000f220000300800 */
[----:B0-----:R-:W-:Y:S01]  /*2ddb0*/  MOV R12, R11 ;  /* 0x0000000b000c7202 */ /* 0x001fe20000000f00 */
[----:B--2---:R-:W-:Y:S02]  /*2ddc0*/  HMMA.16816.F32.BF16 R24, R16, R8, R24 ;  /* 0x000000081018723c */ /* 0x004fe40000041818 */
[----:B------:R-:W2:Y:S11]  /*2ddd0*/  LDL.LU.64 R8, [R1+0x3018] ;  /* 0x0030180001087983 */ /* 0x000eb60000300a00 */
[----:B------:R-:W-:Y:S10]  /*2dde0*/  @!UPT UIADD3 URZ, URZ, URZ, URZ ;  /* 0x0000003f3f3ff290 */ /* 0x000ff4000fffe03f */
[----:B------:R0:W-:Y:S01]  /*2ddf0*/  STL [R1+0x4], R25 ;  /* 0x0000041901007387 */ /* 0x0001e20000100800 */
[----:B------:R-:W-:Y:S02]  /*2de00*/  STL.64 [R1+0x8], R26 ;  /* 0x0000081a01007387 */ /* 0x000fe40000100a00 */
[----:B------:R-:W-:Y:S02]  /*2de10*/  IMAD.MOV.U32 R11, RZ, RZ, R24 ;  /* 0x000000ffff0b7224 */ /* 0x000fe400078e0018 */
[----:B------:R-:W3:Y:S04]  /*2de20*/  LDL.LU R24, [R1+0xf0] ;  /* 0x0000f00001187983 */ /* 0x000ee80000300800 */
[----:B0-----:R-:W3:Y:S01]  /*2de30*/  LDL.LU R25, [R1+0xf4] ;  /* 0x0000f40001197983 */ /* 0x001ee20000300800 */
[----:B----4-:R-:W-:Y:S03]  /*2de40*/  STL.64 [R1+0x2fb8], R10 ;  /* 0x002fb80a01007387 */ /* 0x010fe60000100a00 */
[----:B--2---:R0:W-:Y:S02]  /*2de50*/  STL.64 [R1+0x2fb0], R8 ;  /* 0x002fb00801007387 */ /* 0x0041e40000100a00 */
[----:B0-----:R-:W-:-:S02]  /*2de60*/  MOV R8, R0 ;  /* 0x0000000000087202 */ /* 0x001fc40000000f00 */
[----:B------:R-:W2:Y:S01]  /*2de70*/  LDL.LU R0, [R1+0x3010] ;  /* 0x0030100001007983 */ /* 0x000ea20000300800 */
[----:B------:R-:W4:Y:S02]  /*2de80*/  LDL.LU R9, [R1+0x14] ;  /* 0x0000140001097983 */ /* 0x000f240000300800 */
[----:B------:R-:W4:Y:S02]  /*2de90*/  LDL.LU R10, [R1+0x18] ;  /* 0x00001800010a7983 */ /* 0x000f240000300800 */
[----:B------:R-:W4:Y:S01]  /*2dea0*/  LDL.LU R11, [R1+0x1c] ;  /* 0x00001c00010b7983 */ /* 0x000f220000300800 */
[C---:B---3--:R-:W-:Y:S01]  /*2deb0*/  HMMA.16816.F32.BF16 R24, R16.reuse, R24, R20 ;  /* 0x000000181018723c */ /* 0x048fe20000041814 */
[----:B------:R-:W3:Y:S01]  /*2dec0*/  LDL.LU.64 R22, [R1+0x3008] ;  /* 0x0030080001167983 */ /* 0x000ee20000300a00 */
[----:B------:R-:W3:Y:S11]  /*2ded0*/  LDL.LU.64 R20, [R1+0x3000] ;  /* 0x0030000001147983 */ /* 0x000ef60000300a00 */
[----:B------:R-:W-:Y:S10]  /*2dee0*/  @!UPT UIADD3 URZ, URZ, URZ, URZ ;  /* 0x0000003f3f3ff290 */ /* 0x000ff4000fffe03f */
[----:B------:R2:W-:Y:S01]  /*2def0*/  STL.64 [R1+0x2f98], R26 ;  /* 0x002f981a01007387 */ /* 0x0005e20000100a00 */
[----:B------:R-:W-:Y:S01]  /*2df00*/  STL.64 [R1+0x2f90], R24 ;  /* 0x002f901801007387 */ /* 0x000fe20000100a00 */
[----:B--2---:R-:W-:Y:S02]  /*2df10*/  MOV R26, R0 ;  /* 0x00000000001a7202 */ /* 0x004fe40000000f00 */
[----:B------:R-:W2:Y:S01]  /*2df20*/  LDL.LU R0, [R1+0x2ffc] ;  /* 0x002ffc0001007983 */ /* 0x000ea20000300800 */
[----:B------:R-:W2:Y:S02]  /*2df30*/  LDL.LU R27, [R1+0xdc] ;  /* 0x0000dc00011b7983 */ /* 0x000ea40000300800 */
[----:B------:R-:W-:Y:S01]  /*2df40*/  IMAD.MOV.U32 R7, RZ, RZ, R14 ;  /* 0x000000ffff077224 */ /* 0x000fe200078e000e */
[----:B------:R-:W-:Y:S01]  /*2df50*/  MOV R29, R15 ;  /* 0x0000000f001d7202 */ /* 0x000fe20000000f00 */
[----:B----4-:R-:W-:Y:S01]  /*2df60*/  HMMA.16816.F32.BF16 R8, R16, R12, R8 ;  /* 0x0000000c1008723c */ /* 0x010fe20000041808 */
[----:B---3--:R-:W0:Y:S04]  /*2df70*/  LDSM.16.MT88.4 R12, [R23+0x26800] ;  /* 0x02680000170c783b */ /* 0x008e280000004200 */
[----:B--2---:R-:W-:Y:S01]  /*2df80*/  STL.64 [R1+0x2fe8], R26 ;  /* 0x002fe81a01007387 */ /* 0x004fe20000100a00 */
[----:B0-----:R-:W-:Y:S11]  /*2df90*/  STL [R1+0x2f38], R12 ;  /* 0x002f380c01007387 */ /* 0x001ff60000100800 */
[----:B------:R-:W-:Y:S06]  /*2dfa0*/  @!UPT UIADD3 URZ, URZ, URZ, URZ ;  /* 0x0000003f3f3ff290 */ /* 0x000fec000fffe03f */
[----:B------:R-:W-:Y:S02]  /*2dfb0*/  STL.64 [R1+0x90], R8 ;  /* 0x0000900801007387 */ /* 0x000fe40000100a00 */
[----:B------:R-:W-:Y:S02]  /*2dfc0*/  STL.64 [R1+0x98], R10 ;  /* 0x0000980a01007387 */ /* 0x000fe40000100a00 */
[----:B------:R-:W0:Y:S04]  /*2dfd0*/  LDSM.16.M88.4 R8, [R0+0x300] ;  /* 0x000300000008783b */ /* 0x000e280000000200 */
[----:B------:R-:W-:Y:S01]  /*2dfe0*/  STL [R1+0x2f34], R13 ;  /* 0x002f340d01007387 */ /* 0x000fe20000100800 */
[----:B------:R-:W-:Y:S02]  /*2dff0*/  STL [R1+0x2f30], R14 ;  /* 0x002f300e01007387 */ /* 0x000fe40000100800 */
[----:B------:R-:W-:Y:S02]  /*2e000*/  STL [R1+0x2f2c], R15 ;  /* 0x002f2c0f01007387 */ /* 0x000fe40000100800 */
[----:B------:R-:W2:Y:S01]  /*2e010*/  LDL R23, [R1+0x1aa8] ;  /* 0x001aa80001177983 */ /* 0x000ea20000100800 */
[----:B------:R-:W1:Y:S04]  /*2e020*/  LDSM.16.M88.4 R12, [R0+0x8300] ;  /* 0x00830000000c783b */ /* 0x000e680000000200 */
[----:B0-----:R-:W-:Y:S01]  /*2e030*/  STL.64 [R1+0xb0], R8 ;  /* 0x0000b00801007387 */ /* 0x001fe20000100a00 */
[----:B------:R-:W-:Y:S02]  /*2e040*/  STL.64 [R1+0xb8], R10 ;  /* 0x0000b80a01007387 */ /* 0x000fe40000100a00 */
[----:B------:R-:W0:Y:S04]  /*2e050*/  LDSM.16.M88.4 R8, [R0+0x10300] ;  /* 0x010300000008783b */ /* 0x000e280000000200 */
[----:B------:R-:W3:Y:S01]  /*2e060*/  LDL.LU R24, [R1+0x40] ;  /* 0x0000400001187983 */ /* 0x000ee20000300800 */
[----:B-1----:R-:W-:Y:S01]  /*2e070*/  STL.64 [R1+0xc0], R12 ;  /* 0x0000c00c01007387 */ /* 0x002fe20000100a00 */
[----:B------:R1:W-:Y:S03]  /*2e080*/  STL.64 [R1+0xc8], R14 ;  /* 0x0000c80e01007387 */ /* 0x0003e60000100a00 */
[----:B0-----:R-:W-:Y:S01]  /*2e090*/  STL.64 [R1+0xe0], R8 ;  /* 0x0000e00801007387 */ /* 0x001fe20000100a00 */
[----:B------:R-:W-:Y:S02]  /*2e0a0*/  STL.64 [R1+0xe8], R10 ;  /* 0x0000e80a01007387 */ /* 0x000fe40000100a00 */
[----:B------:R-:W3:Y:S02]  /*2e0b0*/  LDL.LU R25, [R1+0x44] ;  /* 0x0000440001197983 */ /* 0x000ee40000300800 */
[----:B------:R-:W3:Y:S01]  /*2e0c0*/  LDL.LU R26, [R1+0x48] ;  /* 0x00004800011a7983 */ /* 0x000ee20000300800 */
[----:B------:R-:W3:Y:S01]  /*2e0d0*/  LDL.LU R27, [R1+0x4c] ;  /* 0x00004c00011b7983 */ /* 0x000ee20000300800 */
[----:B-1----:R-:W4:Y:S03]  /*2e0e0*/  LDL.LU.64 R14, [R1+0x118] ;  /* 0x00011800010e7983 */ /* 0x002f260000300a00 */
[----:B------:R-:W0:Y:S01]  /*2e0f0*/  LDSM.16.M88.4 R8, [R0+0x18300] ;  /* 0x018300000008783b */ /* 0x000e220000000200 */
[----:B------:R-:W-:-:S02]  /*2e100*/  MOV R13, R28 ;  /* 0x0000001c000d7202 */ /* 0x000fc40000000f00 */
[----:B0-----:R-:W-:Y:S01]  /*2e110*/  MOV R28, R9 ;  /* 0x00000009001c7202 */ /* 0x001fe20000000f00 */
[----:B----4-:R-:W-:Y:S01]  /*2e120*/  STL.64 [R1+0x2fd0], R14 ;  /* 0x002fd00e01007387 */ /* 0x010fe20000100a00 */
[----:B------:R-:W4:Y:S02]  /*2e130*/  LDL.LU R12, [R1+0x50] ;  /* 0x00005000010c7983 */ /* 0x000f240000300800 */
[----:B------:R0:W-:Y:S02]  /*2e140*/  STL.64 [R1+0x100], R8 ;  /* 0x0001000801007387 */ /* 0x0001e40000100a00 */
[----:B0-----:R-:W2:Y:S01]  /*2e150*/  LDL.LU R8, [R1+0x30] ;  /* 0x0000300001087983 */ /* 0x001ea20000300800 */
[----:B------:R-:W-:Y:S01]  /*2e160*/  IMAD.MOV.U32 R14, RZ, RZ, R3 ;  /* 0x000000ffff0e7224 */ /* 0x000fe200078e0003 */
[----:B------:R-:W-:Y:S02]  /*2e170*/  MOV R3, R10 ;  /* 0x0000000a00037202 */ /* 0x000fe40000000f00 */
[----:B------:R-:W-:Y:S01]  /*2e180*/  MOV R9, R6 ;  /* 0x0000000600097202 */ /* 0x000fe20000000f00 */
[----:B------:R-:W-:Y:S01]  /*2e190*/  MOV R10, R7 ;  /* 0x00000007000a7202 */ /* 0x000fe20000000f00 */
[----:B------:R-:W4:Y:S01]  /*2e1a0*/  LDL.LU R6, [R1+0x2ff8] ;  /* 0x002ff80001067983 */ /* 0x000f220000300800 */
[----:B------:R-:W4:Y:S01]  /*2e1b0*/  LDL.LU R7, [R1+0x2ff4] ;  /* 0x002ff40001077983 */ /* 0x000f220000300800 */
[----:B------:R-:W-:Y:S01]  /*2e1c0*/  MOV R15, R2 ;  /* 0x00000002000f7202 */ /* 0x000fe20000000f00 */
[----:B------:R-:W-:Y:S01]  /*2e1d0*/  IMAD.MOV.U32 R2, RZ, RZ, R11 ;  /* 0x000000ffff027224 */ /* 0x000fe200078e000b */
[----:B------:R-:W-:-:S02]  /*2e1e0*/  MOV R11, R29 ;  /* 0x0000001d000b7202 */ /* 0x000fc40000000f00 */
[----:B------:R-:W4:Y:S03]  /*2e1f0*/  LDL.LU R29, [R1+0x2ff0] ;  /* 0x002ff000011d7983 */ /* 0x000f260000300800 */
[----:B------:R0:W-:Y:S02]  /*2e200*/  STL.64 [R1+0x2fc8], R10 ;  /* 0x002fc80a01007387 */ /* 0x0001e40000100a00 */
[----:B0-----:R-:W-:Y:S02]  /*2e210*/  MOV R10, R21 ;  /* 0x00000015000a7202 */ /* 0x001fe40000000f00 */
[----:B------:R-:W-:Y:S01]  /*2e220*/  MOV R11, R20 ;  /* 0x00000014000b7202 */ /* 0x000fe20000000f00 */
[----:B---3--:R-:W-:Y:S01]  /*2e230*/  HMMA.16816.F32.BF16 R16, R16, R4, R24 ;  /* 0x000000041010723c */ /* 0x008fe20000041818 */
[----:B--2---:R0:W-:Y:S02]  /*2e240*/  STL.64 [R1+0x2fc0], R8 ;  /* 0x002fc00801007387 */ /* 0x0041e40000100a00 */
[----:B0-----:R-:W-:-:S02]  /*2e250*/  IMAD.MOV.U32 R9, RZ, RZ, R22 ;  /* 0x000000ffff097224 */ /* 0x001fc400078e0016 */
[----:B------:R-:W2:Y:S04]  /*2e260*/  LDL.LU R8, [R1+0x80] ;  /* 0x0000800001087983 */ /* 0x000ea80000300800 */
[----:B------:R-:W0:Y:S01]  /*2e270*/  LDSM.16.MT88.4 R20, [R23+0x26800] ;  /* 0x026800001714783b */ /* 0x000e220000004200 */
[----:B------:R-:W-:Y:S02]  /*2e280*/  STL [R1+0x2f3c], R28 ;  /* 0x002f3c1c01007387 */ /* 0x000fe40000100800 */
[----:B------:R-:W-:Y:S02]  /*2e290*/  STL [R1+0x2ee0], R2 ;  /* 0x002ee00201007387 */ /* 0x000fe40000100800 */
[----:B------:R-:W-:Y:S01]  /*2e2a0*/  STL [R1+0x2edc], R3 ;  /* 0x002edc0301007387 */ /* 0x000fe20000100800 */
[----:B------:R-:W-:Y:S04]  /*2e2b0*/  STL [R1+0x2da8], R0 ;  /* 0x002da80001007387 */ /* 0x000fe80000100800 */
[----:B0-----:R4:W-:Y:S01]  /*2e2c0*/  STL [R1+0x2eec], R23 ;  /* 0x002eec1701007387 */ /* 0x0019e20000100800 */
[----:B------:R0:W-:Y:S02]  /*2e2d0*/  STL [R1+0x2f28], R22 ;  /* 0x002f281601007387 */ /* 0x0001e40000100800 */
[----:B------:R1:W-:Y:S01]  /*2e2e0*/  STL.64 [R1+0x2f20], R20 ;  /* 0x002f201401007387 */ /* 0x0003e20000100a00 */
[----:B----4-:R-:W-:Y:S01]  /*2e2f0*/  MOV R23, R6 ;  /* 0x0000000600177202 */ /* 0x010fe20000000f00 */
[----:B0-----:R-:W-:Y:S01]  /*2e300*/  IMAD.MOV.U32 R22, RZ, RZ, R7 ;  /* 0x000000ffff167224 */ /* 0x001fe200078e0007 */
[----:B-1----:R-:W3:Y:S01]  /*2e310*/  LDL.LU R20, [R1+0x60] ;  /* 0x0000600001147983 */ /* 0x002ee20000300800 */
[----:B------:R-:W4:Y:S02]  /*2e320*/  LDL.LU.64 R26, [R1+0x2fe8] ;  /* 0x002fe800011a7983 */ /* 0x000f240000300a00 */
[----:B------:R-:W4:Y:S02]  /*2e330*/  LDL.LU.64 R6, [R1+0x2fe0] ;  /* 0x002fe00001067983 */ /* 0x000f240000300a00 */
[----:B------:R-:W4:Y:S01]  /*2e340*/  LDL.LU.64 R4, [R1+0x2fd8] ;  /* 0x002fd80001047983 */ /* 0x000f220000300a00 */
[----:B------:R-:W-:Y:S01]  /*2e350*/  MOV R3, R18 ;  /* 0x0000001200037202 */ /* 0x000fe20000000f00 */
[----:B------:R-:W-:Y:S01]  /*2e360*/  STL [R1+0x20], R16 ;  /* 0x0000201001007387 */ /* 0x000fe20000100800 */
[----:B------:R-:W-:-:S02]  /*2e370*/  IMAD.MOV.U32 R2, RZ, RZ, R19 ;  /* 0x000000ffff027224 */ /* 0x000fc400078e0013 */
[----:B------:R-:W3:Y:S01]  /*2e380*/  LDL.LU.64 R18, [R1+0xf8] ;  /* 0x0000f80001127983 */ /* 0x000ee20000300a00 */
[----:B----4-:R-:W-:Y:S11]  /*2e390*/  HMMA.16816.F32.BF16 R12, R4, R26, R12 ;  /* 0x0000001a040c723c */ /* 0x010ff6000004180c */
[----:B------:R-:W-:Y:S11]  /*2e3a0*/  @!UPT UIADD3 URZ, URZ, URZ, URZ ;  /* 0x0000003f3f3ff290 */ /* 0x000ff6000fffe03f */
[----:B------:R-:W-:Y:S01]  /*2e3b0*/  @!UPT UIADD3 URZ, URZ, URZ, URZ ;  /* 0x0000003f3f3ff290 */ /* 0x000fe2000fffe03f */
[----:B------:R-:W-:Y:S01]  /*2e3c0*/  STL.64 [R1+0x10], R12 ;  /* 0x0000100c01007387 */ /* 0x000fe20000100a00 */
[----:B------:R0:W-:Y:S03]  /*2e3d0*/  STL.64 [R1+0x18], R14 ;  /* 0x0000180e01007387 */ /* 0x0001e60000100a00 */
[----:B0-----:R-:W2:Y:S01]  /*2e3e0*/  LDL.LU.64 R14, [R1+0x2fd0] ;  /* 0x002fd000010e7983 */ /* 0x001ea20000300a00 */
[----:B------:R-:W-:-:S07]  /*2e3f0*/  MOV R21, R29 ;  /* 0x0000001d00157202 */ /* 0x000fce0000000f00 */
[C---:B---3--:R-:W-:Y:S01]  /*2e400*/  HMMA.16816.F32.BF16 R20, R4.reuse, R18, R20 ;  /* 0x000000120414723c */ /* 0x048fe20000041814 */
[----:B------:R-:W-:Y:S11]  /*2e410*/  MOV R24, R19 ;  /* 0x0000001300187202 */ /* 0x000ff60000000f00 */
[----:B------:R-:W-:Y:S11]  /*2e420*/  @!UPT UIADD3 URZ, URZ, URZ, URZ ;  /* 0x0000003f3f3ff290 */ /* 0x000ff6000fffe03f */
[----:B------:R-:W-:Y:S01]  /*2e430*/  STL [R1+0x2f4c], R20 ;  /* 0x002f4c1401007387 */ /* 0x000fe20000100800 */
[----:B------:R-:W-:Y:S02]  /*2e440*/  STL [R1+0x2f48], R21 ;  /* 0x002f481501007387 */ /* 0x000fe40000100800 */
[----:B------:R-:W-:Y:S02]  /*2e450*/  STL [R1+0x2f44], R22 ;  /* 0x002f441601007387 */ /* 0x000fe40000100800 */
[----:B------:R0:W-:Y:S02]  /*2e460*/  STL [R1+0x2f40], R23 ;  /* 0x002f401701007387 */ /* 0x0001e40000100800 */
[----:B0-----:R-:W3:Y:S01]  /*2e470*/  LDL.LU.64 R22, [R1+0x128] ;  /* 0x0001280001167983 */ /* 0x001ee20000300a00 */
[C---:B--2---:R-:W-:Y:S01]  /*2e480*/  HMMA.16816.F32.BF16 R8, R4.reuse, R14, R8 ;  /* 0x0000000e0408723c */ /* 0x044fe20000041808 */
[----:B------:R-:W-:Y:S01]  /*2e490*/  IMAD.MOV.U32 R12, RZ, RZ, R15 ;  /* 0x000000ffff0c7224 */ /* 0x000fe200078e000f */
[----:B------:R-:W-:Y:S11]  /*2e4a0*/  MOV R16, R14 ;  /* 0x0000000e00107202 */ /* 0x000ff60000000f00 */
[----:B------:R-:W-:Y:S11]  /*2e4b0*/  @!UPT UIADD3 URZ, URZ, URZ, URZ ;  /* 0x0000003f3f3ff290 */ /* 0x000ff6000fffe03f */
[----:B------:R-:W-:Y:S01]  /*2e4c0*/  MOV R15, R10 ;  /* 0x0000000a000f7202 */ /* 0x000fe20000000f00 */
[----:B------:R-:W-:Y:S01]  /*2e4d0*/  IMAD.MOV.U32 R0, RZ, RZ, R11 ;  /* 0x000000ffff007224 */ /* 0x000fe200078e000b */
[----:B------:R-:W-:Y:S02]  /*2e4e0*/  MOV R13, R8 ;  /* 0x00000008000d7202 */ /* 0x000fe40000000f00 */
[----:B------:R-:W-:Y:S01]  /*2e4f0*/  MOV R14, R9 ;  /* 0x00000009000e7202 */ /* 0x000fe20000000f00 */
[----:B------:R-:W3:Y:S01]  /*2e500*/  LDL.LU.64 R10, [R1+0x2fc8] ;  /* 0x002fc800010a7983 */ /* 0x000ee20000300a00 */
[----:B------:R-:W3:Y:S02]  /*2e510*/  LDL.LU.64 R8, [R1+0x2fc0] ;  /* 0x002fc00001087983 */ /* 0x000ee40000300a00 */
[----:B------:R-:W2:Y:S01]  /*2e520*/  LDL R19, [R1+0x1aa8] ;  /* 0x001aa80001137983 */ /* 0x000ea20000100800 */
[----:B------:R-:W-:Y:S02]  /*2e530*/  MOV R25, R18 ;  /* 0x0000001200197202 */ /* 0x000fe40000000f00 */
[----:B------:R-:W-:Y:S01]  /*2e540*/  MOV R29, R17 ;  /* 0x00000011001d7202 */ /* 0x000fe20000000f00 */
[----:B------:R-:W-:Y:S01]  /*2e550*/  MOV R18, R16 ;  /* 0x0000001000127202 */ /* 0x000fe20000000f00 */
[----:B--2---:R-:W-:Y:S01]  /*2e560*/  STL [R1+0x2f68], R19 ;  /* 0x002f681301007387 */ /* 0x004fe20000100800 */
[----:B------:R-:W-:Y:S02]  /*2e570*/  STL [R1+0x2f54], R14 ;  /* 0x002f540e01007387 */ /* 0x000fe40000100800 */
[----:B------:R-:W-:Y:S01]  /*2e580*/  STL [R1+0x2f50], R13 ;  /* 0x002f500d01007387 */ /* 0x000fe20000100800 */
[----:B---3--:R-:W-:Y:S01]  /*2e590*/  HMMA.16816.F32.BF16 R4, R4, R22, R8 ;  /* 0x000000160404723c */ /* 0x008fe20000041808 */
[----:B------:R-:W2:Y:S01]  /*2e5a0*/  LDL.LU.64 R10, [R1+0x2fb8] ;  /* 0x002fb800010a7983 */ /* 0x000ea20000300a00 */
[----:B------:R-:W-:Y:S01]  /*2e5b0*/  MOV R17, R22 ;  /* 0x0000001600117202 */ /* 0x000fe20000000f00 */
[----:B------:R-:W-:-:S02]  /*2e5c0*/  IMAD.MOV.U32 R16, RZ, RZ, R23 ;  /* 0x000000ffff107224 */ /* 0x000fc400078e0017 */
[----:B------:R-:W3:Y:S11]  /*2e5d0*/  LDL.LU.64 R8, [R1+0x2fb0] ;  /* 0x002fb00001087983 */ /* 0x000ef60000300a00 */
[----:B------:R-:W-:Y:S08]  /*2e5e0*/  @!UPT UIADD3 URZ, URZ, URZ, URZ ;  /* 0x0000003f3f3ff290 */ /* 0x000ff0000fffe03f */
[----:B------:R-:W-:Y:S02]  /*2e5f0*/  MOV R22, R4 ;  /* 0x0000000400167202 */ /* 0x000fe40000000f00 */
[----:B------:R-:W-:-:S05]  /*2e600*/  MOV R23, R5 ;  /* 0x0000000500177202 */ /* 0x000fca0000000f00 */
[----:B------:R0:W-:Y:S01]  /*2e610*/  STL.64 [R1+0x2fa0], R22 ;  /* 0x002fa01601007387 */ /* 0x0001e20000100a00 */
[----:B--2---:R-:W-:-:S03]  /*2e620*/  MOV R20, R11 ;  /* 0x0000000b00147202 */ /* 0x004fc60000000f00 */
[----:B------:R-:W3:Y:S01]  /*2e630*/  LDL.LU R11, [R1+0x2fa8] ;  /* 0x002fa800010b7983 */ /* 0x000ee20000300800 */
[----:B------:R-:W3:Y:S02]  /*2e640*/  LDL.LU R21, [R1+0x4] ;  /* 0x0000040001157983 */ /* 0x000ee40000300800 */
[----:B0-----:R-:W3:Y:S02]  /*2e650*/  LDL.LU R22, [R1+0x8] ;  /* 0x0000080001167983 */ /* 0x001ee40000300800 */
[----:B------:R-:W3:Y:S01]  /*2e660*/  LDL.LU R23, [R1+0xc] ;  /* 0x00000c0001177983 */ /* 0x000ee20000300800 */
[----:B------:R-:W-:-:S05]  /*2e670*/  MOV R19, R12 ;  /* 0x0000000c00137202 */ /* 0x000fca0000000f00 */
[----:B------:R0:W-:Y:S02]  /*2e680*/  STL.64 [R1+0x2f88], R18 ;  /* 0x002f881201007387 */ /* 0x0001e40000100a00 */
[----:B0-----:R-:W-:Y:S02]  /*2e690*/  MOV R18, R25 ;  /* 0x0000001900127202 */ /* 0x001fe40000000f00 */
[----:B------:R-:W-:Y:S01]  /*2e6a0*/  MOV R19, R24 ;  /* 0x0000001800137202 */ /* 0x000fe20000000f00 */
[----:B------:R-:W-:Y:S01]  /*2e6b0*/  IMAD.MOV.U32 R12, RZ, RZ, R7 ;  /* 0x000000ffff0c7224 */ /* 0x000fe200078e0007 */
[----:B------:R-:W-:Y:S01]  /*2e6c0*/  STL.64 [R1+0x2f80], R16 ;  /* 0x002f801001007387 */ /* 0x000fe20000100a00 */
[----:B------:R-:W2:Y:S01]  /*2e6d0*/  LDL R7, [R1+0x464] ;  /* 0x0004640001077983 */ /* 0x000ea20000100800 */
[C---:B---3--:R-:W-:Y:S02]  /*2e6e0*/  HMMA.16816.F32.BF16 R24, R8.reuse, R26, R20 ;  /* 0x0000001a0818723c */ /* 0x048fe40000041814 */
[----:B------:R-:W3:Y:S11]  /*2e6f0*/  LDL.LU.64 R22, [R1+0x2fa0] ;  /* 0x002fa00001167983 */ /* 0x000ef60000300a00 */
[----:B------:R-:W-:Y:S11]  /*2e700*/  @!UPT UIADD3 URZ, URZ, URZ, URZ ;  /* 0x0000003f3f3ff290 */ /* 0x000ff6000fffe03f */
[----:B------:R-:W-:Y:S02]  /*2e710*/  MOV R20, R26 ;  /* 0x0000001a00147202 */ /* 0x000fe40000000f00 */
[----:B------:R-:W-:Y:S01]  /*2e720*/  MOV R21, R27 ;  /* 0x0000001b00157202 */ /* 0x000fe20000000f00 */
[----:B------:R-:W-:Y:S01]  /*2e730*/  IMAD.MOV.U32 R14, RZ, RZ, R24 ;  /* 0x000000ffff0e7224 */ /* 0x000fe200078e0018 */
[----:B------:R-:W-:Y:S01]  /*2e740*/  MOV R13, R25 ;  /* 0x00000019000d7202 */ /* 0x000fe20000000f00 */
[----:B------:R-:W4:Y:S01]  /*2e750*/  LDL.LU.64 R26, [R1+0x2f98] ;  /* 0x002f9800011a7983 */ /* 0x000f220000300a00 */
[----:B------:R-:W4:Y:S01]  /*2e760*/  LDL.LU.64 R24, [R1+0x2f90] ;  /* 0x002f900001187983 */ /* 0x000f220000300a00 */
[----:B------:R-:W-:Y:S02]  /*2e770*/  MOV R28, R6 ;  /* 0x00000006001c7202 */ /* 0x000fe40000000f00 */
[----:B--2---:R-:W0:Y:S04]  /*2e780*/  LDSM.16.MT88.4 R4, [R7+0x26c00] ;  /* 0x026c00000704783b */ /* 0x004e280000004200 */
[----:B---3--:R-:W-:Y:S01]  /*2e790*/  STL.64 [R1+0x2f78], R22 ;  /* 0x002f781601007387 */ /* 0x008fe20000100a00 */
[----:B------:R1:W-:Y:S03]  /*2e7a0*/  STL.64 [R1+0x2f70], R20 ;  /* 0x002f701401007387 */ /* 0x0003e60000100a00 */
[----:B-1----:R-:W2:Y:S01]  /*2e7b0*/  LDL.LU R20, [R1+0x90] ;  /* 0x0000900001147983 */ /* 0x002ea20000300800 */
[----:B------:R-:W2:Y:S02]  /*2e7c0*/  LDL.LU R21, [R1+0x94] ;  /* 0x0000940001157983 */ /* 0x000ea40000300800 */
[----:B------:R-:W2:Y:S02]  /*2e7d0*/  LDL.LU R22, [R1+0x98] ;  /* 0x0000980001167983 */ /* 0x000ea40000300800 */
[----:B------:R-:W2:Y:S01]  /*2e7e0*/  LDL.LU R23, [R1+0x9c] ;  /* 0x00009c0001177983 */ /* 0x000ea20000300800 */
[----:B------:R-:W-:Y:S01]  /*2e7f0*/  STL.64 [R1+0x2f60], R14 ;  /* 0x002f600e01007387 */ /* 0x000fe20000100a00 */
[----:B------:R1:W-:Y:S01]  /*2e800*/  STL.64 [R1+0x2f58], R12 ;  /* 0x002f580c01007387 */ /* 0x0003e20000100a00 */
[----:B----4-:R-:W-:Y:S02]  /*2e810*/  HMMA.16816.F32.BF16 R24, R8, R18, R24 ;  /* 0x000000120818723c */ /* 0x010fe40000041818 */
[----:B-1----:R-:W3:Y:S01]  /*2e820*/  LDL.LU R12, [R1+0x20] ;  /* 0x00002000010c7983 */ /* 0x002ee20000300800 */
[----:B------:R-:W2:Y:S02]  /*2e830*/  LDL.LU.64 R18, [R1+0x2f88] ;  /* 0x002f880001127983 */ /* 0x000ea40000300a00 */
[----:B------:R-:W4:Y:S01]  /*2e840*/  LDL.LU.64 R16, [R1+0x2f80] ;  /* 0x002f800001107983 */ /* 0x000f220000300a00 */
[----:B------:R-:W-:Y:S11]  /*2e850*/  MOV R15, R2 ;  /* 0x00000002000f7202 */ /* 0x000ff60000000f00 */
[----:B------:R-:W-:Y:S07]  /*2e860*/  @!UPT UIADD3 URZ, URZ, URZ, URZ ;  /* 0x0000003f3f3ff290 */ /* 0x000fee000fffe03f */
[----:B------:R-:W-:Y:S01]  /*2e870*/  MOV R2, R25 ;  /* 0x0000001900027202 */ /* 0x000fe20000000f00 */
[----:B------:R1:W-:Y:S04]  /*2e880*/  STL [R1+0x40], R24 ;  /* 0x0000401801007387 */ /* 0x0003e80000100800 */
[----:B------:R-:W-:Y:S04]  /*2e890*/  STL [R1+0x2ee8], R2 ;  /* 0x002ee80201007387 */ /* 0x000fe80000100800 */
[----:B-1----:R-:W3:Y:S01]  /*2e8a0*/  LDL.LU R24, [R1+0xb0] ;  /* 0x0000b00001187983 */ /* 0x002ee20000300800 */
[----:B------:R-:W3:Y:S02]  /*2e8b0*/  LDL.LU R25, [R1+0xb4] ;  /* 0x0000b40001197983 */ /* 0x000ee40000300800 */
[----:B0-----:R4:W-:Y:S02]  /*2e8c0*/  STL.64 [R1+0x2ea0], R6 ;  /* 0x002ea00601007387 */ /* 0x0019e40000100a00 */
[----:B------:R3:W-:Y:S01]  /*2e8d0*/  STL.64 [R1+0x2e98], R4 ;  /* 0x002e980401007387 */ /* 0x0007e20000100a00 */
[----:B------:R-:W-:Y:S01]  /*2e8e0*/  MOV R14, R3 ;  /* 0x00000003000e7202 */ /* 0x000fe20000000f00 */
[----:B------:R-:W-:Y:S01]  /*2e8f0*/  IMAD.MOV.U32 R3, RZ, RZ, R26 ;  /* 0x000000ffff037224 */ /* 0x000fe200078e001a */
[----:B----4-:R-:W-:-:S02]  /*2e900*/  MOV R6, R17 ;  /* 0x0000001100067202 */ /* 0x010fc40000000f00 */
[----:B------:R-:W-:Y:S02]  /*2e910*/  MOV R7, R16 ;  /* 0x0000001000077202 */ /* 0x000fe40000000f00 */
[----:B--2---:R-:W-:Y:S01]  /*2e920*/  HMMA.16816.F32.BF16 R16, R8, R18, R20 ;  /* 0x000000120810723c */ /* 0x004fe20000041814 */
[----:B------:R-:W2:Y:S01]  /*2e930*/  LDL.LU.64 R22, [R1+0x2f78] ;  /* 0x002f780001167983 */ /* 0x000ea20000300a00 */
[----:B------:R-:W4:Y:S11]  /*2e940*/  LDL.LU.64 R20, [R1+0x2f70] ;  /* 0x002f700001147983 */ /* 0x000f360000300a00 */
[----:B------:R-:W-:Y:S10]  /*2e950*/  @!UPT UIADD3 URZ, URZ, URZ, URZ ;  /* 0x0000003f3f3ff290 */ /* 0x000ff4000fffe03f */
[----:B------:R-:W-:Y:S01]  /*2e960*/  STL.64 [R1+0xa0], R16 ;  /* 0x0000a01001007387 */ /* 0x000fe20000100a00 */
[----:B------:R-:W-:Y:S02]  /*2e970*/  MOV R26, R19 ;  /* 0x00000013001a7202 */ /* 0x000fe40000000f00 */
[----:B------:R-:W2:Y:S02]  /*2e980*/  LDL.LU R19, [R1+0x2f68] ;  /* 0x002f680001137983 */ /* 0x000ea40000300800 */
[----:B------:R-:W-:Y:S01]  /*2e990*/  IMAD.MOV.U32 R13, RZ, RZ, R29 ;  /* 0x000000ffff0d7224 */ /* 0x000fe200078e001d */
[----:B------:R-:W-:Y:S01]  /*2e9a0*/  MOV R29, R27 ;  /* 0x0000001b001d7202 */ /* 0x000fe20000000f00 */
[----:B------:R-:W-:-:S05]  /*2e9b0*/  IMAD.MOV.U32 R27, RZ, RZ, R18 ;  /* 0x000000ffff1b7224 */ /* 0x000fca00078e0012 */
[----:B---3--:R-:W-:Y:S01]  /*2e9c0*/  HMMA.16816.F32.BF16 R4, R8, R6, R12 ;  /* 0x000000060804723c */ /* 0x008fe2000004180c */
[----:B--2---:R-:W0:Y:S04]  /*2e9d0*/  LDSM.16.MT88.4 R16, [R19+0x26c00] ;  /* 0x026c00001310783b */ /* 0x004e280000004200 */
[----:B0-----:R-:W-:Y:S01]  /*2e9e0*/  STL [R1+0x2e50], R17 ;  /* 0x002e501101007387 */ /* 0x001fe20000100800 */
[----:B------:R-:W-:Y:S02]  /*2e9f0*/  STL [R1+0x2e4c], R18 ;  /* 0x002e4c1201007387 */ /* 0x000fe40000100800 */
[----:B------:R-:W-:Y:S02]  /*2ea00*/  STL [R1+0x2e48], R19 ;  /* 0x002e481301007387 */ /* 0x000fe40000100800 */
[----:B------:R0:W-:Y:S02]  /*2ea10*/  STL [R1+0x2e90], R16 ;  /* 0x002e901001007387 */ /* 0x0001e40000100800 */
[----:B0-----:R-:W2:Y:S01]  /*2ea20*/  LDL.LU R16, [R1+0x10] ;  /* 0x0000100001107983 */ /* 0x001ea20000300800 */
[----:B------:R-:W2:Y:S02]  /*2ea30*/  LDL.LU R17, [R1+0x14] ;  /* 0x0000140001117983 */ /* 0x000ea40000300800 */
[----:B------:R-:W2:Y:S02]  /*2ea40*/  LDL.LU R18, [R1+0x18] ;  /* 0x0000180001127983 */ /* 0x000ea40000300800 */
[----:B------:R-:W2:Y:S01]  /*2ea50*/  LDL.LU R19, [R1+0x1c] ;  /* 0x00001c0001137983 */ /* 0x000ea20000300800 */
[----:B------:R-:W3:Y:S01]  /*2ea60*/  LDL.LU.64 R14, [R1+0x2f60] ;  /* 0x002f6000010e7983 */ /* 0x000ee20000300a00 */
[----:B------:R-:W2:Y:S02]  /*2ea70*/  LDL.LU.64 R12, [R1+0x2f58] ;  /* 0x002f5800010c7983 */ /* 0x000ea40000300a00 */
[----:B------:R-:W2:Y:S02]  /*2ea80*/  LDL R11, [R1+0x464] ;  /* 0x00046400010b7983 */ /* 0x000ea40000100800 */
[----:B----4-:R-:W-:Y:S01]  /*2ea90*/  IMAD.MOV.U32 R10, RZ, RZ, R20 ;  /* 0x000000ffff0a7224 */ /* 0x010fe200078e0014 */
[----:B---3--:R-:W-:-:S02]  /*2eaa0*/  MOV R8, R14 ;  /* 0x0000000e00087202 */ /* 0x008fc40000000f00 */
[----:B--2---:R-:W-:Y:S01]  /*2eab0*/  MOV R9, R13 ;  /* 0x0000000d00097202 */ /* 0x004fe20000000f00 */
[----:B------:R0:W-:Y:S01]  /*2eac0*/  STL [R1+0x2ee4], R11 ;  /* 0x002ee40b01007387 */ /* 0x0001e20000100800 */
[----:B------:R-:W2:Y:S02]  /*2ead0*/  LDL.LU R14, [R1+0x2f54] ;  /* 0x002f5400010e7983 */ /* 0x000ea40000300800 */
[----:B------:R-:W3:Y:S02]  /*2eae0*/  LDL.LU R13, [R1+0x2f50] ;  /* 0x002f5000010d7983 */ /* 0x000ee40000300800 */
[----:B------:R-:W4:Y:S01]  /*2eaf0*/  LDL.LU R20, [R1+0x2f4c] ;  /* 0x002f4c0001147983 */ /* 0x000f220000300800 */
[----:B0-----:R-:W-:Y:S02]  /*2eb00*/  MOV R11, R21 ;  /* 0x00000015000b7202 */ /* 0x001fe40000000f00 */
[----:B------:R-:W4:Y:S03]  /*2eb10*/  LDL.LU R21, [R1+0x2f48] ;  /* 0x002f480001157983 */ /* 0x000f260000300800 */
[----:B------:R0:W-:Y:S02]  /*2eb20*/  STL.64 [R1+0x2ef8], R10 ;  /* 0x002ef80a01007387 */ /* 0x0001e40000100a00 */
[----:B------:R1:W-:Y:S02]  /*2eb30*/  STL.64 [R1+0x2ef0], R8 ;  /* 0x002ef00801007387 */ /* 0x0003e40000100a00 */
[----:B0-----:R-:W-:Y:S01]  /*2eb40*/  IMAD.MOV.U32 R10, RZ, RZ, R28 ;  /* 0x000000ffff0a7224 */ /* 0x001fe200078e001c */
[----:B-1----:R-:W-:-:S02]  /*2eb50*/  MOV R8, R22 ;  /* 0x0000001600087202 */ /* 0x002fc40000000f00 */
[----:B------:R-:W-:Y:S01]  /*2eb60*/  MOV R11, R12 ;  /* 0x0000000c000b7202 */ /* 0x000fe20000000f00 */
[----:B------:R-:W4:Y:S01]  /*2eb70*/  LDL.LU R22, [R1+0x2f44] ;  /* 0x002f440001167983 */ /* 0x000f220000300800 */
[----:B------:R-:W-:Y:S02]  /*2eb80*/  MOV R9, R23 ;  /* 0x0000001700097202 */ /* 0x000fe40000000f00 */
[----:B------:R-:W4:Y:S02]  /*2eb90*/  LDL.LU R23, [R1+0x2f40] ;  /* 0x002f400001177983 */ /* 0x000f240000300800 */
[----:B------:R-:W4:Y:S01]  /*2eba0*/  LDL.LU R28, [R1+0x2f3c] ;  /* 0x002f3c00011c7983 */ /* 0x000f220000300800 */
[----:B------:R-:W4:Y:S01]  /*2ebb0*/  LDL.LU R12, [R1+0x2f38] ;  /* 0x002f3800010c7983 */ /* 0x000f220000300800 */
[----:B------:R0:W-:Y:S02]  /*2ebc0*/  STL.64 [R1+0x2f08], R10 ;  /* 0x002f080a01007387 */ /* 0x0001e40000100a00 */
[----:B------:R2:W-:Y:S02]  /*2ebd0*/  STL.64 [R1+0x2f00], R8 ;  /* 0x002f000801007387 */ /* 0x0005e40000100a00 */
[----:B0-----:R-:W-:Y:S01]  /*2ebe0*/  IMAD.MOV.U32 R10, RZ, RZ, R15 ;  /* 0x000000ffff0a7224 */ /* 0x001fe200078e000f */
[----:B------:R-:W-:-:S02]  /*2ebf0*/  MOV R11, R0 ;  /* 0x00000000000b7202 */ /* 0x000fc40000000f00 */
[----:B--2---:R-:W-:Y:S02]  /*2ec00*/  MOV R9, R14 ;  /* 0x0000000e00097202 */ /* 0x004fe40000000f00 */
[----:B---3--:R-:W-:Y:S02]  /*2ec10*/  MOV R8, R13 ;  /* 0x0000000d00087202 */ /* 0x008fe40000000f00 */
[----:B------:R-:W4:Y:S01]  /*2ec20*/  LDL.LU R13, [R1+0x2f34] ;  /* 0x002f3400010d7983 */ /* 0x000f220000300800 */
[----:B------:R-:W4:Y:S02]  /*2ec30*/  LDL.LU R14, [R1+0x2f30] ;  /* 0x002f3000010e7983 */ /* 0x000f240000300800 */
[----:B------:R-:W4:Y:S02]  /*2ec40*/  LDL.LU R15, [R1+0x2f2c] ;  /* 0x002f2c00010f7983 */ /* 0x000f240000300800 */
[----:B------:R-:W-:Y:S01]  /*2ec50*/  STL.64 [R1+0x2f18], R10 ;  /* 0x002f180a01007387 */ /* 0x000fe20000100a00 */
[----:B------:R0:W-:Y:S04]  /*2ec60*/  STL.64 [R1+0x2f10], R8 ;  /* 0x002f100801007387 */ /* 0x0001e80000100a00 */
[----:B0-----:R-:W2:Y:S01]  /*2ec70*/  LDL.LU.64 R8, [R1+0xc0] ;  /* 0x0000c00001087983 */ /* 0x001ea20000300a00 */
[----:B------:R-:W-:Y:S02]  /*2ec80*/  STL.64 [R1+0x2ec0], R6 ;  /* 0x002ec00601007387 */ /* 0x000fe40000100a00 */
[----:B------:R0:W-:Y:S02]  /*2ec90*/  STL.64 [R1+0x2eb8], R4 ;  /* 0x002eb80401007387 */ /* 0x0001e40000100a00 */
[----:B0-----:R-:W3:Y:S01]  /*2eca0*/  LDL.LU R4, [R1+0xe0] ;  /* 0x0000e00001047983 */ /* 0x001ee20000300800 */
[----:B------:R-:W3:Y:S01]  /*2ecb0*/  LDL.LU R5, [R1+0xe4] ;  /* 0x0000e40001057983 */ /* 0x000ee20000300800 */
[C---:B----4-:R-:W-:Y:S08]  /*2ecc0*/  HMMA.16816.F32.BF16 R16, R12.reuse, R24, R16 ;  /* 0x000000180c10723c */ /* 0x050ff00000041810 */
[C---:B--2---:R-:W-:Y:S11]  /*2ecd0*/  HMMA.16816.F32.BF16 R20, R12.reuse, R8, R20 ;  /* 0x000000080c14723c */ /* 0x044ff60000041814 */
[----:B------:R-:W-:Y:S04]  /*2ece0*/  @!UPT UIADD3 URZ, URZ, URZ, URZ ;  /* 0x0000003f3f3ff290 */ /* 0x000fe8000fffe03f */
[----:B------:R0:W-:Y:S01]  /*2ecf0*/  STL [R1+0x2eb4], R16 ;  /* 0x002eb41001007387 */ /* 0x0001e20000100800 */
[----:B------:R-:W-:Y:S02]  /*2ed00*/  STL [R1+0x2eb0], R17 ;  /* 0x002eb01101007387 */ /* 0x000fe40000100800 */
[----:B------:R-:W-:Y:S02]  /*2ed10*/  STL [R1+0x2eac], R18 ;  /* 0x002eac1201007387 */ /* 0x000fe40000100800 */
[----:B------:R-:W-:Y:S02]  /*2ed20*/  STL [R1+0x2ea8], R19 ;  /* 0x002ea81301007387 */ /* 0x000fe40000100800 */
[----:B------:R-:W-:Y:S01]  /*2ed30*/  IMAD.MOV.U32 R2, RZ, RZ, R9 ;  /* 0x000000ffff027224 */ /* 0x000fe200078e0009 */
[----:B0-----:R-:W2:Y:S04]  /*2ed40*/  LDL R16, [R1+0x100] ;  /* 0x0001000001107983 */ /* 0x001ea80000100800 */
[----:B------:R-:W-:Y:S01]  /*2ed50*/  STL.64 [R1+0x20], R20 ;  /* 0x0000201401007387 */ /* 0x000fe20000100a00 */
[----:B------:R0:W-:Y:S03]  /*2ed60*/  STL.64 [R1+0x28], R22 ;  /* 0x0000281601007387 */ /* 0x0001e60000100a00 */
[----:B0-----:R-:W4:Y:S01]  /*2ed70*/  LDL.LU R22, [R1+0x2f28] ;  /* 0x002f280001167983 */ /* 0x001f220000300800 */
[----:B------:R-:W4:Y:S01]  /*2ed80*/  LDL.LU.64 R20, [R1+0x2f20] ;  /* 0x002f200001147983 */ /* 0x000f220000300a00 */
[----:B------:R-:W-:Y:S01]  /*2ed90*/  MOV R23, R8 ;  /* 0x0000000800177202 */ /* 0x000fe20000000f00 */
[----:B------:R-:W3:Y:S01]  /*2eda0*/  LDL.LU.64 R10, [R1+0x2f18] ;  /* 0x002f1800010a7983 */ /* 0x000ee20000300a00 */
[----:B------:R-:W3:Y:S01]  /*2edb0*/  LDL.LU.64 R8, [R1+0x2f10] ;  /* 0x002f100001087983 */ /* 0x000ee20000300a00 */
[----:B------:R-:W-:Y:S01]  /*2edc0*/  MOV R17, R28 ;  /* 0x0000001c00117202 */ /* 0x000fe20000000f00 */
[C---:B---3--:R-:W-:Y:S11]  /*2edd0*/  HMMA.16816.F32.BF16 R8, R12.reuse, R4, R8 ;  /* 0x000000040c08723c */ /* 0x048ff60000041808 */
[----:B------:R-:W-:Y:S11]  /*2ede0*/  @!UPT UIADD3 URZ, URZ, URZ, URZ ;  /* 0x0000003f3f3ff290 */ /* 0x000ff6000fffe03f */
[----:B------:R-:W-:Y:S02]  /*2edf0*/  @!UPT UIADD3 URZ, URZ, URZ, URZ ;  /* 0x0000003f3f3ff290 */ /* 0x000fe4000fffe03f */
[----:B------:R-:W-:Y:S01]  /*2ee00*/  MOV R6, R10 ;  /* 0x0000000a00067202 */ /* 0x000fe20000000f00 */
[----:B------:R-:W-:Y:S01]  /*2ee10*/  IMAD.MOV.U32 R0, RZ, RZ, R11 ;  /* 0x000000ffff007224 */ /* 0x000fe200078e000b */
[----:B------:R-:W-:Y:S02]  /*2ee20*/  MOV R28, R8 ;  /* 0x00000008001c7202 */ /* 0x000fe40000000f00 */
[----:B------:R-:W-:Y:S01]  /*2ee30*/  MOV R7, R9 ;  /* 0x0000000900077202 */ /* 0x000fe20000000f00 */
[----:B------:R-:W2:Y:S01]  /*2ee40*/  LDL.LU.64 R10, [R1+0x2f08] ;  /* 0x002f0800010a7983 */ /* 0x000ea20000300a00 */
[----:B------:R-:W2:Y:S02]  /*2ee50*/  LDL.LU.64 R8, [R1+0x2f00] ;  /* 0x002f000001087983 */ /* 0x000ea40000300a00 */
[----:B--2---:R-:W-:Y:S01]  /*2ee60*/  HMMA.16816.F32.BF16 R12, R12, R16, R8 ;  /* 0x000000100c0c723c */ /* 0x004fe20000041808 */
[----:B------:R-:W4:Y:S01]  /*2ee70*/  LDL.LU.64 R10, [R1+0x2ef8] ;  /* 0x002ef800010a7983 */ /* 0x000f220000300a00 */
[----:B------:R-:W4:Y:S11]  /*2ee80*/  LDL.LU.64 R8, [R1+0x2ef0] ;  /* 0x002ef00001087983 */ /* 0x000f360000300a00 */
[----:B------:R-:W-:Y:S11]  /*2ee90*/  @!UPT UIADD3 URZ, URZ, URZ, URZ ;  /* 0x0000003f3f3ff290 */ /* 0x000ff6000fffe03f */
[----:B------:R-:W-:Y:S01]  /*2eea0*/  MOV R16, R12 ;  /* 0x0000000c00107202 */ /* 0x000fe20000000f00 */
[----:B------:R-:W-:Y:S02]  /*2eeb0*/  MOV R12, R23 ;  /* 0x00000017000c7202 */ /* 0x000fe40000000f00 */
[----:B------:R-:W4:Y:S01]  /*2eec0*/  LDL.LU R23, [R1+0x2eec] ;  /* 0x002eec0001177983 */ /* 0x000f220000300800 */
[----:B------:R-:W-:Y:S01]  /*2eed0*/  MOV R17, R13 ;  /* 0x0000000d00117202 */ /* 0x000fe20000000f00 */
[----:B------:R-:W-:Y:S02]  /*2eee0*/  MOV R13, R2 ;  /* 0x00000002000d7202 */ /* 0x000fe40000000f00 */
[----:B------:R-:W2:Y:S01]  /*2eef0*/  LDL.LU R2, [R1+0x2ee8] ;  /* 0x002ee80001027983 */ /* 0x000ea20000300800 */
[----:B------:R-:W-:Y:S01]  /*2ef00*/  MOV R18, R14 ;  /* 0x0000000e00127202 */ /* 0x000fe20000000f00 */
[----:B------:R-:W-:-:S05]  /*2ef10*/  IMAD.MOV.U32 R19, RZ, RZ, R15 ;  /* 0x000000ffff137224 */ /* 0x000fca00078e000f */
[----:B------:R0:W-:Y:S02]  /*2ef20*/  STL.64 [R1+0x2ed0], R18 ;  /* 0x002ed01201007387 */ /* 0x0001e40000100a00 */
[----:B0-----:R-:W-:Y:S01]  /*2ef30*/  MOV R18, R27 ;  /* 0x0000001b00127202 */ /* 0x001fe20000000f00 */
[----:B------:R-:W-:Y:S01]  /*2ef40*/  IMAD.MOV.U32 R19, RZ, RZ, R26 ;  /* 0x000000ffff137224 */ /* 0x000fe200078e001a */
[----:B------:R0:W-:Y:S04]  /*2ef50*/  STL.64 [R1+0x2ec8], R16 ;  /* 0x002ec81001007387 */ /* 0x0001e80000100a00 */
[----:B0-----:R-:W3:Y:S01]  /*2ef60*/  LDL.LU R16, [R1+0xa0] ;  /* 0x0000a00001107983 */ /* 0x001ee20000300800 */
[----:B------:R-:W3:Y:S01]  /*2ef70*/  LDL.LU R17, [R1+0xa4] ;  /* 0x0000a40001117983 */ /* 0x000ee20000300800 */
[C---:B----4-:R-:W-:Y:S02]  /*2ef80*/  HMMA.16816.F32.BF16 R24, R20.reuse, R24, R8 ;  /* 0x000000181418723c */ /* 0x050fe40000041808 */
[----:B------:R-:W4:Y:S11]  /*2ef90*/  LDL.LU R11, [R1+0x2ee4] ;  /* 0x002ee400010b7983 */ /* 0x000f360000300800 */
[----:B------:R-:W-:Y:S10]  /*2efa0*/  @!UPT UIADD3 URZ, URZ, URZ, URZ ;  /* 0x0000003f3f3ff290 */ /* 0x000ff4000fffe03f */
[----:B------:R-:W-:Y:S01]  /*2efb0*/  STL.64 [R1+0x2e60], R26 ;  /* 0x002e601a01007387 */ /* 0x000fe20000100a00 */
[----:B------:R0:W-:Y:S03]  /*2efc0*/  STL.64 [R1+0x2e58], R24 ;  /* 0x002e581801007387 */ /* 0x0001e60000100a00 */
[----:B0-----:R-:W3:Y:S01]  /*2efd0*/  LDL.LU R24, [R1+0x40] ;  /* 0x0000400001187983 */ /* 0x001ee20000300800 */
[----:B--2---:R-:W-:Y:S02]  /*2efe0*/  MOV R25, R2 ;  /* 0x0000000200197202 */ /* 0x004fe40000000f00 */
[----:B------:R-:W2:Y:S01]  /*2eff0*/  LDL.LU R2, [R1+0x2ee0] ;  /* 0x002ee00001027983 */ /* 0x000ea20000300800 */
[----:B------:R-:W-:Y:S02]  /*2f000*/  MOV R26, R3 ;  /* 0x00000003001a7202 */ /* 0x000fe40000000f00 */
[----:B------:R-:W-:Y:S01]  /*2f010*/  MOV R27, R29 ;  /* 0x0000001d001b7202 */ /* 0x000fe20000000f00 */
[----:B------:R-:W2:Y:S01]  /*2f020*/  LDL.LU R3, [R1+0x2edc] ;  /* 0x002edc0001037983 */ /* 0x000ea20000300800 */
[----:B------:R-:W2:Y:S02]  /*2f030*/  LDL.LU R29, [R1+0x2ed8] ;  /* 0x002ed800011d7983 */ /* 0x000ea40000300800 */
[----:B------:R-:W2:Y:S01]  /*2f040*/  LDL R15, [R1+0x1aa8] ;  /* 0x001aa800010f7983 */ /* 0x000ea20000100800 */
[----:B----4-:R-:W0:Y:S02]  /*2f050*/  LDSM.16.MT88.4 R8, [R11+0x27000] ;  /* 0x027000000b08783b */ /* 0x010e240000004200 */
[----:B---3--:R-:W-:Y:S02]  /*2f060*/  HMMA.16816.F32.BF16 R24, R20, R12, R24 ;  /* 0x0000000c1418723c */ /* 0x008fe40000041818 */
[----:B--2---:R-:W-:Y:S11]  /*2f070*/  LDSM.16.MT88.4 R12, [R15+0x27000] ;  /* 0x027000000f0c783b */ /* 0x004ff60000004200 */
[----:B------:R-:W-:Y:S10]  /*2f080*/  @!UPT UIADD3 URZ, URZ, URZ, URZ ;  /* 0x0000003f3f3ff290 */ /* 0x000ff4000fffe03f */
[----:B------:R-:W-:Y:S01]  /*2f090*/  STL.64 [R1+0x40], R24 ;  /* 0x0000401801007387 */ /* 0x000fe20000100a00 */
[----:B------:R-:W-:Y:S02]  /*2f0a0*/  STL.64 [R1+0x48], R26 ;  /* 0x0000481a01007387 */ /* 0x000fe40000100a00 */
[----:B------:R-:W1:Y:S04]  /*2f0b0*/  LDSM.16.M88.4 R24, [R29+0x380] ;  /* 0x000380001d18783b */ /* 0x000e680000000200 */
[----:B0-----:R-:W-:Y:S01]  /*2f0c0*/  STL.64 [R1+0x2e18], R10 ;  /* 0x002e180a01007387 */ /* 0x001fe20000100a00 */
[----:B------:R0:W-:Y:S04]  /*2f0d0*/  STL.64 [R1+0x2e10], R8 ;  /* 0x002e100801007387 */ /* 0x0001e80000100a00 */
[----:B0-----:R-:W2:Y:S01]  /*2f0e0*/  LDL.LU R8, [R1+0x100] ;  /* 0x0001000001087983 */ /* 0x001ea20000300800 */
[----:B------:R-:W2:Y:S03]  /*2f0f0*/  LDL.LU R9, [R1+0x104] ;  /* 0x0001040001097983 */ /* 0x000ea60000300800 */
[----:B-1----:R-:W-:Y:S01]  /*2f100*/  STL.64 [R1+0xf0], R24 ;  /* 0x0000f01801007387 */ /* 0x002fe20000100a00 */
[----:B------:R-:W-:Y:S02]  /*2f110*/  STL.64 [R1+0xf8], R26 ;  /* 0x0000f81a01007387 */ /* 0x000fe40000100a00 */
[----:B------:R-:W0:Y:S04]  /*2f120*/  LDSM.16.M88.4 R24, [R29+0x8380] ;  /* 0x008380001d18783b */ /* 0x000e280000000200 */
[----:B------:R-:W-:Y:S01]  /*2f130*/  IMAD.MOV.U32 R10, RZ, RZ, R3 ;  /* 0x000000ffff0a7224 */ /* 0x000fe200078e0003 */
[----:B------:R-:W-:-:S02]  /*2f140*/  MOV R11, R2 ;  /* 0x00000002000b7202 */ /* 0x000fc40000000f00 */
[----:B0-----:R-:W-:Y:S02]  /*2f150*/  MOV R3, R26 ;  /* 0x0000001a00037202 */ /* 0x001fe40000000f00 */
[----:B------:R-:W-:Y:S01]  /*2f160*/  MOV R2, R27 ;  /* 0x0000001b00027202 */ /* 0x000fe20000000f00 */
[----:B------:R0:W-:Y:S01]  /*2f170*/  STL.64 [R1+0x60], R24 ;  /* 0x0000601801007387 */ /* 0x0001e20000100a00 */
[----:B------:R-:W-:Y:S02]  /*2f180*/  MOV R26, R6 ;  /* 0x00000006001a7202 */ /* 0x000fe40000000f00 */
[----:B------:R-:W-:-:S05]  /*2f190*/  MOV R27, R0 ;  /* 0x00000000001b7202 */ /* 0x000fca0000000f00 */
[----:B------:R1:W-:Y:S01]  /*2f1a0*/  STL.64 [R1+0x2e80], R26 ;  /* 0x002e801a01007387 */ /* 0x0003e20000100a00 */
[----:B0-----:R-:W-:Y:S01]  /*2f1b0*/  IMAD.MOV.U32 R24, RZ, RZ, R28 ;  /* 0x000000ffff187224 */ /* 0x001fe200078e001c */
[----:B------:R-:W-:-:S05]  /*2f1c0*/  MOV R25, R7 ;  /* 0x0000000700197202 */ /* 0x000fca0000000f00 */
[----:B------:R-:W-:Y:S01]  /*2f1d0*/  STL.64 [R1+0x2e78], R24 ;  /* 0x002e781801007387 */ /* 0x000fe20000100a00 */
[----:B-1----:R-:W3:Y:S01]  /*2f1e0*/  LDL.64 R26, [R1+0xc8] ;  /* 0x0000c800011a7983 */ /* 0x002ee20000100a00 */
[----:B------:R-:W-:Y:S11]  /*2f1f0*/  HMMA.16816.F32.BF16 R4, R20, R4, R16 ;  /* 0x000000041404723c */ /* 0x000ff60000041810 */
[----:B------:R-:W-:Y:S11]  /*2f200*/  @!UPT UIADD3 URZ, URZ, URZ, URZ ;  /* 0x0000003f3f3ff290 */ /* 0x000ff6000fffe03f */
[----:B------:R-:W-:Y:S02]  /*2f210*/  @!UPT UIADD3 URZ, URZ, URZ, URZ ;  /* 0x0000003f3f3ff290 */ /* 0x000fe4000fffe03f */
[----:B------:R-:W-:Y:S01]  /*2f220*/  IMAD.MOV.U32 R28, RZ, RZ, R4 ;  /* 0x000000ffff1c7224 */ /* 0x000fe200078e0004 */
[----:B------:R-:W-:Y:S01]  /*2f230*/  MOV R0, R7 ;  /* 0x0000000700007202 */ /* 0x000fe20000000f00 */
[----:B---3--:R0:W-:Y:S04]  /*2f240*/  STL.64 [R1+0x2e88], R26 ;  /* 0x002e881a01007387 */ /* 0x0081e80000100a00 */
[----:B0-----:R-:W3:Y:S01]  /*2f250*/  LDL.LU.64 R26, [R1+0xb8] ;  /* 0x0000b800011a7983 */ /* 0x001ee20000300a00 */
[----:B------:R0:W-:Y:S02]  /*2f260*/  STL [R1+0x2db0], R2 ;  /* 0x002db00201007387 */ /* 0x0001e40000100800 */
[----:B------:R1:W-:Y:S02]  /*2f270*/  STL [R1+0x2dac], R3 ;  /* 0x002dac0301007387 */ /* 0x0003e40000100800 */
[----:B------:R-:W4:Y:S01]  /*2f280*/  LDL.LU.64 R18, [R1+0x2ed0] ;  /* 0x002ed00001127983 */ /* 0x000f220000300a00 */
[----:B------:R-:W2:Y:S01]  /*2f290*/  LDL.LU.64 R16, [R1+0x2ec8] ;  /* 0x002ec80001107983 */ /* 0x000ea20000300a00 */
[----:B0-----:R-:W-:-:S02]  /*2f2a0*/  MOV R2, R6 ;  /* 0x0000000600027202 */ /* 0x001fc40000000f00 */
[----:B-1----:R-:W-:Y:S02]  /*2f2b0*/  MOV R3, R5 ;  /* 0x0000000500037202 */ /* 0x002fe40000000f00 */
[----:B------:R-:W0:Y:S04]  /*2f2c0*/  LDSM.16.M88.4 R4, [R29+0x10380] ;  /* 0x010380001d04783b */ /* 0x000e280000000200 */
[----:B0-----:R-:W-:Y:S01]  /*2f2d0*/  STL.64 [R1+0xd0], R4 ;  /* 0x0000d00401007387 */ /* 0x001fe20000100a00 */
[----:B------:R-:W-:Y:S02]  /*2f2e0*/  STL.64 [R1+0xd8], R6 ;  /* 0x0000d80601007387 */ /* 0x000fe40000100a00 */
[----:B------:R-:W0:Y:S04]  /*2f2f0*/  LDSM.16.M88.4 R4, [R29+0x18380] ;  /* 0x018380001d04783b */ /* 0x000e280000000200 */
[----:B0-----:R-:W-:Y:S01]  /*2f300*/  IMAD.MOV.U32 R29, RZ, RZ, R7 ;  /* 0x000000ffff1d7224 */ /* 0x001fe200078e0007 */
[----:B------:R-:W-:Y:S01]  /*2f310*/  STL.64 [R1+0x110], R4 ;  /* 0x0001100401007387 */ /* 0x000fe20000100a00 */
[----:B------:R0:W-:Y:S03]  /*2f320*/  STL [R1+0x118], R6 ;  /* 0x0001180601007387 */ /* 0x0001e60000100800 */
[----:B0-----:R-:W2:Y:S01]  /*2f330*/  LDL.LU.64 R6, [R1+0x2ec0] ;  /* 0x002ec00001067983 */ /* 0x001ea20000300a00 */
[----:B------:R-:W2:Y:S02]  /*2f340*/  LDL.LU.64 R4, [R1+0x2eb8] ;  /* 0x002eb80001047983 */ /* 0x000ea40000300a00 */
[----:B------:R0:W-:Y:S02]  /*2f350*/  STL [R1+0x2d48], R29 ;  /* 0x002d481d01007387 */ /* 0x0001e40000100800 */
[----:B0-----:R-:W3:Y:S01]  /*2f360*/  LDL R29, [R1+0x464] ;  /* 0x00046400011d7983 */ /* 0x001ee20000100800 */
[----:B--2---:R-:W-:Y:S03]  /*2f370*/  HMMA.16816.F32.BF16 R20, R20, R8, R4 ;  /* 0x000000081414723c */ /* 0x004fe60000041804 */
[----:B---3--:R-:W-:Y:S01]  /*2f380*/  STL [R1+0x2e34], R29 ;  /* 0x002e341d01007387 */ /* 0x008fe20000100800 */
[----:B------:R4:W-:Y:S02]  /*2f390*/  STL.64 [R1+0x2dc0], R14 ;  /* 0x002dc00e01007387 */ /* 0x0009e40000100a00 */
[----:B------:R0:W-:Y:S01]  /*2f3a0*/  STL.64 [R1+0x2db8], R12 ;  /* 0x002db80c01007387 */ /* 0x0001e20000100a00 */
[----:B----4-:R-:W-:-:S02]  /*2f3b0*/  MOV R14, R18 ;  /* 0x00000012000e7202 */ /* 0x010fc40000000f00 */
[----:B0-----:R-:W-:Y:S01]  /*2f3c0*/  MOV R12, R16 ;  /* 0x00000010000c7202 */ /* 0x001fe20000000f00 */
[----:B------:R-:W-:Y:S01]  /*2f3d0*/  IMAD.MOV.U32 R15, RZ, RZ, R19 ;  /* 0x000000ffff0f7224 */ /* 0x000fe200078e0013 */
[----:B------:R-:W2:Y:S01]  /*2f3e0*/  LDL.LU R16, [R1+0x2eb4] ;  /* 0x002eb40001107983 */ /* 0x000ea20000300800 */
[----:B------:R-:W-:Y:S02]  /*2f3f0*/  MOV R13, R17 ;  /* 0x00000011000d7202 */ /* 0x000fe40000000f00 */
[----:B------:R-:W2:Y:S02]  /*2f400*/  LDL.LU R17, [R1+0x2eb0] ;  /* 0x002eb00001117983 */ /* 0x000ea40000300800 */
[----:B------:R-:W2:Y:S01]  /*2f410*/  LDL.LU R18, [R1+0x2eac] ;  /* 0x002eac0001127983 */ /* 0x000ea20000300800 */
[----:B------:R-:W2:Y:S01]  /*2f420*/  LDL.LU R19, [R1+0x2ea8] ;  /* 0x002ea80001137983 */ /* 0x000ea20000300800 */
[----:B------:R0:W-:Y:S02]  /*2f430*/  STL.64 [R1+0x2e70], R14 ;  /* 0x002e700e01007387 */ /* 0x0001e40000100a00 */
[----:B------:R-:W-:Y:S01]  /*2f440*/  STL.64 [R1+0x2e68], R12 ;  /* 0x002e680c01007387 */ /* 0x000fe20000100a00 */
[----:B0-----:R-:W3:Y:S01]  /*2f450*/  LDL.LU.64 R14, [R1+0xe8] ;  /* 0x0000e800010e7983 */ /* 0x001ee20000300a00 */
[----:B------:R-:W2:Y:S02]  /*2f460*/  LDL.LU.64 R6, [R1+0x2ea0] ;  /* 0x002ea00001067983 */ /* 0x000ea40000300a00 */
[----:B------:R-:W2:Y:S02]  /*2f470*/  LDL.LU.64 R4, [R1+0x2e98] ;  /* 0x002e980001047983 */ /* 0x000ea40000300a00 */
[----:B------:R0:W-:Y:S01]  /*2f480*/  STL.64 [R1+0x80], R20 ;  /* 0x0000801401007387 */ /* 0x0001e20000100a00 */
[----:B------:R1:W-:Y:S04]  /*2f490*/  STL.64 [R1+0x88], R22 ;  /* 0x0000881601007387 */ /* 0x0003e80000100a00 */
[----:B0-----:R-:W4:Y:S01]  /*2f4a0*/  LDL.LU R20, [R1+0x20] ;  /* 0x0000200001147983 */ /* 0x001f220000300800 */
[----:B------:R-:W4:Y:S02]  /*2f4b0*/  LDL.LU R21, [R1+0x24] ;  /* 0x0000240001157983 */ /* 0x000f240000300800 */
[----:B-1----:R-:W4:Y:S02]  /*2f4c0*/  LDL.LU R22, [R1+0x28] ;  /* 0x0000280001167983 */ /* 0x002f240000300800 */
[----:B------:R-:W4:Y:S01]  /*2f4d0*/  LDL.LU R23, [R1+0x2c] ;  /* 0x00002c0001177983 */ /* 0x000f220000300800 */
[C---:B--2---:R-:W-:Y:S11]  /*2f4e0*/  HMMA.16816.F32.BF16 R16, R4.reuse, R26, R16 ;  /* 0x0000001a0410723c */ /* 0x044ff60000041810 */
[----:B------:R-:W-:Y:S11]  /*2f4f0*/  @!UPT UIADD3 URZ, URZ, URZ, URZ ;  /* 0x0000003f3f3ff290 */ /* 0x000ff6000fffe03f */
[----:B------:R-:W-:Y:S01]  /*2f500*/  @!UPT UIADD3 URZ, URZ, URZ, URZ ;  /* 0x0000003f3f3ff290 */ /* 0x000fe2000fffe03f */
[----:B------:R0:W-:Y:S01]  /*2f510*/  STL.64 [R1+0x70], R16 ;  /* 0x0000701001007387 */ /* 0x0001e20000100a00 */
[----:B------:R1:W-:Y:S03]  /*2f520*/  STL.64 [R1+0x78], R18 ;  /* 0x0000781201007387 */ /* 0x0003e60000100a00 */
[----:B0-----:R-:W2:Y:S01]  /*2f530*/  LDL.LU R16, [R1+0x2e90] ;  /* 0x002e900001107983 */ /* 0x001ea20000300800 */
[----:B------:R-:W-:Y:S02]  /*2f540*/  MOV R17, R26 ;  /* 0x0000001a00117202 */ /* 0x000fe40000000f00 */
[----:B-1----:R-:W-:Y:S02]  /*2f550*/  MOV R18, R27 ;  /* 0x0000001b00127202 */ /* 0x002fe40000000f00 */
[----:B------:R-:W4:Y:S02]  /*2f560*/  LDL.LU.64 R26, [R1+0x2e88] ;  /* 0x002e8800011a7983 */ /* 0x000f240000300a00 */
[----:B----4-:R-:W-:Y:S01]  /*2f570*/  HMMA.16816.F32.BF16 R20, R4, R26, R20 ;  /* 0x0000001a0414723c */ /* 0x010fe20000041814 */
[----:B------:R-:W-:-:S02]  /*2f580*/  MOV R19, R26 ;  /* 0x0000001a00137202 */ /* 0x000fc40000000f00 */
[----:B------:R-:W4:Y:S01]  /*2f590*/  LDL.LU.64 R26, [R1+0x2e80] ;  /* 0x002e8000011a7983 */ /* 0x000f220000300a00 */
[----:B------:R-:W4:Y:S01]  /*2f5a0*/  LDL.LU.64 R24, [R1+0x2e78] ;  /* 0x002e780001187983 */ /* 0x000f220000300a00 */
[----:B---3--:R-:W-:Y:S11]  /*2f5b0*/  MOV R9, R15 ;  /* 0x0000000f00097202 */ /* 0x008ff60000000f00 */
[----:B------:R-:W-:Y:S07]  /*2f5c0*/  @!UPT UIADD3 URZ, URZ, URZ, URZ ;  /* 0x0000003f3f3ff290 */ /* 0x000fee000fffe03f */
[----:B------:R-:W-:Y:S01]  /*2f5d0*/  STL.64 [R1+0x20], R20 ;  /* 0x0000201401007387 */ /* 0x000fe20000100a00 */
[----:B------:R-:W-:Y:S02]  /*2f5e0*/  IMAD.MOV.U32 R29, RZ, RZ, R23 ;  /* 0x000000ffff1d7224 */ /* 0x000fe400078e0017 */
[----:B------:R0:W-:Y:S01]  /*2f5f0*/  STL [R1+0x28], R22 ;  /* 0x0000281601007387 */ /* 0x0001e20000100800 */
[----:B------:R-:W-:Y:S01]  /*2f600*/  MOV R23, R14 ;  /* 0x0000000e00177202 */ /* 0x000fe20000000f00 */
[C---:B----4-:R-:W-:Y:S01]  /*2f610*/  HMMA.16816.F32.BF16 R24, R4.reuse, R14, R24 ;  /* 0x0000000e0418723c */ /* 0x050fe20000041818 */
[----:B------:R-:W3:Y:S01]  /*2f620*/  LDL.LU.64 R14, [R1+0x2e70] ;  /* 0x002e7000010e7983 */ /* 0x000ee20000300a00 */
[----:B------:R-:W3:Y:S11]  /*2f630*/  LDL.LU.64 R12, [R1+0x2e68] ;  /* 0x002e6800010c7983 */ /* 0x000ef60000300a00 */
[----:B------:R-:W-:Y:S11]  /*2f640*/  @!UPT UIADD3 URZ, URZ, URZ, URZ ;  /* 0x0000003f3f3ff290 */ /* 0x000ff6000fffe03f */
[----:B0-----:R-:W-:Y:S01]  /*2f650*/  MOV R22, R24 ;  /* 0x0000001800167202 */ /* 0x001fe20000000f00 */
[----:B------:R-:W-:Y:S01]  /*2f660*/  IMAD.MOV.U32 R21, RZ, RZ, R25 ;  /* 0x000000ffff157224 */ /* 0x000fe200078e0019 */
[----:B------:R-:W-:Y:S02]  /*2f670*/  MOV R20, R26 ;  /* 0x0000001a00147202 */ /* 0x000fe40000000f00 */
[----:B------:R-:W-:Y:S02]  /*2f680*/  MOV R8, R27 ;  /* 0x0000001b00087202 */ /* 0x000fe40000000f00 */
[----:B------:R-:W2:Y:S01]  /*2f690*/  LDL.LU.64 R26, [R1+0x2e60] ;  /* 0x002e6000011a7983 */ /* 0x000ea20000300a00 */
[----:B------:R-:W2:Y:S02]  /*2f6a0*/  LDL.LU.64 R24, [R1+0x2e58] ;  /* 0x002e580001187983 */ /* 0x000ea40000300a00 */
[----:B------:R-:W-:Y:S02]  /*2f6b0*/  STL [R1+0x2e30], R22 ;  /* 0x002e301601007387 */ /* 0x000fe40000100800 */
[----:B------:R-:W-:Y:S01]  /*2f6c0*/  STL.64 [R1+0x2e28], R20 ;  /* 0x002e281401007387 */ /* 0x000fe20000100a00 */
[----:B------:R0:W-:Y:S01]  /*2f6d0*/  STL.64 [R1+0x2e40], R10 ;  /* 0x002e400a01007387 */ /* 0x0001e20000100a00 */
[----:B------:R-:W-:Y:S01]  /*2f6e0*/  STL [R1+0x2e38], R8 ;  /* 0x002e380801007387 */ /* 0x000fe20000100800 */
[----:B---3--:R-:W-:Y:S07]  /*2f6f0*/  HMMA.16816.F32.BF16 R12, R4, R10, R12 ;  /* 0x0000000a040c723c */ /* 0x008fee000004180c */
[----:B0-----:R-:W-:Y:S01]  /*2f700*/  MOV R10, R17 ;  /* 0x00000011000a7202 */ /* 0x001fe20000000f00 */
[----:B------:R-:W-:Y:S01]  /*2f710*/  IMAD.MOV.U32 R11, RZ, RZ, R18 ;  /* 0x000000ffff0b7224 */ /* 0x000fe200078e0012 */
[----:B------:R-:W2:Y:S01]  /*2f720*/  LDL.LU R17, [R1+0x2e50] ;  /* 0x002e500001117983 */ /* 0x000ea20000300800 */
[----:B------:R-:W2:Y:S01]  /*2f730*/  LDL.LU R18, [R1+0x2e4c] ;  /* 0x002e4c0001127983 */ /* 0x000ea20000300800 */
[----:B------:R-:W-:-:S02]  /*2f740*/  MOV R6, R19 ;  /* 0x0000001300067202 */ /* 0x000fc40000000f00 */
[----:B------:R-:W2:Y:S01]  /*2f750*/  LDL.LU R19, [R1+0x2e48] ;  /* 0x002e480001137983 */ /* 0x000ea20000300800 */
[----:B------:R-:W3:Y:S01]  /*2f760*/  LDL.LU R7, [R1+0xcc] ;  /* 0x0000cc0001077983 */ /* 0x000ee20000300800 */
[----:B------:R-:W-:Y:S02]  /*2f770*/  MOV R22, R2 ;  /* 0x0000000200167202 */ /* 0x000fe40000000f00 */
[----:B------:R-:W-:Y:S01]  /*2f780*/  MOV R21, R3 ;  /* 0x0000000300157202 */ /* 0x000fe20000000f00 */
[----:B------:R-:W-:-:S05]  /*2f790*/  IMAD.MOV.U32 R20, RZ, RZ, R28 ;  /* 0x000000ffff147224 */ /* 0x000fca00078e001c */
[----:B------:R0:W-:Y:S01]  /*2f7a0*/  STL.64 [R1+0x2dd0], R14 ;  /* 0x002dd00e01007387 */ /* 0x0001e20000100a00 */
[----:B------:R-:W-:Y:S01]  /*2f7b0*/  STL.64 [R1+0x2dc8], R12 ;  /* 0x002dc80c01007387 */ /* 0x000fe20000100a00 */
[----:B0-----:R-:W-:Y:S01]  /*2f7c0*/  MOV R14, R23 ;  /* 0x00000017000e7202 */ /* 0x001fe20000000f00 */
[----:B------:R-:W-:Y:S01]  /*2f7d0*/  MOV R23, R0 ;  /* 0x0000000000177202 */ /* 0x000fe20000000f00 */
[C---:B--2---:R-:W-:Y:S01]  /*2f7e0*/  HMMA.16816.F32.BF16 R24, R16.reuse, R10, R24 ;  /* 0x0000000a1018723c */ /* 0x044fe20000041818 */
[----:B------:R-:W2:Y:S01]  /*2f7f0*/  LDL.LU.64 R10, [R1+0x2e40] ;  /* 0x002e4000010a7983 */ /* 0x000ea20000300a00 */
[----:B------:R-:W4:Y:S11]  /*2f800*/  LDL.LU R8, [R1+0x2e38] ;  /* 0x002e380001087983 */ /* 0x000f360000300800 */
[----:B------:R-:W-:Y:S11]  /*2f810*/  @!UPT UIADD3 URZ, URZ, URZ, URZ ;  /* 0x0000003f3f3ff290 */ /* 0x000ff6000fffe03f */
[----:B------:R-:W-:Y:S01]  /*2f820*/  IMAD.MOV.U32 R2, RZ, RZ, R24 ;  /* 0x000000ffff027224 */ /* 0x000fe200078e0018 */
[----:B------:R-:W-:Y:S01]  /*2f830*/  MOV R3, R25 ;  /* 0x0000001900037202 */ /* 0x000fe20000000f00 */
[----:B------:R-:W3:Y:S01]  /*2f840*/  LDL.LU R24, [R1+0x40] ;  /* 0x0000400001187983 */ /* 0x000ee20000300800 */
[----:B------:R-:W-:Y:S01]  /*2f850*/  MOV R0, R26 ;  /* 0x0000001a00007202 */ /* 0x000fe20000000f00 */
[----:B------:R-:W3:Y:S01]  /*2f860*/  LDL.LU R25, [R1+0x44] ;  /* 0x0000440001197983 */ /* 0x000ee20000300800 */
[----:B------:R-:W-:Y:S01]  /*2f870*/  MOV R28, R27 ;  /* 0x0000001b001c7202 */ /* 0x000fe20000000f00 */
[----:B------:R-:W3:Y:S01]  /*2f880*/  LDL.LU R26, [R1+0x48] ;  /* 0x00004800011a7983 */ /* 0x000ee20000300800 */
[----:B------:R-:W3:Y:S02]  /*2f890*/  LDL.LU R27, [R1+0x4c] ;  /* 0x00004c00011b7983 */ /* 0x000ee40000300800 */
[----:B------:R-:W-:Y:S01]  /*2f8a0*/  STL [R1+0x2ddc], R3 ;  /* 0x002ddc0301007387 */ /* 0x000fe20000100800 */
[----:B------:R-:W-:Y:S01]  /*2f8b0*/  MOV R15, R9 ;  /* 0x00000009000f7202 */ /* 0x000fe20000000f00 */
[----:B------:R-:W-:Y:S01]  /*2f8c0*/  STL [R1+0x2dd8], R2 ;  /* 0x002dd80201007387 */ /* 0x000fe20000100800 */
[----:B------:R-:W2:Y:S01]  /*2f8d0*/  LDL R9, [R1+0x1aa8] ;  /* 0x001aa80001097983 */ /* 0x000ea20000100800 */
[C---:B---3--:R-:W-:Y:S11]  /*2f8e0*/  HMMA.16816.F32.BF16 R24, R16.reuse, R6, R24 ;  /* 0x000000061018723c */ /* 0x048ff60000041818 */
[----:B------:R-:W-:Y:S11]  /*2f8f0*/  @!UPT UIADD3 URZ, URZ, URZ, URZ ;  /* 0x0000003f3f3ff290 */ /* 0x000ff6000fffe03f */
[----:B------:R-:W-:Y:S01]  /*2f900*/  @!UPT UIADD3 URZ, URZ, URZ, URZ ;  /* 0x0000003f3f3ff290 */ /* 0x000fe2000fffe03f */
[----:B------:R-:W-:Y:S01]  /*2f910*/  STL.64 [R1+0x2de8], R26 ;  /* 0x002de81a01007387 */ /* 0x000fe20000100a00 */
[----:B------:R0:W-:Y:S03]  /*2f920*/  STL.64 [R1+0x2de0], R24 ;  /* 0x002de01801007387 */ /* 0x0001e60000100a00 */
[----:B0-----:R-:W3:Y:S01]  /*2f930*/  LDL.LU R24, [R1+0x20] ;  /* 0x0000200001187983 */ /* 0x001ee20000300800 */
[----:B------:R-:W3:Y:S02]  /*2f940*/  LDL.LU R25, [R1+0x24] ;  /* 0x0000240001197983 */ /* 0x000ee40000300800 */
[----:B------:R-:W2:Y:S02]  /*2f950*/  LDL.LU R26, [R1+0x28] ;  /* 0x00002800011a7983 */ /* 0x000ea40000300800 */
[----:B------:R-:W-:Y:S02]  /*2f960*/  IMAD.MOV.U32 R27, RZ, RZ, R29 ;  /* 0x000000ffff1b7224 */ /* 0x000fe400078e001d */
[----:B------:R-:W4:Y:S04]  /*2f970*/  LDL.LU R29, [R1+0x2e34] ;  /* 0x002e3400011d7983 */ /* 0x000f280000300800 */
[----:B--2---:R-:W-:Y:S01]  /*2f980*/  STL.64 [R1+0x2e00], R26 ;  /* 0x002e001a01007387 */ /* 0x004fe20000100a00 */
[----:B---3--:R0:W-:Y:S03]  /*2f990*/  STL.64 [R1+0x2df8], R24 ;  /* 0x002df81801007387 */ /* 0x0081e60000100a00 */
[----:B----4-:R-:W1:Y:S04]  /*2f9a0*/  LDSM.16.MT88.4 R4, [R29+0x27400] ;  /* 0x027400001d04783b */ /* 0x010e680000004200 */
[----:B0-----:R-:W2:Y:S04]  /*2f9b0*/  LDL.LU.64 R24, [R1+0xf0] ;  /* 0x0000f00001187983 */ /* 0x001ea80000300a00 */
[----:B--2---:R0:W-:Y:S04]  /*2f9c0*/  STL.64 [R1+0x2e20], R24 ;  /* 0x002e201801007387 */ /* 0x0041e80000100a00 */
[----:B0-----:R-:W2:Y:S01]  /*2f9d0*/  LDL.LU R24, [R1+0x80] ;  /* 0x0000800001187983 */ /* 0x001ea20000300800 */
[----:B------:R-:W2:Y:S02]  /*2f9e0*/  LDL.LU R25, [R1+0x84] ;  /* 0x0000840001197983 */ /* 0x000ea40000300800 */
[----:B------:R-:W2:Y:S02]  /*2f9f0*/  LDL.LU R26, [R1+0x88] ;  /* 0x00008800011a7983 */ /* 0x000ea40000300800 */
[----:B------:R-:W2:Y:S01]  /*2fa00*/  LDL.LU R27, [R1+0x8c] ;  /* 0x00008c00011b7983 */ /* 0x000ea20000300800 */
[----:B-1----:R-:W-:Y:S01]  /*2fa10*/  STL [R1+0x2d58], R5 ;  /* 0x002d580501007387 */ /* 0x002fe20000100800 */
[----:B------:R-:W-:Y:S02]  /*2fa20*/  STL [R1+0x2d54], R6 ;  /* 0x002d540601007387 */ /* 0x000fe40000100800 */
[----:B------:R-:W-:Y:S02]  /*2fa30*/  STL [R1+0x2d50], R7 ;  /* 0x002d500701007387 */ /* 0x000fe40000100800 */
[----:B------:R0:W-:Y:S02]  /*2fa40*/  STL [R1+0x2df0], R4 ;  /* 0x002df00401007387 */ /* 0x0001e40000100800 */
[----:B0-----:R-:W3:Y:S01]  /*2fa50*/  LDL.LU.64 R4, [R1+0x60] ;  /* 0x0000600001047983 */ /* 0x001ee20000300a00 */
[C---:B------:R-:W-:Y:S03]  /*2fa60*/  HMMA.16816.F32.BF16 R12, R16.reuse, R14, R20 ;  /* 0x0000000e100c723c */ /* 0x040fe60000041814 */
[----:B---3--:R0:W-:Y:S04]  /*2fa70*/  STL.64 [R1+0x2e08], R4 ;  /* 0x002e080401007387 */ /* 0x0081e80000100a00 */
[----:B0-----:R-:W3:Y:S01]  /*2fa80*/  LDL.LU R4, [R1+0x70] ;  /* 0x0000700001047983 */ /* 0x001ee20000300800 */
[----:B------:R-:W3:Y:S02]  /*2fa90*/  LDL.LU R5, [R1+0x74] ;  /* 0x0000740001057983 */ /* 0x000ee40000300800 */
[----:B------:R-:W3:Y:S02]  /*2faa0*/  LDL.LU R6, [R1+0x78] ;  /* 0x0000780001067983 */ /* 0x000ee40000300800 */
[----:B------:R-:W3:Y:S01]  /*2fab0*/  LDL.LU R7, [R1+0x7c] ;  /* 0x00007c0001077983 */ /* 0x000ee20000300800 */
[----:B------:R-:W4:Y:S01]  /*2fac0*/  LDL.LU R22, [R1+0x2e30] ;  /* 0x002e300001167983 */ /* 0x000f220000300800 */
[----:B------:R-:W3:Y:S09]  /*2fad0*/  LDL.LU.64 R20, [R1+0x2e28] ;  /* 0x002e280001147983 */ /* 0x000ef20000300a00 */
[----:B------:R-:W-:Y:S02]  /*2fae0*/  STL.64 [R1+0x30], R12 ;  /* 0x0000300c01007387 */ /* 0x000fe40000100a00 */
[----:B------:R0:W-:Y:S01]  /*2faf0*/  STL.64 [R1+0x38], R14 ;  /* 0x0000380e01007387 */ /* 0x0001e20000100a00 */
[----:B--2---:R-:W-:Y:S01]  /*2fb00*/  HMMA.16816.F32.BF16 R16, R16, R10, R24 ;  /* 0x0000000a1010723c */ /* 0x004fe20000041818 */
[----:B0-----:R-:W-:Y:S01]  /*2fb10*/  IMAD.MOV.U32 R15, RZ, RZ, R8 ;  /* 0x000000ffff0f7224 */ /* 0x001fe200078e0008 */
[----:B----4-:R-:W-:-:S02]  /*2fb20*/  MOV R12, R22 ;  /* 0x00000016000c7202 */ /* 0x010fc40000000f00 */
[----:B---3--:R-:W-:Y:S02]  /*2fb30*/  MOV R13, R21 ;  /* 0x00000015000d7202 */ /* 0x008fe40000000f00 */
[----:B------:R-:W-:Y:S02]  /*2fb40*/  MOV R14, R20 ;  /* 0x00000014000e7202 */ /* 0x000fe40000000f00 */
[----:B------:R-:W0:Y:S04]  /*2fb50*/  LDSM.16.MT88.4 R20, [R9+0x27400] ;  /* 0x027400000914783b */ /* 0x000e280000004200 */
[----:B0-----:R-:W-:Y:S01]  /*2fb60*/  STL [R1+0x2d4c], R23 ;  /* 0x002d4c1701007387 */ /* 0x001fe20000100800 */
[----:B------:R-:W2:Y:S02]  /*2fb70*/  LDL.LU.64 R24, [R1+0x2e20] ;  /* 0x002e200001187983 */ /* 0x000ea40000300a00 */
[----:B------:R-:W2:Y:S02]  /*2fb80*/  LDL.LU.64 R10, [R1+0x2e18] ;  /* 0x002e1800010a7983 */ /* 0x000ea40000300a00 */
[----:B------:R-:W2:Y:S06]  /*2fb90*/  LDL.LU.64 R8, [R1+0x2e10] ;  /* 0x002e100001087983 */ /* 0x000eac0000300a00 */
[----:B------:R-:W-:Y:S01]  /*2fba0*/  STL.64 [R1+0x2d78], R18 ;  /* 0x002d781201007387 */ /* 0x000fe20000100a00 */
[----:B------:R0:W-:Y:S03]  /*2fbb0*/  STL.64 [R1+0x2d70], R16 ;  /* 0x002d701001007387 */ /* 0x0001e60000100a00 */
[----:B0-----:R-:W3:Y:S01]  /*2fbc0*/  LDL.LU R16, [R1+0xd0] ;  /* 0x0000d00001107983 */ /* 0x001ee20000300800 */
[----:B------:R-:W3:Y:S01]  /*2fbd0*/  LDL.LU R17, [R1+0xd4] ;  /* 0x0000d40001117983 */ /* 0x000ee20000300800 */
[----:B--2---:R-:W-:Y:S01]  /*2fbe0*/  HMMA.16816.F32.BF16 R4, R8, R24, R4 ;  /* 0x000000180804723c */ /* 0x004fe20000041804 */
[----:B------:R-:W-:-:S02]  /*2fbf0*/  MOV R3, R24 ;  /* 0x0000001800037202 */ /* 0x000fc40000000f00 */
[----:B------:R-:W-:Y:S11]  /*2fc00*/  MOV R2, R25 ;  /* 0x0000001900027202 */ /* 0x000ff60000000f00 */
[----:B------:R-:W-:Y:S09]  /*2fc10*/  @!UPT UIADD3 URZ, URZ, URZ, URZ ;  /* 0x0000003f3f3ff290 */ /* 0x000ff2000fffe03f */
[----:B------:R0:W-:Y:S01]  /*2fc20*/  STL.64 [R1+0xc0], R4 ;  /* 0x0000c00401007387 */ /* 0x0001e20000100a00 */
[----:B------:R1:W-:Y:S03]  /*2fc30*/  STL.64 [R1+0xc8], R6 ;  /* 0x0000c80601007387 */ /* 0x0003e60000100a00 */
[----:B0-----:R-:W2:Y:S01]  /*2fc40*/  LDL.LU.64 R4, [R1+0x2e08] ;  /* 0x002e080001047983 */ /* 0x001ea20000300a00 */
[----:B------:R-:W2:Y:S02]  /*2fc50*/  LDL.LU.64 R26, [R1+0x2e00] ;  /* 0x002e0000011a7983 */ /* 0x000ea40000300a00 */
[----:B------:R-:W2:Y:S02]  /*2fc60*/  LDL.LU.64 R24, [R1+0x2df8] ;  /* 0x002df80001187983 */ /* 0x000ea40000300a00 */
[C---:B--2---:R-:W-:Y:S01]  /*2fc70*/  HMMA.16816.F32.BF16 R24, R8.reuse, R4, R24 ;  /* 0x000000040818723c */ /* 0x044fe20000041818 */
[----:B------:R-:W-:Y:S01]  /*2fc80*/  MOV R19, R4 ;  /* 0x0000000400137202 */ /* 0x000fe20000000f00 */
[----:B------:R-:W-:Y:S01]  /*2fc90*/  IMAD.MOV.U32 R18, RZ, RZ, R5 ;  /* 0x000000ffff127224 */ /* 0x000fe200078e0005 */
[----:B------:R-:W2:Y:S11]  /*2fca0*/  LDL.LU R4, [R1+0x2df0] ;  /* 0x002df00001047983 */ /* 0x000eb60000300800 */
[----:B------:R-:W-:Y:S10]  /*2fcb0*/  @!UPT UIADD3 URZ, URZ, URZ, URZ ;  /* 0x0000003f3f3ff290 */ /* 0x000ff4000fffe03f */
[----:B------:R-:W-:Y:S01]  /*2fcc0*/  IMAD.MOV.U32 R23, RZ, RZ, R27 ;  /* 0x000000ffff177224 */ /* 0x000fe200078e001b */
[----:B-1----:R-:W-:Y:S02]  /*2fcd0*/  MOV R7, R26 ;  /* 0x0000001a00077202 */ /* 0x002fe40000000f00 */
[----:B------:R-:W-:Y:S02]  /*2fce0*/  MOV R5, R24 ;  /* 0x0000001800057202 */ /* 0x000fe40000000f00 */
[----:B------:R-:W-:Y:S01]  /*2fcf0*/  MOV R6, R25 ;  /* 0x0000001900067202 */ /* 0x000fe20000000f00 */
[----:B------:R-:W4:Y:S01]  /*2fd00*/  LDL.LU.64 R26, [R1+0x2de8] ;  /* 0x002de800011a7983 */ /* 0x000f220000300a00 */
[----:B------:R-:W4:Y:S02]  /*2fd10*/  LDL.LU.64 R24, [R1+0x2de0] ;  /* 0x002de00001187983 */ /* 0x000f240000300a00 */
[----:B------:R-:W-:Y:S02]  /*2fd20*/  STL.64 [R1+0x2d88], R22 ;  /* 0x002d881601007387 */ /* 0x000fe40000100a00 */
[----:B------:R0:W-:Y:S02]  /*2fd30*/  STL.64 [R1+0x2d80], R20 ;  /* 0x002d801401007387 */ /* 0x0001e40000100a00 */
[----:B0-----:R-:W2:Y:S01]  /*2fd40*/  LDL.LU R20, [R1+0x30] ;  /* 0x0000300001147983 */ /* 0x001ea20000300800 */
[----:B------:R-:W2:Y:S02]  /*2fd50*/  LDL.LU R21, [R1+0x34] ;  /* 0x0000340001157983 */ /* 0x000ea40000300800 */
[----:B------:R-:W2:Y:S02]  /*2fd60*/  LDL.LU R22, [R1+0x38] ;  /* 0x0000380001167983 */ /* 0x000ea40000300800 */
[----:B------:R-:W2:Y:S01]  /*2fd70*/  LDL.LU R23, [R1+0x3c] ;  /* 0x00003c0001177983 */ /* 0x000ea20000300800 */
[----:B---3--:R-:W-:Y:S01]  /*2fd80*/  HMMA.16816.F32.BF16 R12, R8, R16, R12 ;  /* 0x00000010080c723c */ /* 0x008fe2000004180c */
[----:B--2---:R-:W-:Y:S01]  /*2fd90*/  STL.64 [R1+0x2d98], R22 ;  /* 0x002d981601007387 */ /* 0x004fe20000100a00 */
[----:B------:R0:W-:Y:S02]  /*2fda0*/  STL.64 [R1+0x2d90], R20 ;  /* 0x002d901401007387 */ /* 0x0001e40000100a00 */
[----:B0-----:R-:W-:-:S02]  /*2fdb0*/  MOV R20, R3 ;  /* 0x0000000300147202 */ /* 0x001fc40000000f00 */
[----:B------:R-:W-:Y:S01]  /*2fdc0*/  MOV R21, R2 ;  /* 0x0000000200157202 */ /* 0x000fe20000000f00 */
[----:B------:R-:W2:Y:S01]  /*2fdd0*/  LDL.LU R3, [R1+0x2ddc] ;  /* 0x002ddc0001037983 */ /* 0x000ea20000300800 */
[----:B------:R-:W3:Y:S03]  /*2fde0*/  LDL.LU R2, [R1+0x2dd8] ;  /* 0x002dd80001027983 */ /* 0x000ee60000300800 */
[----:B------:R-:W-:Y:S01]  /*2fdf0*/  STL.64 [R1+0x2da0], R20 ;  /* 0x002da01401007387 */ /* 0x000fe20000100a00 */
[----:B------:R-:W-:Y:S02]  /*2fe00*/  STL.64 [R1+0x2d68], R6 ;  /* 0x002d680601007387 */ /* 0x000fe40000100a00 */
[----:B------:R0:W-:Y:S02]  /*2fe10*/  STL.64 [R1+0x2d60], R4 ;  /* 0x002d600401007387 */ /* 0x0001e40000100a00 */
[----:B0-----:R-:W2:Y:S01]  /*2fe20*/  LDL.LU R4, [R1+0x110] ;  /* 0x0001100001047983 */ /* 0x001ea20000300800 */
[----:B------:R-:W2:Y:S06]  /*2fe30*/  LDL.LU R5, [R1+0x114] ;  /* 0x0001140001057983 */ /* 0x000eac0000300800 */
[----:B------:R-:W-:Y:S02]  /*2fe40*/  STL.64 [R1+0x50], R12 ;  /* 0x0000500c01007387 */ /* 0x000fe40000100a00 */
[----:B------:R0:W-:Y:S02]  /*2fe50*/  STL.64 [R1+0x58], R14 ;  /* 0x0000580e01007387 */ /* 0x0001e40000100a00 */
[----:B0-----:R-:W2:Y:S01]  /*2fe60*/  LDL.LU.64 R14, [R1+0x2dd0] ;  /* 0x002dd000010e7983 */ /* 0x001ea20000300a00 */
[----:B------:R-:W2:Y:S01]  /*2fe70*/  LDL.LU.64 R12, [R1+0x2dc8] ;  /* 0x002dc800010c7983 */ /* 0x000ea20000300a00 */
[----:B------:R-:W-:Y:S01]  /*2fe80*/  MOV R20, R19 ;  /* 0x0000001300147202 */ /* 0x000fe20000000f00 */
[----:B------:R-:W-:Y:S01]  /*2fe90*/  IMAD.MOV.U32 R21, RZ, RZ, R18 ;  /* 0x000000ffff157224 */ /* 0x000fe200078e0012 */
[----:B--2---:R-:W-:Y:S01]  /*2fea0*/  HMMA.16816.F32.BF16 R8, R8, R4, R12 ;  /* 0x000000040808723c */ /* 0x004fe2000004180c */
[----:B------:R-:W4:Y:S01]  /*2feb0*/  LDL.LU.64 R14, [R1+0x2dc0] ;  /* 0x002dc000010e7983 */ /* 0x000f220000300a00 */
[----:B------:R-:W4:Y:S11]  /*2fec0*/  LDL.LU.64 R12, [R1+0x2db8] ;  /* 0x002db800010c7983 */ /* 0x000f360000300a00 */
[----:B------:R-:W-:Y:S10]  /*2fed0*/  @!UPT UIADD3 URZ, URZ, URZ, URZ ;  /* 0x0000003f3f3ff290 */ /* 0x000ff4000fffe03f */
[----:B------:R3:W-:Y:S01]  /*2fee0*/  STL.64 [R1+0x10], R8 ;  /* 0x0000100801007387 */ /* 0x0007e20000100a00 */
[----:B------:R0:W-:Y:S01]  /*2fef0*/  STL.64 [R1+0x18], R10 ;  /* 0x0000180a01007387 */ /* 0x0001e20000100a00 */
[----:B---3--:R-:W-:Y:S02]  /*2ff00*/  MOV R8, R2 ;  /* 0x0000000200087202 */ /* 0x008fe40000000f00 */
[----:B------:R-:W-:Y:S01]  /*2ff10*/  MOV R9, R3 ;  /* 0x0000000300097202 */ /* 0x000fe20000000f00 */
[----:B------:R-:W2:Y:S01]  /*2ff20*/  LDL.LU R2, [R1+0x2db0] ;  /* 0x002db00001027983 */ /* 0x000ea20000300800 */
[----:B------:R-:W3:Y:S01]  /*2ff30*/  LDL.LU R3, [R1+0x2dac] ;  /* 0x002dac0001037983 */ /* 0x000ee20000300800 */
[----:B0-----:R-:W-:Y:S02]  /*2ff40*/  MOV R10, R0 ;  /* 0x00000000000a7202 */ /* 0x001fe40000000f00 */
[----:B------:R-:W2:Y:S01]  /*2ff50*/  LDL.LU R0, [R1+0x2da8] ;  /* 0x002da80001007983 */ /* 0x000ea20000300800 */
[----:B----4-:R-:W-:Y:S03]  /*2ff60*/  HMMA.16816.F32.BF16 R24, R12, R20, R24 ;  /* 0x000000140c18723c */ /* 0x010fe60000041818 */
[----:B------:R-:W4:Y:S01]  /*2ff70*/  LDL.LU.64 R20, [R1+0x2da0] ;  /* 0x002da00001147983 */ /* 0x000f220000300a00 */
[----:B------:R-:W-:-:S07]  /*2ff80*/  IMAD.MOV.U32 R11, RZ, RZ, R28 ;  /* 0x000000ffff0b7224 */ /* 0x000fce00078e001c */
[----:B----4-:R-:W-:Y:S01]  /*2ff90*/  HMMA.16816.F32.BF16 R20, R12, R20, R8 ;  /* 0x000000140c14723c */ /* 0x010fe20000041808 */
[----:B------:R-:W0:Y:S04]  /*2ffa0*/  LDSM.16.MT88.4 R8, [R29+0x27800] ;  /* 0x027800001d08783b */ /* 0x000e280000004200 */
[----:B0-----:R-:W-:Y:S11]  /*2ffb0*/  STL [R1+0x2d2c], R8 ;  /* 0x002d2c0801007387 */ /* 0x001ff60000100800 */
[----:B------:R-:W-:Y:S07]  /*2ffc0*/  @!UPT UIADD3 URZ, URZ, URZ, URZ ;  /* 0x0000003f3f3ff290 */ /* 0x000fee000fffe03f */
[----:B------:R-:W-:Y:S02]  /*2ffd0*/  STL.64 [R1+0xb0], R20 ;  /* 0x0000b01401007387 */ /* 0x000fe40000100a00 */
[----:B------:R-:W-:Y:S02]  /*2ffe0*/  STL.64 [R1+0xb8], R22 ;  /* 0x0000b81601007387 */ /* 0x000fe40000100a00 */
[----:B--2---:R-:W0:Y:S04]  /*2fff0*/  LDSM.16.M88.4 R20, [R0+0x8380] ;  /* 0x008380000014783b */ /* 0x004e280000000200 */
[----:B------:R-:W-:Y:S01]  /*30000*/  STL [R1+0x2d28], R9 ;  /* 0x002d280901007387 */ /* 0x000fe20000100800 */
[----:B------:R-:W-:Y:S02]  /*30010*/  STL [R1+0x2d24], R10 ;  /* 0x002d240a01007387 */ /* 0x000fe40000100800 */
[----:B------:R-:W-:Y:S01]  /*30020*/  STL [R1+0x2d20], R11 ;  /* 0x002d200b01007387 */ /* 0x000fe20000100800 */
[----:B0-----:R-:W-:Y:S01]  /*30030*/  STL.64 [R1+0x40], R20 ;  /* 0x0000401401007387 */ /* 0x001fe20000100a00 */
[----:B------:R0:W-:Y:S03]  /*30040*/  STL.64 [R1+0x48], R22 ;  /* 0x0000481601007387 */ /* 0x0001e60000100a00 */
[----:B0-----:R-:W2:Y:S01]  /*30050*/  LDL.LU.64 R22, [R1+0x2d98] ;  /* 0x002d980001167983 */ /* 0x001ea20000300a00 */
[----:B------:R-:W2:Y:S01]  /*30060*/  LDL.LU.64 R20, [R1+0x2d90] ;  /* 0x002d900001147983 */ /* 0x000ea20000300a00 */
[----:B------:R-:W-:-:S02]  /*30070*/  MOV R11, R2 ;  /* 0x00000002000b7202 */ /* 0x000fc40000000f00 */
[----:B---3--:R-:W-:Y:S01]  /*30080*/  MOV R10, R3 ;  /* 0x00000003000a7202 */ /* 0x008fe20000000f00 */
[C---:B--2---:R-:W-:Y:S01]  /*30090*/  HMMA.16816.F32.BF16 R16, R12.reuse, R16, R20 ;  /* 0x000000100c10723c */ /* 0x044fe20000041814 */
[----:B------:R-:W2:Y:S01]  /*300a0*/  LDL.LU.64 R22, [R1+0x2d88] ;  /* 0x002d880001167983 */ /* 0x000ea20000300a00 */
[----:B------:R-:W3:Y:S11]  /*300b0*/  LDL.LU.64 R20, [R1+0x2d80] ;  /* 0x002d800001147983 */ /* 0x000ef60000300a00 */
[----:B------:R-:W-:Y:S11]  /*300c0*/  @!UPT UIADD3 URZ, URZ, URZ, URZ ;  /* 0x0000003f3f3ff290 */ /* 0x000ff6000fffe03f */
[----:B------:R-:W-:Y:S02]  /*300d0*/  MOV R2, R18 ;  /* 0x0000001200027202 */ /* 0x000fe40000000f00 */
[----:B------:R-:W-:Y:S02]  /*300e0*/  MOV R0, R19 ;  /* 0x0000001300007202 */ /* 0x000fe40000000f00 */
[----:B------:R-:W-:Y:S01]  /*300f0*/  MOV R28, R16 ;  /* 0x00000010001c7202 */ /* 0x000fe20000000f00 */
[----:B------:R-:W-:Y:S01]  /*30100*/  IMAD.MOV.U32 R3, RZ, RZ, R17 ;  /* 0x000000ffff037224 */ /* 0x000fe200078e0011 */
[----:B------:R-:W4:Y:S01]  /*30110*/  LDL.LU.64 R18, [R1+0x2d78] ;  /* 0x002d780001127983 */ /* 0x000f220000300a00 */
[----:B------:R-:W4:Y:S02]  /*30120*/  LDL.LU.64 R16, [R1+0x2d70] ;  /* 0x002d700001107983 */ /* 0x000f240000300a00 */
[----:B------:R-:W-:Y:S02]  /*30130*/  STL [R1+0x2d3c], R0 ;  /* 0x002d3c0001007387 */ /* 0x000fe40000100800 */
[----:B------:R0:W-:Y:S02]  /*30140*/  STL [R1+0x2d38], R2 ;  /* 0x002d380201007387 */ /* 0x0001e40000100800 */
[----:B0-----:R-:W3:Y:S01]  /*30150*/  LDL R2, [R1+0x1aa8] ;  /* 0x001aa80001027983 */ /* 0x001ee20000100800 */
[----:B------:R0:W-:Y:S03]  /*30160*/  STL [R1+0x2d34], R3 ;  /* 0x002d340301007387 */ /* 0x0001e60000100800 */
[----:B0-----:R-:W3:Y:S01]  /*30170*/  LDL R3, [R1+0x1aa4] ;  /* 0x001aa40001037983 */ /* 0x001ee20000100800 */
[----:B------:R-:W-:Y:S02]  /*30180*/  STL [R1+0x2d30], R28 ;  /* 0x002d301c01007387 */ /* 0x000fe40000100800 */
[----:B------:R-:W3:Y:S01]  /*30190*/  LDL.LU.64 R6, [R1+0x2d68] ;  /* 0x002d680001067983 */ /* 0x000ee20000300a00 */
[----:B----4-:R-:W-:Y:S01]  /*301a0*/  HMMA.16816.F32.BF16 R16, R12, R4, R16 ;  /* 0x000000040c10723c */ /* 0x010fe20000041810 */
[----:B------:R-:W4:Y:S06]  /*301b0*/  LDL.LU.64 R4, [R1+0x2d60] ;  /* 0x002d600001047983 */ /* 0x000f2c0000300a00 */
[----:B--2---:R-:W-:Y:S01]  /*301c0*/  MOV R15, R23 ;  /* 0x00000017000f7202 */ /* 0x004fe20000000f00 */
[----:B---3--:R-:W-:Y:S01]  /*301d0*/  IMAD.MOV.U32 R13, RZ, RZ, R6 ;  /* 0x000000ffff0d7224 */ /* 0x008fe200078e0006 */
[----:B------:R-:W-:-:S02]  /*301e0*/  MOV R14, R7 ;  /* 0x00000007000e7202 */ /* 0x000fc40000000f00 */
[----:B----4-:R-:W-:Y:S02]  /*301f0*/  MOV R12, R5 ;  /* 0x00000005000c7202 */ /* 0x010fe40000000f00 */
[----:B------:R-:W2:Y:S10]  /*30200*/  LDL.LU R5, [R1+0x2d58] ;  /* 0x002d580001057983 */ /* 0x000eb40000300800 */
[----:B------:R-:W-:Y:S02]  /*30210*/  STL.64 [R1+0x90], R16 ;  /* 0x0000901001007387 */ /* 0x000fe40000100a00 */
[----:B------:R-:W-:Y:S02]  /*30220*/  STL.64 [R1+0x98], R18 ;  /* 0x0000981201007387 */ /* 0x000fe40000100a00 */
[----:B------:R-:W0:Y:S04]  /*30230*/  LDSM.16.MT88.4 R16, [R2+0x27800] ;  /* 0x027800000210783b */ /* 0x000e280000004200 */
[----:B------:R-:W2:Y:S01]  /*30240*/  LDL.LU R6, [R1+0x2d54] ;  /* 0x002d540001067983 */ /* 0x000ea20000300800 */
[----:B------:R-:W2:Y:S02]  /*30250*/  LDL.LU R7, [R1+0x2d50] ;  /* 0x002d500001077983 */ /* 0x000ea40000300800 */
[----:B------:R-:W3:Y:S01]  /*30260*/  LDL.LU R23, [R1+0x2d4c] ;  /* 0x002d4c0001177983 */ /* 0x000ee20000300800 */
[----:B0-----:R0:W-:Y:S01]  /*30270*/  STL.64 [R1+0x2ce0], R18 ;  /* 0x002ce01201007387 */ /* 0x0011e20000100a00 */
[----:B------:R-:W-:Y:S03]  /*30280*/  STL.64 [R1+0x2cd8], R16 ;  /* 0x002cd81001007387 */ /* 0x000fe60000100a00 */
[----:B0-----:R-:W4:Y:S01]  /*30290*/  LDL.LU R18, [R1+0xd8] ;  /* 0x0000d80001127983 */ /* 0x001f220000300800 */
[----:B------:R-:W4:Y:S01]  /*302a0*/  LDL.LU R19, [R1+0xdc] ;  /* 0x0000dc0001137983 */ /* 0x000f220000300800 */
[-C--:B--2---:R-:W-:Y:S11]  /*302b0*/  HMMA.16816.F32.BF16 R12, R4, R10.reuse, R12 ;  /* 0x0000000a040c723c */ /* 0x084ff6000004180c */
[----:B------:R-:W-:Y:S11]  /*302c0*/  @!UPT UIADD3 URZ, URZ, URZ, URZ ;  /* 0x0000003f3f3ff290 */ /* 0x000ff6000fffe03f */
[----:B------:R-:W-:Y:S02]  /*302d0*/  @!UPT UIADD3 URZ, URZ, URZ, URZ ;  /* 0x0000003f3f3ff290 */ /* 0x000fe4000fffe03f */
[----:B------:R-:W-:Y:S01]  /*302e0*/  MOV R0, R15 ;  /* 0x0000000f00007202 */ /* 0x000fe20000000f00 */
[----:B----4-:R0:W-:Y:S04]  /*302f0*/  STL.64 [R1+0x2d40], R18 ;  /* 0x002d401201007387 */ /* 0x0101e80000100a00 */
[----:B0-----:R-:W2:Y:S01]  /*30300*/  LDL.LU.64 R18, [R1+0xf8] ;  /* 0x0000f80001127983 */ /* 0x001ea20000300a00 */
[----:B------:R-:W-:Y:S02]  /*30310*/  STL.64 [R1], R12 ;  /* 0x0000000c01007387 */ /* 0x000fe40000100a00 */
[----:B------:R3:W-:Y:S02]  /*30320*/  STL [R1+0x8], R14 ;  /* 0x0000080e01007387 */ /* 0x0007e40000100800 */
[----:B---3--:R-:W-:Y:S01]  /*30330*/  HMMA.16816.F32.BF16 R12, R20, R10, R24 ;  /* 0x0000000a140c723c */ /* 0x008fe20000041818 */
[----:B------:R-:W-:Y:S11]  /*30340*/  LDSM.16.M88.4 R24, [R3+0x10380] ;  /* 0x010380000318783b */ /* 0x000ff60000000200 */
[----:B------:R-:W-:Y:S11]  /*30350*/  @!UPT UIADD3 URZ, URZ, URZ, URZ ;  /* 0x0000003f3f3ff290 */ /* 0x000ff6000fffe03f */
[----:B------:R-:W-:Y:S01]  /*30360*/  STL.64 [R1+0x28], R14 ;  /* 0x0000280e01007387 */ /* 0x000fe20000100a00 */
[----:B------:R-:W-:Y:S01]  /*30370*/  IMAD.MOV.U32 R10, RZ, RZ, R12 ;  /* 0x000000ffff0a7224 */ /* 0x000fe200078e000c */
[----:B------:R-:W-:Y:S02]  /*30380*/  MOV R11, R13 ;  /* 0x0000000d000b7202 */ /* 0x000fe40000000f00 */
[----:B------:R-:W0:Y:S01]  /*30390*/  LDSM.16.M88.4 R12, [R3+0x380] ;  /* 0x00038000030c783b */ /* 0x000e220000000200 */
[----:B------:R-:W-:Y:S02]  /*303a0*/  STL.64 [R1+0x2d18], R22 ;  /* 0x002d181601007387 */ /* 0x000fe40000100a00 */
[----:B------:R1:W-:Y:S02]  /*303b0*/  STL.64 [R1+0x2d10], R20 ;  /* 0x002d101401007387 */ /* 0x0003e40000100a00 */
[----:B-1----:R-:W3:Y:S01]  /*303c0*/  LDL.LU R20, [R1+0x50] ;  /* 0x0000500001147983 */ /* 0x002ee20000300800 */
[----:B------:R-:W3:Y:S02]  /*303d0*/  LDL.LU R21, [R1+0x54] ;  /* 0x0000540001157983 */ /* 0x000ee40000300800 */
[----:B------:R-:W3:Y:S02]  /*303e0*/  LDL.LU R22, [R1+0x58] ;  /* 0x0000580001167983 */ /* 0x000ee40000300800 */
[----:B------:R-:W3:Y:S01]  /*303f0*/  LDL.LU R23, [R1+0x5c] ;  /* 0x00005c0001177983 */ /* 0x000ee20000300800 */
[----:B0-----:R-:W-:Y:S01]  /*30400*/  STL.64 [R1+0x88], R14 ;  /* 0x0000880e01007387 */ /* 0x001fe20000100a00 */
[----:B------:R-:W-:Y:S02]  /*30410*/  STL.64 [R1+0x2c98], R26 ;  /* 0x002c981a01007387 */ /* 0x000fe40000100a00 */
[----:B------:R0:W-:Y:S02]  /*30420*/  STL.64 [R1+0x2c90], R24 ;  /* 0x002c901801007387 */ /* 0x0001e40000100a00 */
[----:B0-----:R-:W4:Y:S01]  /*30430*/  LDL.LU R24, [R1+0xc0] ;  /* 0x0000c00001187983 */ /* 0x001f220000300800 */
[----:B------:R-:W4:Y:S02]  /*30440*/  LDL.LU R25, [R1+0xc4] ;  /* 0x0000c40001197983 */ /* 0x000f240000300800 */
[----:B------:R-:W4:Y:S02]  /*30450*/  LDL.LU R26, [R1+0xc8] ;  /* 0x0000c800011a7983 */ /* 0x000f240000300800 */
[----:B------:R-:W4:Y:S01]  /*30460*/  LDL.LU R27, [R1+0xcc] ;  /* 0x0000cc00011b7983 */ /* 0x000f220000300800 */
[----:B------:R-:W-:-:S02]  /*30470*/  MOV R8, R12 ;  /* 0x0000000c00087202 */ /* 0x000fc40000000f00 */
[----:B------:R-:W-:Y:S02]  /*30480*/  MOV R9, R13 ;  /* 0x0000000d00097202 */ /* 0x000fe40000000f00 */
[----:B------:R-:W0:Y:S04]  /*30490*/  LDSM.16.M88.4 R12, [R3+0x18380] ;  /* 0x01838000030c783b */ /* 0x000e280000000200 */
[----:B0-----:R-:W-:Y:S01]  /*304a0*/  STL.64 [R1+0x70], R12 ;  /* 0x0000700c01007387 */ /* 0x001fe20000100a00 */
[----:B------:R-:W-:Y:S02]  /*304b0*/  IMAD.MOV.U32 R3, RZ, RZ, R12 ;  /* 0x000000ffff037224 */ /* 0x000fe400078e000c */
[----:B------:R-:W-:Y:S01]  /*304c0*/  STL.64 [R1+0x78], R14 ;  /* 0x0000780e01007387 */ /* 0x000fe20000100a00 */
[----:B------:R-:W-:-:S02]  /*304d0*/  MOV R28, R13 ;  /* 0x0000000d001c7202 */ /* 0x000fc40000000f00 */
[----:B------:R0:W1:Y:S04]  /*304e0*/  LDSM.16.MT88.4 R12, [R29+0x27c00] ;  /* 0x027c00001d0c783b */ /* 0x0000680000004200 */
[----:B0-----:R-:W3:Y:S04]  /*304f0*/  LDL.LU R29, [R1+0x2d48] ;  /* 0x002d4800011d7983 */ /* 0x001ee80000300800 */
[----:B-1----:R-:W-:Y:S01]  /*30500*/  STL.64 [R1+0x2c70], R14 ;  /* 0x002c700e01007387 */ /* 0x002fe20000100a00 */
[----:B------:R2:W-:Y:S02]  /*30510*/  STL.64 [R1+0x2c68], R12 ;  /* 0x002c680c01007387 */ /* 0x0005e40000100a00 */
[----:B--2---:R-:W-:-:S02]  /*30520*/  MOV R13, R18 ;  /* 0x00000012000d7202 */ /* 0x004fc40000000f00 */
[----:B------:R-:W-:Y:S01]  /*30530*/  MOV R12, R19 ;  /* 0x00000013000c7202 */ /* 0x000fe20000000f00 */
[C---:B----4-:R-:W-:Y:S01]  /*30540*/  HMMA.16816.F32.BF16 R24, R4.reuse, R18, R24 ;  /* 0x000000120418723c */ /* 0x050fe20000041818 */
[----:B------:R-:W2:Y:S11]  /*30550*/  LDL.LU.64 R18, [R1+0x2d40] ;  /* 0x002d400001127983 */ /* 0x000eb60000300a00 */
[----:B------:R-:W-:Y:S11]  /*30560*/  @!UPT UIADD3 URZ, URZ, URZ, URZ ;  /* 0x0000003f3f3ff290 */ /* 0x000ff6000fffe03f */
[----:B------:R0:W-:Y:S01]  /*30570*/  STL.64 [R1+0x2ca8], R26 ;  /* 0x002ca81a01007387 */ /* 0x0001e20000100a00 */
[----:B------:R-:W-:Y:S03]  /*30580*/  STL.64 [R1+0x2ca0], R24 ;  /* 0x002ca01801007387 */ /* 0x000fe60000100a00 */
[----:B0-----:R-:W4:Y:S01]  /*30590*/  LDL.LU R26, [R1+0x118] ;  /* 0x00011800011a7983 */ /* 0x001f220000300800 */
[----:B---3--:R-:W-:Y:S01]  /*305a0*/  IMAD.MOV.U32 R27, RZ, RZ, R29 ;  /* 0x000000ffff1b7224 */ /* 0x008fe200078e001d */
[C---:B--2---:R-:W-:Y:S11]  /*305b0*/  HMMA.16816.F32.BF16 R20, R4.reuse, R18, R20 ;  /* 0x000000120414723c */ /* 0x044ff60000041814 */
[----:B------:R-:W-:Y:S11]  /*305c0*/  @!UPT UIADD3 URZ, URZ, URZ, URZ ;  /* 0x0000003f3f3ff290 */ /* 0x000ff6000fffe03f */
[----:B------:R-:W-:Y:S01]  /*305d0*/  @!UPT UIADD3 URZ, URZ, URZ, URZ ;  /* 0x0000003f3f3ff290 */ /* 0x000fe2000fffe03f */
[----:B------:R0:W-:Y:S01]  /*305e0*/  STL [R1+0x50], R20 ;  /* 0x0000501401007387 */ /* 0x0001e20000100800 */
[----:B------:R-:W-:Y:S02]  /*305f0*/  MOV R29, R21 ;  /* 0x00000015001d7202 */ /* 0x000fe40000000f00 */
[----:B------:R-:W-:Y:S02]  /*30600*/  MOV R17, R22 ;  /* 0x0000001600117202 */ /* 0x000fe40000000f00 */
[----:B------:R-:W-:Y:S01]  /*30610*/  MOV R16, R23 ;  /* 0x0000001700107202 */ /* 0x000fe20000000f00 */
[----:B------:R-:W-:Y:S01]  /*30620*/  IMAD.MOV.U32 R23, RZ, RZ, R0 ;  /* 0x000000ffff177224 */ /* 0x000fe200078e0000 */
[----:B0-----:R-:W2:Y:S01]  /*30630*/  LDL.LU R20, [R1] ;  /* 0x0000000001147983 */ /* 0x001ea20000300800 */
[----:B------:R-:W2:Y:S02]  /*30640*/  LDL.LU R21, [R1+0x4] ;  /* 0x0000040001157983 */ /* 0x000ea40000300800 */
[----:B------:R-:W2:Y:S02]  /*30650*/  LDL.LU R22, [R1+0x8] ;  /* 0x0000080001167983 */ /* 0x000ea40000300800 */
[----:B------:R-:W3:Y:S01]  /*30660*/  LDL.LU R0, [R1+0x2d3c] ;  /* 0x002d3c0001007983 */ /* 0x000ee20000300800 */
[----:B------:R-:W-:Y:S01]  /*30670*/  STL.64 [R1+0x2d00], R18 ;  /* 0x002d001201007387 */ /* 0x000fe20000100a00 */
[----:B------:R0:W-:Y:S03]  /*30680*/  STL.64 [R1+0x2cf8], R16 ;  /* 0x002cf81001007387 */ /* 0x0001e60000100a00 */
[----:B0-----:R-:W4:Y:S01]  /*30690*/  LDL.LU R16, [R1+0x10] ;  /* 0x0000100001107983 */ /* 0x001f220000300800 */
[----:B------:R-:W4:Y:S02]  /*306a0*/  LDL.LU R17, [R1+0x14] ;  /* 0x0000140001117983 */ /* 0x000f240000300800 */
[----:B------:R-:W4:Y:S02]  /*306b0*/  LDL.LU R18, [R1+0x18] ;  /* 0x0000180001127983 */ /* 0x000f240000300800 */
[----:B------:R-:W4:Y:S02]  /*306c0*/  LDL.LU R19, [R1+0x1c] ;  /* 0x00001c0001137983 */ /* 0x000f240000300800 */
[----:B----4-:R-:W-:Y:S11]  /*306d0*/  HMMA.16816.F32.BF16 R4, R4, R26, R16 ;  /* 0x0000001a0404723c */ /* 0x010ff60000041810 */
[----:B------:R-:W-:Y:S11]  /*306e0*/  @!UPT UIADD3 URZ, URZ, URZ, URZ ;  /* 0x0000003f3f3ff290 */ /* 0x000ff6000fffe03f */
[----:B------:R-:W-:Y:S01]  /*306f0*/  @!UPT UIADD3 URZ, URZ, URZ, URZ ;  /* 0x0000003f3f3ff290 */ /* 0x000fe2000fffe03f */
[----:B------:R-:W-:Y:S01]  /*30700*/  STL.64 [R1+0x30], R4 ;  /* 0x0000300401007387 */ /* 0x000fe20000100a00 */
[----:B------:R-:W-:Y:S02]  /*30710*/  MOV R25, R6 ;  /* 0x0000000600197202 */ /* 0x000fe40000000f00 */
[----:B------:R-:W-:Y:S02]  /*30720*/  MOV R24, R7 ;  /* 0x0000000700187202 */ /* 0x000fe40000000f00 */
[----:B------:R-:W0:Y:S01]  /*30730*/  LDSM.16.MT88.4 R4, [R2+0x27c00] ;  /* 0x027c00000204783b */ /* 0x000e220000004200 */
[----:B------:R-:W-:Y:S01]  /*30740*/  STL.64 [R1+0x2cc8], R26 ;  /* 0x002cc81a01007387 */ /* 0x000fe20000100a00 */
[----:B------:R-:W-:Y:S01]  /*30750*/  MOV R18, R13 ;  /* 0x0000000d00127202 */ /* 0x000fe20000000f00 */
[----:B------:R-:W-:Y:S01]  /*30760*/  IMAD.MOV.U32 R19, RZ, RZ, R12 ;  /* 0x000000ffff137224 */ /* 0x000fe200078e000c */
[----:B------:R1:W-:Y:S01]  /*30770*/  STL.64 [R1+0x2cc0], R24 ;  /* 0x002cc01801007387 */ /* 0x0003e20000100a00 */
[----:B------:R-:W-:-:S02]  /*30780*/  MOV R12, R3 ;  /* 0x00000003000c7202 */ /* 0x000fc40000000f00 */
[----:B------:R-:W-:Y:S01]  /*30790*/  MOV R13, R28 ;  /* 0x0000001c000d7202 */ /* 0x000fe20000000f00 */
[----:B------:R-:W-:Y:S06]  /*307a0*/  BAR.SYNC.DEFER_BLOCKING 0x0 ;  /* 0x0000000000007b1d */ /* 0x000fec0000010000 */
[----:B-1----:R-:W2:Y:S01]  /*307b0*/  LDL.LU R24, [R1+0x40] ;  /* 0x0000400001187983 */ /* 0x002ea20000300800 */
[----:B------:R-:W2:Y:S02]  /*307c0*/  LDL.LU R25, [R1+0x44] ;  /* 0x0000440001197983 */ /* 0x000ea40000300800 */
[----:B------:R-:W4:Y:S02]  /*307d0*/  LDL.LU R2, [R1+0x2d38] ;  /* 0x002d380001027983 */ /* 0x000f240000300800 */
[----:B------:R-:W2:Y:S01]  /*307e0*/  LDL.LU R3, [R1+0x2d34] ;  /* 0x002d340001037983 */ /* 0x000ea20000300800 */
[----:B------:R-:W2:Y:S01]  /*307f0*/  LDL.LU R28, [R1+0x2d30] ;  /* 0x002d3000011c7983 */ /* 0x000ea20000300800 */
[----:B------:R1:W-:Y:S03]  /*30800*/  STL.64 [R1+0x2d08], R12 ;  /* 0x002d080c01007387 */ /* 0x0003e60000100a00 */
[----:B-1----:R-:W2:Y:S01]  /*30810*/  LDL.LU R12, [R1+0xb0] ;  /* 0x0000b000010c7983 */ /* 0x002ea20000300800 */
[----:B------:R-:W2:Y:S02]  /*30820*/  LDL.LU R13, [R1+0xb4] ;  /* 0x0000b400010d7983 */ /* 0x000ea40000300800 */
[----:B------:R-:W2:Y:S02]  /*30830*/  LDL.LU R14, [R1+0xb8] ;  /* 0x0000b800010e7983 */ /* 0x000ea40000300800 */
[----:B------:R-:W2:Y:S01]  /*30840*/  LDL.LU R15, [R1+0xbc] ;  /* 0x0000bc00010f7983 */ /* 0x000ea20000300800 */
[----:B0-----:R-:W-:Y:S01]  /*30850*/  STL.64 [R1+0x2c38], R6 ;  /* 0x002c380601007387 */ /* 0x001fe20000100a00 */
[----:B------:R0:W-:Y:S02]  /*30860*/  STL.64 [R1+0x2c30], R4 ;  /* 0x002c300401007387 */ /* 0x0001e40000100a00 */
[----:B0-----:R-:W-:Y:S01]  /*30870*/  MOV R4, R8 ;  /* 0x0000000800047202 */ /* 0x001fe20000000f00 */
[----:B------:R-:W-:Y:S01]  /*30880*/  IMAD.MOV.U32 R5, RZ, RZ, R9 ;  /* 0x000000ffff057224 */ /* 0x000fe200078e0009 */
[----:B------:R-:W2:Y:S01]  /*30890*/  LDL.LU R8, [R1+0x2d2c] ;  /* 0x002d2c0001087983 */ /* 0x000ea20000300800 */
[----:B------:R-:W2:Y:S03]  /*308a0*/  LDL.LU R9, [R1+0x2d28] ;  /* 0x002d280001097983 */ /* 0x000ea60000300800 */
[----:B------:R0:W-:Y:S02]  /*308b0*/  STL.64 [R1+0x2cd0], R4 ;  /* 0x002cd00401007387 */ /* 0x0001e40000100a00 */
[----:B0-----:R-:W-:-:S02]  /*308c0*/  MOV R4, R10 ;  /* 0x0000000a00047202 */ /* 0x001fc40000000f00 */
[----:B------:R-:W-:Y:S01]  /*308d0*/  MOV R5, R11 ;  /* 0x0000000b00057202 */ /* 0x000fe20000000f00 */
[----:B------:R-:W2:Y:S01]  /*308e0*/  LDL.LU R10, [R1+0x2d24] ;  /* 0x002d2400010a7983 */ /* 0x000ea20000300800 */
[----:B------:R-:W2:Y:S02]  /*308f0*/  LDL.LU R11, [R1+0x2d20] ;  /* 0x002d2000010b7983 */ /* 0x000ea40000300800 */
[----:B------:R-:W3:Y:S02]  /*30900*/  LDL.LU R6, [R1+0x28] ;  /* 0x0000280001067983 */ /* 0x000ee40000300800 */
[----:B------:R-:W3:Y:S01]  /*30910*/  LDL.LU R7, [R1+0x2c] ;  /* 0x00002c0001077983 */ /* 0x000ee20000300800 */
[----:B--2---:R-:W-:Y:S01]  /*30920*/  HMMA.16816.F32.BF16 R20, R8, R24, R20 ;  /* 0x000000180814723c */ /* 0x004fe20000041814 */
[----:B---3--:R4:W-:Y:S01]  /*30930*/  STL.64 [R1+0x2cf0], R6 ;  /* 0x002cf00601007387 */ /* 0x0089e20000100a00 */
[----:B------:R0:W-:Y:S01]  /*30940*/  STL.64 [R1+0x2ce8], R4 ;  /* 0x002ce80401007387 */ /* 0x0001e20000100a00 */
[----:B----4-:R-:W-:-:S02]  /*30950*/  MOV R6, R2 ;  /* 0x0000000200067202 */ /* 0x010fc40000000f00 */
[----:B------:R-:W-:Y:S02]  /*30960*/  MOV R7, R0 ;  /* 0x0000000000077202 */ /* 0x000fe40000000f00 */
[----:B0-----:R-:W-:Y:S01]  /*30970*/  MOV R4, R28 ;  /* 0x0000001c00047202 */ /* 0x001fe20000000f00 */
[----:B------:R-:W-:Y:S11]  /*30980*/  IMAD.MOV.U32 R5, RZ, RZ, R3 ;  /* 0x000000ffff057224 */ /* 0x000ff600078e0003 */
[----:B------:R-:W-:Y:S05]  /*30990*/  @!UPT UIADD3 URZ, URZ, URZ, URZ ;  /* 0x0000003f3f3ff290 */ /* 0x000fea000fffe03f */
[----:B------:R-:W-:Y:S02]  /*309a0*/  MOV R2, R22 ;  /* 0x0000001600027202 */ /* 0x000fe40000000f00 */
[----:B------:R-:W-:Y:S02]  /*309b0*/  MOV R0, R23 ;  /* 0x0000001700007202 */ /* 0x000fe40000000f00 */
[----:B------:R-:W-:Y:S01]  /*309c0*/  MOV R28, R20 ;  /* 0x00000014001c7202 */ /* 0x000fe20000000f00 */
[----:B------:R-:W-:Y:S01]  /*309d0*/  IMAD.MOV.U32 R3, RZ, RZ, R21 ;  /* 0x000000ffff037224 */ /* 0x000fe200078e0015 */
[----:B------:R-:W2:Y:S01]  /*309e0*/  LDL.LU.64 R22, [R1+0x2d18] ;  /* 0x002d180001167983 */ /* 0x000ea20000300a00 */
[----:B------:R-:W2:Y:S02]  /*309f0*/  LDL.LU.64 R20, [R1+0x2d10] ;  /* 0x002d100001147983 */ /* 0x000ea40000300a00 */
[----:B------:R-:W-:Y:S02]  /*30a00*/  STL.64 [R1+0x2cb8], R10 ;  /* 0x002cb80a01007387 */ /* 0x000fe40000100a00 */
[----:B------:R0:W-:Y:S02]  /*30a10*/  STL.64 [R1+0x2cb0], R8 ;  /* 0x002cb00801007387 */ /* 0x0001e40000100a00 */
[----:B0-----:R-:W3:Y:S01]  /*30a20*/  LDL.LU R8, [R1+0x90] ;  /* 0x0000900001087983 */ /* 0x001ee20000300800 */
[----:B------:R-:W3:Y:S02]  /*30a30*/  LDL.LU R9, [R1+0x94] ;  /* 0x0000940001097983 */ /* 0x000ee40000300800 */
[----:B------:R-:W3:Y:S02]  /*30a40*/  LDL.LU R10, [R1+0x98] ;  /* 0x00009800010a7983 */ /* 0x000ee40000300800 */
[----:B------:R-:W3:Y:S01]  /*30a50*/  LDL.LU R11, [R1+0x9c] ;  /* 0x00009c00010b7983 */ /* 0x000ee20000300800 */
[----:B--2---:R-:W-:Y:S01]  /*30a60*/  HMMA.16816.F32.BF16 R16, R20, R18, R12 ;  /* 0x000000121410723c */ /* 0x004fe2000004180c */
[----:B------:R-:W2:Y:S11]  /*30a70*/  LDL.LU.64 R12, [R1+0x2d08] ;  /* 0x002d0800010c7983 */ /* 0x000eb60000300a00 */
[----:B------:R-:W-:Y:S11]  /*30a80*/  @!UPT UIADD3 URZ, URZ, URZ, URZ ;  /* 0x0000003f3f3ff290 */ /* 0x000ff6000fffe03f */
[----:B------:R0:W-:Y:S01]  /*30a90*/  STL.64 [R1+0x10], R16 ;  /* 0x0000101001007387 */ /* 0x0001e20000100a00 */
[----:B------:R-:W-:Y:S01]  /*30aa0*/  MOV R15, R18 ;  /* 0x00000012000f7202 */ /* 0x000fe20000000f00 */
[----:B------:R-:W-:Y:S02]  /*30ab0*/  IMAD.MOV.U32 R14, RZ, RZ, R19 ;  /* 0x000000ffff0e7224 */ /* 0x000fe400078e0013 */
[----:B------:R-:W4:Y:S04]  /*30ac0*/  LDL.LU.64 R18, [R1+0x2d00] ;  /* 0x002d000001127983 */ /* 0x000f280000300a00 */
[----:B0-----:R-:W3:Y:S01]  /*30ad0*/  LDL.LU.64 R16, [R1+0x2cf8] ;  /* 0x002cf80001107983 */ /* 0x001ee20000300a00 */
[----:B------:R-:W-:Y:S03]  /*30ae0*/  STL.64 [R1+0x2c88], R14 ;  /* 0x002c880e01007387 */ /* 0x000fe60000100a00 */
[----:B--2---:R0:W-:Y:S04]  /*30af0*/  STL.64 [R1+0x2c80], R12 ;  /* 0x002c800c01007387 */ /* 0x0041e80000100a00 */
[----:B0-----:R-:W2:Y:S01]  /*30b00*/  LDL.LU R12, [R1+0x50] ;  /* 0x00005000010c7983 */ /* 0x001ea20000300800 */
[----:B---3--:R-:W-:-:S02]  /*30b10*/  MOV R14, R17 ;  /* 0x00000011000e7202 */ /* 0x008fc40000000f00 */
[----:B------:R-:W-:Y:S02]  /*30b20*/  MOV R15, R16 ;  /* 0x00000010000f7202 */ /* 0x000fe40000000f00 */
[----:B----4-:R-:W-:Y:S01]  /*30b30*/  HMMA.16816.F32.BF16 R16, R20, R18, R4 ;  /* 0x000000121410723c */ /* 0x010fe20000041804 */
[----:B------:R-:W3:Y:S01]  /*30b40*/  LDL.LU.64 R6, [R1+0x2cf0] ;  /* 0x002cf00001067983 */ /* 0x000ee20000300a00 */
[----:B------:R-:W3:Y:S11]  /*30b50*/  LDL.LU.64 R4, [R1+0x2ce8] ;  /* 0x002ce80001047983 */ /* 0x000ef60000300a00 */
[----:B------:R-:W-:Y:S10]  /*30b60*/  @!UPT UIADD3 URZ, URZ, URZ, URZ ;  /* 0x0000003f3f3ff290 */ /* 0x000ff4000fffe03f */
[----:B------:R-:W-:Y:S01]  /*30b70*/  STL.64 [R1+0xa0], R16 ;  /* 0x0000a01001007387 */ /* 0x000fe20000100a00 */
[----:B------:R0:W-:Y:S03]  /*30b80*/  STL.64 [R1+0xa8], R18 ;  /* 0x0000a81201007387 */ /* 0x0001e60000100a00 */
[----:B0-----:R-:W3:Y:S01]  /*30b90*/  LDL.LU.64 R18, [R1+0x2ce0] ;  /* 0x002ce00001127983 */ /* 0x001ee20000300a00 */
[----:B------:R-:W3:Y:S01]  /*30ba0*/  LDL.LU.64 R16, [R1+0x2cd8] ;  /* 0x002cd80001107983 */ /* 0x000ee20000300a00 */
[----:B------:R-:W-:Y:S01]  /*30bb0*/  MOV R13, R29 ;  /* 0x0000001d000d7202 */ /* 0x000fe20000000f00 */
[----:B---3--:R-:W-:Y:S01]  /*30bc0*/  HMMA.16816.F32.BF16 R24, R16, R24, R4 ;  /* 0x000000181018723c */ /* 0x008fe20000041804 */
[----:B------:R-:W3:Y:S11]  /*30bd0*/  LDL.LU.64 R4, [R1+0x2cd0] ;  /* 0x002cd00001047983 */ /* 0x000ef60000300a00 */
[----:B------:R-:W-:Y:S11]  /*30be0*/  @!UPT UIADD3 URZ, URZ, URZ, URZ ;  /* 0x0000003f3f3ff290 */ /* 0x000ff6000fffe03f */
[----:B------:R0:W-:Y:S01]  /*30bf0*/  STL [R1+0x20], R24 ;  /* 0x0000201801007387 */ /* 0x0001e20000100800 */
[----:B------:R-:W-:Y:S02]  /*30c00*/  MOV R7, R26 ;  /* 0x0000001a00077202 */ /* 0x000fe40000000f00 */
[----:B------:R-:W-:Y:S02]  /*30c10*/  MOV R6, R27 ;  /* 0x0000001b00067202 */ /* 0x000fe40000000f00 */
[----:B------:R-:W4:Y:S01]  /*30c20*/  LDL.LU.64 R26, [R1+0x2cc8] ;  /* 0x002cc800011a7983 */ /* 0x000f220000300a00 */
[----:B------:R-:W-:-:S03]  /*30c30*/  IMAD.MOV.U32 R29, RZ, RZ, R25 ;  /* 0x000000ffff1d7224 */ /* 0x000fc600078e0019 */
[----:B0-----:R-:W2:Y:S01]  /*30c40*/  LDL.LU.64 R24, [R1+0x2cc0] ;  /* 0x002cc00001187983 */ /* 0x001ea20000300a00 */
[----:B------:R-:W-:Y:S02]  /*30c50*/  STL [R1+0x2c54], R18 ;  /* 0x002c541201007387 */ /* 0x000fe40000100800 */
[----:B------:R-:W-:Y:S02]  /*30c60*/  STL [R1+0x2c50], R19 ;  /* 0x002c501301007387 */ /* 0x000fe40000100800 */
[----:B------:R0:W-:Y:S02]  /*30c70*/  STL.64 [R1+0x2c78], R16 ;  /* 0x002c781001007387 */ /* 0x0001e40000100a00 */
[----:B0-----:R-:W3:Y:S01]  /*30c80*/  LDL.LU R16, [R1+0x30] ;  /* 0x0000300001107983 */ /* 0x001ee20000300800 */
[----:B------:R-:W3:Y:S01]  /*30c90*/  LDL.LU R17, [R1+0x34] ;  /* 0x0000340001117983 */ /* 0x000ee20000300800 */
[----:B----4-:R-:W-:Y:S02]  /*30ca0*/  HMMA.16816.F32.BF16 R20, R20, R26, R8 ;  /* 0x0000001a1414723c */ /* 0x010fe40000041808 */
[----:B------:R-:W3:Y:S01]  /*30cb0*/  LDL.LU.64 R10, [R1+0x2cb8] ;  /* 0x002cb800010a7983 */ /* 0x000ee20000300a00 */
[----:B------:R-:W3:Y:S02]  /*30cc0*/  LDL.LU.64 R8, [R1+0x2cb0] ;  /* 0x002cb00001087983 */ /* 0x000ee40000300a00 */
[----:B------:R-:W3:Y:S01]  /*30cd0*/  LDL.LU.64 R26, [R1+0x2ca8] ;  /* 0x002ca800011a7983 */ /* 0x000ee20000300a00 */
[----:B--2---:R-:W-:Y:S01]  /*30ce0*/  MOV R18, R25 ;  /* 0x0000001900127202 */ /* 0x004fe20000000f00 */
[----:B------:R-:W-:-:S02]  /*30cf0*/  IMAD.MOV.U32 R19, RZ, RZ, R24 ;  /* 0x000000ffff137224 */ /* 0x000fc400078e0018 */
[----:B------:R-:W3:Y:S11]  /*30d00*/  LDL.LU.64 R24, [R1+0x2ca0] ;  /* 0x002ca00001187983 */ /* 0x000ef60000300a00 */
[----:B------:R-:W-:Y:S03]  /*30d10*/  @!UPT UIADD3 URZ, URZ, URZ, URZ ;  /* 0x0000003f3f3ff290 */ /* 0x000fe6000fffe03f */
[----:B------:R-:W-:Y:S01]  /*30d20*/  STL.64 [R1+0x90], R20 ;  /* 0x0000901401007387 */ /* 0x000fe20000100a00 */
[----:B------:R-:W-:Y:S01]  /*30d30*/  STL.64 [R1+0x98], R22 ;  /* 0x0000981601007387 */ /* 0x000fe20000100a00 */
[----:B---3--:R-:W-:Y:S11]  /*30d40*/  HMMA.16816.F32.BF16 R24, R8, R4, R24 ;  /* 0x000000040818723c */ /* 0x008ff60000041818 */
[----:B------:R-:W-:Y:S11]  /*30d50*/  @!UPT UIADD3 URZ, URZ, URZ, URZ ;  /* 0x0000003f3f3ff290 */ /* 0x000ff6000fffe03f */
[----:B------:R-:W-:Y:S01]  /*30d60*/  @!UPT UIADD3 URZ, URZ, URZ, URZ ;  /* 0x0000003f3f3ff290 */ /* 0x000fe2000fffe03f */
[----:B------:R-:W-:Y:S01]  /*30d70*/  STL.64 [R1+0xb0], R24 ;  /* 0x0000b01801007387 */ /* 0x000fe20000100a00 */
[----:B------:R0:W-:Y:S03]  /*30d80*/  STL.64 [R1+0xb8], R26 ;  /* 0x0000b81a01007387 */ /* 0x0001e60000100a00 */
[----:B0-----:R-:W2:Y:S01]  /*30d90*/  LDL.LU.64 R26, [R1+0x2c98] ;  /* 0x002c9800011a7983 */ /* 0x001ea20000300a00 */
[----:B------:R-:W3:Y:S02]  /*30da0*/  LDL.LU.64 R24, [R1+0x2c90] ;  /* 0x002c900001187983 */ /* 0x000ee40000300a00 */
[----:B------:R0:W-:Y:S01]  /*30db0*/  STL.64 [R1+0x2c60], R6 ;  /* 0x002c600601007387 */ /* 0x0001e20000100a00 */
[----:B------:R-:W-:Y:S02]  /*30dc0*/  MOV R21, R3 ;  /* 0x0000000300157202 */ /* 0x000fe40000000f00 */
[----:B------:R-:W-:Y:S01]  /*30dd0*/  MOV R22, R2 ;  /* 0x0000000200167202 */ /* 0x000fe20000000f00 */
[----:B------:R-:W-:Y:S01]  /*30de0*/  STL.64 [R1+0x2c58], R4 ;  /* 0x002c580401007387 */ /* 0x000fe20000100a00 */
[----:B------:R-:W-:Y:S01]  /*30df0*/  MOV R20, R28 ;  /* 0x0000001c00147202 */ /* 0x000fe20000000f00 */
[----:B------:R-:W-:-:S02]  /*30e00*/  IMAD.MOV.U32 R23, RZ, RZ, R0 ;  /* 0x000000ffff177224 */ /* 0x000fc400078e0000 */
[----:B0-----:R-:W4:Y:S01]  /*30e10*/  LDL.LU.64 R6, [R1+0x48] ;  /* 0x0000480001067983 */ /* 0x001f220000300a00 */
[C---:B---3--:R-:W-:Y:S11]  /*30e20*/  HMMA.16816.F32.BF16 R12, R8.reuse, R24, R12 ;  /* 0x00000018080c723c */ /* 0x048ff6000004180c */
        /* <DEDUP_REMOVED lines=8> */
[----:B--2---:R-:W-:Y:S02]  /*30eb0*/  STL.64 [R1+0x2c48], R26 ;  /* 0x002c481a01007387 */ /* 0x004fe40000100a00 */
[----:B------:R0:W-:Y:S02]  /*30ec0*/  STL.64 [R1+0x2c40], R24 ;  /* 0x002c401801007387 */ /* 0x0001e40000100a00 */
[----:B0-----:R-:W2:Y:S01]  /*30ed0*/  LDL.LU R24, [R1+0x10] ;  /* 0x0000100001187983 */ /* 0x001ea20000300800 */
[----:B------:R-:W2:Y:S01]  /*30ee0*/  LDL.LU R25, [R1+0x14] ;  /* 0x0000140001197983 */ /* 0x000ea20000300800 */
[----:B---3--:R-:W-:Y:S01]  /*30ef0*/  MOV R26, R15 ;  /* 0x0000000f001a7202 */ /* 0x008fe20000000f00 */
[----:B----4-:R-:W-:Y:S01]  /*30f00*/  HMMA.16816.F32.BF16 R8, R8, R12, R16 ;  /* 0x0000000c0808723c */ /* 0x010fe20000041810 */
[----:B------:R-:W-:Y:S01]  /*30f10*/  MOV R27, R14 ;  /* 0x0000000e001b7202 */ /* 0x000fe20000000f00 */
[----:B------:R-:W2:Y:S01]  /*30f20*/  LDL.LU.64 R16, [R1+0x2c78] ;  /* 0x002c780001107983 */ /* 0x000ea20000300a00 */
[----:B------:R-:W3:Y:S02]  /*30f30*/  LDL.LU.64 R14, [R1+0x2c70] ;  /* 0x002c7000010e7983 */ /* 0x000ee40000300a00 */
[----:B------:R-:W3:Y:S02]  /*30f40*/  LDL.LU.64 R12, [R1+0x2c68] ;  /* 0x002c6800010c7983 */ /* 0x000ee40000300a00 */
[----:B------:R-:W-:Y:S01]  /*30f50*/  MOV R18, R6 ;  /* 0x0000000600127202 */ /* 0x000fe20000000f00 */
[----:B------:R-:W-:Y:S11]  /*30f60*/  IMAD.MOV.U32 R19, RZ, RZ, R7 ;  /* 0x000000ffff137224 */ /* 0x000ff600078e0007 */
[----:B------:R-:W-:Y:S04]  /*30f70*/  @!UPT UIADD3 URZ, URZ, URZ, URZ ;  /* 0x0000003f3f3ff290 */ /* 0x000fe8000fffe03f */
[----:B------:R0:W-:Y:S01]  /*30f80*/  STL.64 [R1+0x60], R8 ;  /* 0x0000600801007387 */ /* 0x0001e20000100a00 */
[----:B------:R1:W-:Y:S03]  /*30f90*/  STL.64 [R1+0x68], R10 ;  /* 0x0000680a01007387 */ /* 0x0003e60000100a00 */
[----:B0-----:R-:W4:Y:S01]  /*30fa0*/  LDL.LU R8, [R1+0xa0] ;  /* 0x0000a00001087983 */ /* 0x001f220000300800 */
[----:B------:R-:W4:Y:S02]  /*30fb0*/  LDL.LU R9, [R1+0xa4] ;  /* 0x0000a40001097983 */ /* 0x000f240000300800 */
[----:B-1----:R-:W4:Y:S02]  /*30fc0*/  LDL.LU R10, [R1+0xa8] ;  /* 0x0000a800010a7983 */ /* 0x002f240000300800 */
[----:B------:R-:W4:Y:S01]  /*30fd0*/  LDL.LU R11, [R1+0xac] ;  /* 0x0000ac00010b7983 */ /* 0x000f220000300800 */
[----:B---3--:R-:W-:Y:S01]  /*30fe0*/  HMMA.16816.F32.BF16 R20, R12, R6, R20 ;  /* 0x000000060c14723c */ /* 0x008fe20000041814 */
[----:B------:R-:W3:Y:S01]  /*30ff0*/  LDL.LU.64 R6, [R1+0x2c60] ;  /* 0x002c600001067983 */ /* 0x000ee20000300a00 */
[----:B------:R-:W2:Y:S11]  /*31000*/  LDL.LU.64 R4, [R1+0x2c58] ;  /* 0x002c580001047983 */ /* 0x000eb60000300a00 */
[----:B------:R-:W-:Y:S10]  /*31010*/  @!UPT UIADD3 URZ, URZ, URZ, URZ ;  /* 0x0000003f3f3ff290 */ /* 0x000ff4000fffe03f */
[----:B------:R-:W-:Y:S01]  /*31020*/  STL.64 [R1+0x2c10], R22 ;  /* 0x002c101601007387 */ /* 0x000fe20000100a00 */
[----:B------:R0:W-:Y:S03]  /*31030*/  STL.64 [R1+0x2c08], R20 ;  /* 0x002c081401007387 */ /* 0x0001e60000100a00 */
[----:B0-----:R-:W2:Y:S01]  /*31040*/  LDL.LU R20, [R1+0x90] ;  /* 0x0000900001147983 */ /* 0x001ea20000300800 */
[----:B------:R-:W2:Y:S02]  /*31050*/  LDL.LU R21, [R1+0x94] ;  /* 0x0000940001157983 */ /* 0x000ea40000300800 */
[----:B------:R-:W2:Y:S02]  /*31060*/  LDL.LU R22, [R1+0x98] ;  /* 0x0000980001167983 */ /* 0x000ea40000300800 */
[----:B------:R-:W2:Y:S02]  /*31070*/  LDL.LU R23, [R1+0x9c] ;  /* 0x00009c0001177983 */ /* 0x000ea40000300800 */
[----:B--2---:R0:W-:Y:S01]  /*31080*/  STL.64 [R1+0x2c20], R22 ;  /* 0x002c201601007387 */ /* 0x0041e20000100a00 */
[----:B------:R-:W-:Y:S01]  /*31090*/  STL.64 [R1+0x2c18], R20 ;  /* 0x002c181401007387 */ /* 0x000fe20000100a00 */
[----:B0-----:R-:W-:-:S02]  /*310a0*/  MOV R22, R18 ;  /* 0x0000001200167202 */ /* 0x001fc40000000f00 */
[----:B------:R-:W-:Y:S01]  /*310b0*/  MOV R23, R19 ;  /* 0x0000001300177202 */ /* 0x000fe20000000f00 */
[----:B------:R-:W2:Y:S01]  /*310c0*/  LDL.LU R18, [R1+0x2c54] ;  /* 0x002c540001127983 */ /* 0x000ea20000300800 */
[----:B------:R-:W2:Y:S02]  /*310d0*/  LDL.LU R19, [R1+0x2c50] ;  /* 0x002c500001137983 */ /* 0x000ea40000300800 */
[----:B------:R-:W-:Y:S02]  /*310e0*/  STL.64 [R1+0x2c00], R14 ;  /* 0x002c000e01007387 */ /* 0x000fe40000100a00 */
[----:B------:R0:W-:Y:S02]  /*310f0*/  STL.64 [R1+0x2bf8], R12 ;  /* 0x002bf80c01007387 */ /* 0x0001e40000100a00 */
[----:B0-----:R-:W4:Y:S01]  /*31100*/  LDL.LU R12, [R1+0x70] ;  /* 0x00007000010c7983 */ /* 0x001f220000300800 */
[----:B------:R-:W4:Y:S02]  /*31110*/  LDL.LU R13, [R1+0x74] ;  /* 0x00007400010d7983 */ /* 0x000f240000300800 */
[----:B---3--:R-:W-:Y:S01]  /*31120*/  IMAD.MOV.U32 R14, RZ, RZ, R7 ;  /* 0x000000ffff0e7224 */ /* 0x008fe200078e0007 */
[----:B------:R-:W-:-:S02]  /*31130*/  MOV R15, R6 ;  /* 0x00000006000f7202 */ /* 0x000fc40000000f00 */
[C---:B--2---:R-:W-:Y:S01]  /*31140*/  HMMA.16816.F32.BF16 R4, R16.reuse, R4, R24 ;  /* 0x000000041004723c */ /* 0x044fe20000041818 */
[----:B----4-:R0:W-:Y:S04]  /*31150*/  STL.64 [R1+0x2c28], R12 ;  /* 0x002c280c01007387 */ /* 0x0101e80000100a00 */
[----:B0-----:R-:W2:Y:S01]  /*31160*/  LDL.LU R12, [R1+0x20] ;  /* 0x00002000010c7983 */ /* 0x001ea20000300800 */
[----:B------:R-:W3:Y:S02]  /*31170*/  LDL.LU.64 R26, [R1+0x2c48] ;  /* 0x002c4800011a7983 */ /* 0x000ee40000300a00 */
[----:B------:R-:W4:Y:S11]  /*31180*/  LDL.LU.64 R24, [R1+0x2c40] ;  /* 0x002c400001187983 */ /* 0x000f360000300a00 */
[----:B------:R-:W-:Y:S04]  /*31190*/  @!UPT UIADD3 URZ, URZ, URZ, URZ ;  /* 0x0000003f3f3ff290 */ /* 0x000fe8000fffe03f */
[----:B------:R-:W-:Y:S01]  /*311a0*/  STL.64 [R1+0x30], R4 ;  /* 0x0000300401007387 */ /* 0x000fe20000100a00 */
[----:B------:R0:W-:Y:S04]  /*311b0*/  STL.64 [R1+0x38], R6 ;  /* 0x0000380601007387 */ /* 0x0001e80000100a00 */
[----:B0-----:R-:W2:Y:S01]  /*311c0*/  LDL.LU.64 R6, [R1+0x2c38] ;  /* 0x002c380001067983 */ /* 0x001ea20000300a00 */
[----:B------:R-:W2:Y:S01]  /*311d0*/  LDL.LU.64 R4, [R1+0x2c30] ;  /* 0x002c300001047983 */ /* 0x000ea20000300a00 */
[----:B------:R-:W-:Y:S01]  /*311e0*/  MOV R13, R29 ;  /* 0x0000001d000d7202 */ /* 0x000fe20000000f00 */
[----:B----4-:R-:W-:Y:S08]  /*311f0*/  HMMA.16816.F32.BF16 R8, R16, R24, R8 ;  /* 0x000000181008723c */ /* 0x010ff00000041808 */
[----:B--2---:R-:W-:Y:S11]  /*31200*/  HMMA.16816.F32.BF16 R20, R4, R22, R12 ;  /* 0x000000160414723c */ /* 0x004ff6000004180c */
[----:B------:R-:W-:Y:S04]  /*31210*/  @!UPT UIADD3 URZ, URZ, URZ, URZ ;  /* 0x0000003f3f3ff290 */ /* 0x000fe8000fffe03f */
[----:B------:R-:W-:Y:S01]  /*31220*/  STL.64 [R1+0x2bf0], R10 ;  /* 0x002bf00a01007387 */ /* 0x000fe20000100a00 */
[----:B------:R-:W-:Y:S02]  /*31230*/  STL.64 [R1+0x2be8], R8 ;  /* 0x002be80801007387 */ /* 0x000fe40000100a00 */
[----:B------:R-:W2:Y:S05]  /*31240*/  LDL.LU.64 R12, [R1+0x2c28] ;  /* 0x002c2800010c7983 */ /* 0x000eaa0000300a00 */
[----:B------:R-:W-:Y:S01]  /*31250*/  STL [R1+0x10], R20 ;  /* 0x0000101401007387 */ /* 0x000fe20000100800 */
[----:B------:R0:W-:Y:S01]  /*31260*/  STL.64 [R1+0x18], R22 ;  /* 0x0000181601007387 */ /* 0x0001e20000100a00 */
[----:B------:R-:W-:-:S02]  /*31270*/  MOV R25, R21 ;  /* 0x0000001500197202 */ /* 0x000fc40000000f00 */
[----:B0-----:R-:W2:Y:S01]  /*31280*/  LDL.LU.64 R22, [R1+0x2c20] ;  /* 0x002c200001167983 */ /* 0x001ea20000300a00 */
[----:B------:R-:W2:Y:S02]  /*31290*/  LDL.LU.64 R20, [R1+0x2c18] ;  /* 0x002c180001147983 */ /* 0x000ea40000300a00 */
[----:B------:R-:W-:Y:S01]  /*312a0*/  STL [R1+0x2be0], R25 ;  /* 0x002be01901007387 */ /* 0x000fe20000100800 */
[----:B------:R-:W-:Y:S02]  /*312b0*/  MOV R8, R0 ;  /* 0x0000000000087202 */ /* 0x000fe40000000f00 */
[----:B------:R-:W0:Y:S01]  /*312c0*/  S2R R0, SR_TID.X ;  /* 0x0000000000007919 */ /* 0x000e220000002100 */
[----:B------:R-:W-:-:S03]  /*312d0*/  MOV R11, R2 ;  /* 0x00000002000b7202 */ /* 0x000fc60000000f00 */
[----:B------:R-:W1:Y:S01]  /*312e0*/  S2R R29, SR_TID.X ;  /* 0x00000000001d7919 */ /* 0x000e620000002100 */
[----:B--2---:R-:W-:Y:S03]  /*312f0*/  HMMA.16816.F32.BF16 R16, R16, R12, R20 ;  /* 0x0000000c1010723c */ /* 0x004fe60000041814 */
[----:B------:R-:W2:Y:S01]  /*31300*/  LDL.LU.64 R22, [R1+0x2c10] ;  /* 0x002c100001167983 */ /* 0x000ea20000300a00 */
[----:B------:R-:W4:Y:S02]  /*31310*/  LDL.LU.64 R20, [R1+0x2c08] ;  /* 0x002c080001147983 */ /* 0x000f240000300a00 */
[----:B------:R-:W3:Y:S02]  /*31320*/  LDL.LU.64 R14, [R1+0x2c00] ;  /* 0x002c0000010e7983 */ /* 0x000ee40000300a00 */
[----:B------:R-:W3:Y:S01]  /*31330*/  LDL.LU.64 R12, [R1+0x2bf8] ;  /* 0x002bf800010c7983 */ /* 0x000ee20000300a00 */
[C---:B0-----:R-:W-:Y:S01]  /*31340*/  SHF.L.U32 R2, R0.reuse, 0x1, RZ ;  /* 0x0000000100027819 */ /* 0x041fe200000006ff */
[----:B------:R-:W-:-:S03]  /*31350*/  LOP3.LUT R0, R0, 0x60, RZ, 0xc0, !PT ;  /* 0x0000006000007812 */ /* 0x000fc600078ec0ff */
[----:B------:R-:W-:-:S04]  /*31360*/  LOP3.LUT R2, R2, 0x6, RZ, 0xc0, !PT ;  /* 0x0000000602027812 */ /* 0x000fc800078ec0ff */
[----:B------:R-:W-:-:S04]  /*31370*/  LEA.HI R0, R0, R2, RZ, 0x1e ;  /* 0x0000000200007211 */ /* 0x000fc800078ff0ff */
[----:B------:R-:W-:Y:S02]  /*31380*/  IADD3 R24, R0, UR4, RZ ;  /* 0x0000000400187c10 */ /* 0x000fe4000fffe0ff */
[----:B------:R-:W0:Y:S01]  /*31390*/  S2R R0, SR_CTAID.X ;  /* 0x0000000000007919 */ /* 0x000e220000002500 */
[----:B------:R-:W-:-:S03]  /*313a0*/  MOV R9, R28 ;  /* 0x0000001c00097202 */ /* 0x000fc60000000f00 */
[----:B------:R1:W-:Y:S01]  /*313b0*/  STL.64 [R1], R16 ;  /* 0x0000001001007387 */ /* 0x0003e20000100a00 */
[----:B------:R-:W-:-:S03]  /*313c0*/  IMAD.MOV.U32 R10, RZ, RZ, R3 ;  /* 0x000000ffff0a7224 */ /* 0x000fc600078e0003 */
[----:B-1----:R-:W1:Y:S01]  /*313d0*/  S2R R16, SR_CTAID.X ;  /* 0x0000000000107919 */ /* 0x002e620000002500 */
[--C-:B------:R-:W-:Y:S02]  /*313e0*/  SHF.R.U32.HI R2, RZ, 0x2, R29.reuse ;  /* 0x00000002ff027819 */ /* 0x100fe4000001161d */
[--C-:B------:R-:W-:Y:S02]  /*313f0*/  SHF.R.U32.HI R28, RZ, 0x2, R29.reuse ;  /* 0x00000002ff1c7819 */ /* 0x100fe4000001161d */
[--C-:B------:R-:W-:Y:S01]  /*31400*/  SHF.R.U32.HI R17, RZ, 0x2, R29.reuse ;  /* 0x00000002ff117819 */ /* 0x100fe2000001161d */
[----:B------:R-:W-:Y:S01]  /*31410*/  SHF.R.U32.HI R29, RZ, 0x2, R29 ;  /* 0x00000002ff1d7819 */ /* 0x000fe2000001161d */
[----:B------:R-:W-:Y:S02]  /*31420*/  SGXT.U32 R2, R2, 0x3 ;  /* 0x000000030202781a */ /* 0x000fe40000000000 */
[----:B------:R-:W-:Y:S01]  /*31430*/  SGXT.U32 R28, R28, 0x3 ;  /* 0x000000031c1c781a */ /* 0x000fe20000000000 */
[----:B0-----:R-:W-:Y:S01]  /*31440*/  IMAD.SHL.U32 R0, R0, 0x20, RZ ;  /* 0x0000002000007824 */ /* 0x001fe200078e00ff */
[----:B------:R-:W-:-:S02]  /*31450*/  SGXT.U32 R29, R29, 0x3 ;  /* 0x000000031d1d781a */ /* 0x000fc40000000000 */
[----:B------:R-:W-:Y:S02]  /*31460*/  IADD3 R3, R24, 0x20, RZ ;  /* 0x0000002018037810 */ /* 0x000fe40007ffe0ff */
[----:B------:R-:W-:Y:S02]  /*31470*/  MOV R25, R18 ;  /* 0x0000001200197202 */ /* 0x000fe40000000f00 */
[C---:B------:R-:W-:Y:S02]  /*31480*/  LOP3.LUT R2, R0.reuse, 0x10, R2, 0xfe, !PT ;  /* 0x0000001000027812 */ /* 0x040fe400078efe02 */
[----:B------:R-:W-:Y:S01]  /*31490*/  LOP3.LUT R28, R0, 0x8, R28, 0xfe, !PT ;  /* 0x00000008001c7812 */ /* 0x000fe200078efe1c */
[----:B------:R-:W-:Y:S02]  /*314a0*/  MOV R0, R19 ;  /* 0x0000001300007202 */ /* 0x000fe40000000f00 */
[----:B------:R-:W2:Y:S01]  /*314b0*/  LDL.LU R19, [R1+0x10] ;  /* 0x0000100001137983 */ /* 0x000ea20000300800 */
[----:B------:R-:W2:Y:S01]  /*314c0*/  LDL.LU R18, [R1+0x18] ;  /* 0x0000180001127983 */ /* 0x000ea20000300800 */
[----:B-1----:R-:W-:-:S04]  /*314d0*/  SHF.L.U32 R16, R16, 0x5, RZ ;  /* 0x0000000510107819 */ /* 0x002fc800000006ff */
[----:B------:R-:W-:-:S04]  /*314e0*/  LOP3.LUT R29, R16, 0x18, R29, 0xfe, !PT ;  /* 0x00000018101d7812 */ /* 0x000fc800078efe1d */
[----:B------:R-:W-:Y:S01]  /*314f0*/  ISETP.GE.AND P3, PT, R29, R3, PT ;  /* 0x000000031d00720c */ /* 0x000fe20003f66270 */
[----:B---3--:R-:W-:Y:S11]  /*31500*/  HMMA.16816.F32.BF16 R8, R12, R26, R8 ;  /* 0x0000001a0c08723c */ /* 0x008ff60000041808 */
[----:B------:R-:W-:Y:S11]  /*31510*/  @!UPT UIADD3 URZ, URZ, URZ, URZ ;  /* 0x0000003f3f3ff290 */ /* 0x000ff6000fffe03f */
[----:B------:R-:W-:Y:S01]  /*31520*/  @!UPT UIADD3 URZ, URZ, URZ, URZ ;  /* 0x0000003f3f3ff290 */ /* 0x000fe2000fffe03f */
[----:B------:R-:W-:Y:S01]  /*31530*/  STL.64 [R1+0x20], R8 ;  /* 0x0000200801007387 */ /* 0x000fe20000100a00 */
[----:B------:R0:W-:Y:S02]  /*31540*/  STL [R1+0x2c], R11 ;  /* 0x00002c0b01007387 */ /* 0x0001e40000100800 */
[----:B------:R-:W-:Y:S02]  /*31550*/  IMAD.MOV.U32 R29, RZ, RZ, R10 ;  /* 0x000000ffff1d7224 */ /* 0x000fe400078e000a */
[----:B0-----:R-:W3:Y:S01]  /*31560*/  LDL.LU.64 R10, [R1+0x2bf0] ;  /* 0x002bf000010a7983 */ /* 0x001ee20000300a00 */
[----:B------:R-:W3:Y:S01]  /*31570*/  LDL.LU.64 R8, [R1+0x2be8] ;  /* 0x002be80001087983 */ /* 0x000ee20000300a00 */
[----:B------:R-:W-:-:S04]  /*31580*/  SGXT.U32 R17, R17, 0x3 ;  /* 0x000000031111781a */ /* 0x000fc80000000000 */
[----:B------:R-:W-:-:S04]  /*31590*/  LOP3.LUT R17, R17, R16, RZ, 0xfc, !PT ;  /* 0x0000001011117212 */ /* 0x000fc800078efcff */
[----:B------:R-:W-:Y:S01]  /*315a0*/  ISETP.GE.AND P6, PT, R17, R3, PT ;  /* 0x000000031100720c */ /* 0x000fe20003fc6270 */
[----:B----4-:R-:W-:Y:S02]  /*315b0*/  FMUL R17, R20, c[0x0][0x188] ;  /* 0x0000620014117a20 */ /* 0x010fe40000400000 */
[----:B------:R-:W0:Y:S04]  /*315c0*/  S2R R20, SR_TID.X ;  /* 0x0000000000147919 */ /* 0x000e280000002100 */
[----:B------:R-:W1:Y:S04]  /*315d0*/  S2R R16, SR_CTAID.X ;  /* 0x0000000000107919 */ /* 0x000e680000002500 */
[----:B------:R0:W-:Y:S02]  /*315e0*/  STL [R1+0x2bcc], R29 ;  /* 0x002bcc1d01007387 */ /* 0x0001e40000100800 */
[----:B0-----:R-:W-:-:S02]  /*315f0*/  SHF.R.U32.HI R29, RZ, 0x2, R20 ;  /* 0x00000002ff1d7819 */ /* 0x001fc40000011614 */
[----:B-1----:R-:W-:Y:S02]  /*31600*/  SHF.L.U32 R16, R16, 0x5, RZ ;  /* 0x0000000510107819 */ /* 0x002fe400000006ff */
[----:B------:R-:W-:-:S04]  /*31610*/  SGXT.U32 R29, R29, 0x3 ;  /* 0x000000031d1d781a */ /* 0x000fc80000000000 */
[----:B------:R-:W-:Y:S01]  /*31620*/  LOP3.LUT R29, R29, R16, RZ, 0xfc, !PT ;  /* 0x000000101d1d7212 */ /* 0x000fe200078efcff */
[----:B--2---:R-:W-:Y:S02]  /*31630*/  FMUL R16, R22, c[0x0][0x188] ;  /* 0x0000620016107a20 */ /* 0x004fe40000400000 */
[----:B------:R-:W0:Y:S01]  /*31640*/  S2R R22, SR_CTAID.X ;  /* 0x0000000000167919 */ /* 0x000e220000002500 */
[----:B------:R-:W-:Y:S02]  /*31650*/  ISETP.GE.AND P1, PT, R28, R3, PT ;  /* 0x000000031c00720c */ /* 0x000fe40003f26270 */
[----:B------:R-:W-:Y:S02]  /*31660*/  SHF.R.U32.HI R20, RZ, 0x2, R20 ;  /* 0x00000002ff147819 */ /* 0x000fe40000011614 */
[----:B------:R-:W-:Y:S02]  /*31670*/  FSEL R17, R17, -INF , P6 ;  /* 0xff80000011117808 */ /* 0x000fe40003000000 */
[----:B------:R-:W-:-:S02]  /*31680*/  FSEL R16, R16, -INF , P1 ;  /* 0xff80000010107808 */ /* 0x000fc40000800000 */
[----:B------:R-:W-:Y:S02]  /*31690*/  SGXT.U32 R20, R20, 0x3 ;  /* 0x000000031414781a */ /* 0x000fe40000000000 */
[----:B------:R-:W-:Y:S01]  /*316a0*/  ISETP.GE.AND P2, PT, R2, R3, PT ;  /* 0x000000030200720c */ /* 0x000fe20003f46270 */
[----:B------:R-:W-:Y:S01]  /*316b0*/  STL [R1+0x40], R17 ;  /* 0x0000401101007387 */ /* 0x000fe20000100800 */
[----:B------:R-:W-:Y:S01]  /*316c0*/  IADD3 R3, R24, 0x21, RZ ;  /* 0x0000002118037810 */ /* 0x000fe20007ffe0ff */
[----:B------:R1:W-:Y:S02]  /*316d0*/  STL [R1+0x4c], R16 ;  /* 0x00004c1001007387 */ /* 0x0003e40000100800 */
[----:B------:R-:W-:Y:S01]  /*316e0*/  STL [R1+0x2bc8], R7 ;  /* 0x002bc80701007387 */ /* 0x000fe20000100800 */
[----:B0-----:R-:W-:-:S04]  /*316f0*/  SHF.L.U32 R22, R22, 0x5, RZ ;  /* 0x0000000516167819 */ /* 0x001fc800000006ff */
[----:B------:R-:W-:Y:S01]  /*31700*/  LOP3.LUT R20, R22, 0x18, R20, 0xfe, !PT ;  /* 0x0000001816147812 */ /* 0x000fe200078efe14 */
[----:B-1----:R-:W-:Y:S02]  /*31710*/  FMUL R16, R19, c[0x0][0x188] ;  /* 0x0000620013107a20 */ /* 0x002fe40000400000 */
[----:B------:R-:W-:Y:S01]  /*31720*/  FMUL R19, R21, c[0x0][0x188] ;  /* 0x0000620015137a20 */ /* 0x000fe20000400000 */
[----:B------:R-:W-:Y:S01]  /*31730*/  ISETP.GE.AND P1, PT, R20, R3, PT ;  /* 0x000000031400720c */ /* 0x000fe20003f26270 */
[----:B------:R-:W-:Y:S01]  /*31740*/  FMUL R17, R23, c[0x0][0x188] ;  /* 0x0000620017117a20 */ /* 0x000fe20000400000 */
[----:B---3--:R-:W-:Y:S11]  /*31750*/  HMMA.16816.F32.BF16 R8, R4, R26, R8 ;  /* 0x0000001a0408723c */ /* 0x008ff60000041808 */
[----:B------:R-:W-:Y:S11]  /*31760*/  @!UPT UIADD3 URZ, URZ, URZ, URZ ;  /* 0x0000003f3f3ff290 */ /* 0x000ff6000fffe03f */
[----:B------:R-:W-:Y:S01]  /*31770*/  @!UPT UIADD3 URZ, URZ, URZ, URZ ;  /* 0x0000003f3f3ff290 */ /* 0x000fe2000fffe03f */
[----:B------:R0:W-:Y:S01]  /*31780*/  STL.64 [R1+0x2bc0], R10 ;  /* 0x002bc00a01007387 */ /* 0x0001e20000100a00 */
[----:B------:R-:W-:Y:S03]  /*31790*/  STL.64 [R1+0x2bb8], R8 ;  /* 0x002bb80801007387 */ /* 0x000fe60000100a00 */
[----:B0-----:R-:W2:Y:S01]  /*317a0*/  LDL.LU.64 R10, [R1+0x88] ;  /* 0x00008800010a7983 */ /* 0x001ea20000300a00 */
[----:B------:R-:W2:Y:S02]  /*317b0*/  LDL.LU R20, [R1+0xb0] ;  /* 0x0000b00001147983 */ /* 0x000ea40000300800 */
[----:B------:R-:W2:Y:S02]  /*317c0*/  LDL.LU R21, [R1+0xb4] ;  /* 0x0000b40001157983 */ /* 0x000ea40000300800 */
[----:B------:R-:W2:Y:S01]  /*317d0*/  LDL.LU R22, [R1+0xb8] ;  /* 0x0000b80001167983 */ /* 0x000ea20000300800 */
[----:B------:R-:W2:Y:S01]  /*317e0*/  LDL.LU R23, [R1+0xbc] ;  /* 0x0000bc0001177983 */ /* 0x000ea20000300800 */
[----:B------:R-:W-:Y:S01]  /*317f0*/  FSEL R7, R16, -INF , P2 ;  /* 0xff80000010077808 */ /* 0x000fe20001000000 */
[----:B------:R-:W-:-:S04]  /*31800*/  FMUL R18, R18, c[0x0][0x188] ;  /* 0x0000620012127a20 */ /* 0x000fc80000400000 */
[----:B------:R0:W-:Y:S01]  /*31810*/  STL [R1+0x54], R7 ;  /* 0x0000540701007387 */ /* 0x0001e20000100800 */
[-C--:B------:R-:W-:Y:S02]  /*31820*/  ISETP.GE.AND P4, PT, R29, R3.reuse, PT ;  /* 0x000000031d00720c */ /* 0x080fe40003f86270 */
[-C--:B------:R-:W-:Y:S02]  /*31830*/  ISETP.GE.AND P5, PT, R28, R3.reuse, PT ;  /* 0x000000031c00720c */ /* 0x080fe40003fa6270 */
[----:B------:R-:W-:Y:S01]  /*31840*/  ISETP.GE.AND P6, PT, R2, R3, PT ;  /* 0x000000030200720c */ /* 0x000fe20003fc6270 */
[----:B------:R-:W-:-:S04]  /*31850*/  IADD3 R3, R24, 0x40, RZ ;  /* 0x0000004018037810 */ /* 0x000fc80007ffe0ff */
[----:B------:R-:W-:Y:S01]  /*31860*/  ISETP.GE.AND P2, PT, R29, R3, PT ;  /* 0x000000031d00720c */ /* 0x000fe20003f46270 */
[----:B--2---:R-:W-:Y:S01]  /*31870*/  HMMA.16816.F32.BF16 R20, R12, R10, R20 ;  /* 0x0000000a0c14723c */ /* 0x004fe20000041814 */
[----:B0-----:R-:W-:-:S05]  /*31880*/  IMAD.MOV.U32 R7, RZ, RZ, R11 ;  /* 0x000000ffff077224 */ /* 0x001fca00078e000b */
[----:B------:R0:W-:Y:S01]  /*31890*/  STL.64 [R1+0x2bd8], R6 ;  /* 0x002bd80601007387 */ /* 0x0001e20000100a00 */
[----:B------:R1:W-:Y:S03]  /*318a0*/  STL.64 [R1+0x2bd0], R4 ;  /* 0x002bd00401007387 */ /* 0x0003e60000100a00 */
[----:B0-----:R-:W2:Y:S01]  /*318b0*/  LDL.64 R6, [R1+0x78] ;  /* 0x0000780001067983 */ /* 0x001ea20000100a00 */
[----:B-1----:R-:W-:Y:S11]  /*318c0*/  FSEL R4, R18, -INF , P3 ;  /* 0xff80000012047808 */ /* 0x002ff60001800000 */
[----:B------:R-:W-:Y:S01]  /*318d0*/  @!UPT UIADD3 URZ, URZ, URZ, URZ ;  /* 0x0000003f3f3ff290 */ /* 0x000fe2000fffe03f */
[----:B------:R0:W-:Y:S01]  /*318e0*/  STL.64 [R1+0x2ba0], R22 ;  /* 0x002ba01601007387 */ /* 0x0001e20000100a00 */
[----:B------:R-:W-:Y:S01]  /*318f0*/  MOV R29, R10 ;  /* 0x0000000a001d7202 */ /* 0x000fe20000000f00 */
[----:B------:R-:W-:Y:S02]  /*31900*/  MOV R10, R25 ;  /* 0x00000019000a7202 */ /* 0x000fe40000000f00 */
[----:B0-----:R-:W3:Y:S01]  /*31910*/  LDL.LU R22, [R1+0x1c] ;  /* 0x00001c0001167983 */ /* 0x001ee20000300800 */
[----:B------:R-:W4:Y:S02]  /*31920*/  LDL.LU R23, [R1+0x20] ;  /* 0x0000200001177983 */ /* 0x000f240000300800 */
[----:B------:R-:W-:Y:S02]  /*31930*/  STL.64 [R1+0x2b98], R20 ;  /* 0x002b981401007387 */ /* 0x000fe40000100a00 */
[----:B------:R0:W-:Y:S01]  /*31940*/  STL [R1+0x5c], R4 ;  /* 0x00005c0401007387 */ /* 0x0001e20000100800 */
[----:B------:R-:W3:Y:S01]  /*31950*/  LDL.LU R8, [R1] ;  /* 0x0000000001087983 */ /* 0x000ee20000300800 */
[----:B------:R-:W-:-:S02]  /*31960*/  MOV R11, R0 ;  /* 0x00000000000b7202 */ /* 0x000fc40000000f00 */
[----:B0-----:R-:W-:Y:S01]  /*31970*/  FSEL R4, R19, -INF , P4 ;  /* 0xff80000013047808 */ /* 0x001fe20002000000 */
[----:B------:R-:W-:-:S04]  /*31980*/  FSEL R0, R17, -INF , P5 ;  /* 0xff80000011007808 */ /* 0x000fc80002800000 */
[----:B------:R0:W-:Y:S01]  /*31990*/  STL [R1+0x10], R4 ;  /* 0x0000100401007387 */ /* 0x0001e20000100800 */
[----:B------:R-:W3:Y:S02]  /*319a0*/  LDL.LU R9, [R1+0x4] ;  /* 0x0000040001097983 */ /* 0x000ee40000300800 */
[----:B------:R-:W3:Y:S02]  /*319b0*/  LDL.LU R25, [R1+0x2be0] ;  /* 0x002be00001197983 */ /* 0x000ee40000300800 */
[----:B------:R-:W3:Y:S01]  /*319c0*/  LDL.LU R16, [R1+0x60] ;  /* 0x0000600001107983 */ /* 0x000ee20000300800 */
[----:B------:R-:W3:Y:S01]  /*319d0*/  LDL.LU R17, [R1+0x64] ;  /* 0x0000640001117983 */ /* 0x000ee20000300800 */
[----:B------:R-:W3:Y:S02]  /*319e0*/  LDL.LU R18, [R1+0x68] ;  /* 0x0000680001127983 */ /* 0x000ee40000300800 */
[----:B------:R-:W3:Y:S02]  /*319f0*/  LDL.LU R19, [R1+0x6c] ;  /* 0x00006c0001137983 */ /* 0x000ee40000300800 */
[----:B------:R1:W-:Y:S02]  /*31a00*/  STL [R1+0x2b88], R0 ;  /* 0x002b880001007387 */ /* 0x0003e40000100800 */
[----:B--2---:R-:W-:Y:S01]  /*31a10*/  IMAD.MOV.U32 R26, RZ, RZ, R7 ;  /* 0x000000ffff1a7224 */ /* 0x004fe200078e0007 */
[----:B---3--:R-:W-:Y:S01]  /*31a20*/  HMMA.16816.F32.BF16 R16, R12, R6, R16 ;  /* 0x000000060c10723c */ /* 0x008fe20000041810 */
[----:B------:R-:W-:Y:S01]  /*31a30*/  FMUL R25, R25, c[0x0][0x188] ;  /* 0x0000620019197a20 */ /* 0x000fe20000400000 */
[----:B------:R-:W2:Y:S01]  /*31a40*/  LDL.LU.64 R6, [R1+0x2bd8] ;  /* 0x002bd80001067983 */ /* 0x000ea20000300a00 */
[----:B0-----:R-:W3:Y:S02]  /*31a50*/  LDL.LU.64 R4, [R1+0x2bd0] ;  /* 0x002bd00001047983 */ /* 0x001ee40000300a00 */
[----:B------:R-:W3:Y:S02]  /*31a60*/  LDL.LU R20, [R1+0x2c] ;  /* 0x00002c0001147983 */ /* 0x000ee40000300800 */
[----:B----4-:R-:W-:-:S02]  /*31a70*/  FMUL R13, R23, c[0x0][0x188] ;  /* 0x00006200170d7a20 */ /* 0x010fc40000400000 */
[----:B------:R-:W0:Y:S01]  /*31a80*/  S2R R23, SR_TID.X ;  /* 0x0000000000177919 */ /* 0x000e220000002100 */
[----:B------:R-:W-:Y:S02]  /*31a90*/  FMUL R14, R22, c[0x0][0x188] ;  /* 0x00006200160e7a20 */ /* 0x000fe40000400000 */
[----:B------:R-:W4:Y:S01]  /*31aa0*/  S2R R22, SR_CTAID.X ;  /* 0x0000000000167919 */ /* 0x000f220000002500 */
[----:B-1----:R-:W-:-:S10]  /*31ab0*/  FSEL R0, R25, -INF , P6 ;  /* 0xff80000019007808 */ /* 0x002fd40003000000 */
[----:B------:R-:W-:Y:S01]  /*31ac0*/  STL.64 [R1+0x2bb0], R18 ;  /* 0x002bb01201007387 */ /* 0x000fe20000100a00 */
[----:B------:R1:W-:Y:S01]  /*31ad0*/  STL.64 [R1+0x2ba8], R16 ;  /* 0x002ba81001007387 */ /* 0x0003e20000100a00 */
[----:B0-----:R-:W-:Y:S02]  /*31ae0*/  SHF.R.U32.HI R23, RZ, 0x2, R23 ;  /* 0x00000002ff177819 */ /* 0x001fe40000011617 */
[----:B----4-:R-:W-:Y:S02]  /*31af0*/  SHF.L.U32 R22, R22, 0x5, RZ ;  /* 0x0000000516167819 */ /* 0x010fe400000006ff */
[----:B------:R-:W-:Y:S01]  /*31b00*/  SGXT.U32 R23, R23, 0x3 ;  /* 0x000000031717781a */ /* 0x000fe20000000000 */
[----:B------:R-:W-:Y:S03]  /*31b10*/  STL [R1+0x48], R0 ;  /* 0x0000480001007387 */ /* 0x000fe60000100800 */
[----:B------:R-:W-:Y:S01]  /*31b20*/  LOP3.LUT R23, R23, R22, RZ, 0xfc, !PT ;  /* 0x0000001617177212 */ /* 0x000fe200078efcff */
[----:B------:R-:W-:-:S02]  /*31b30*/  MOV R22, R29 ;  /* 0x0000001d00167202 */ /* 0x000fc40000000f00 */
[----:B------:R-:W4:Y:S04]  /*31b40*/  LDL.LU R29, [R1+0x2bcc] ;  /* 0x002bcc00011d7983 */ /* 0x000f280000300800 */
[----:B------:R-:W0:Y:S01]  /*31b50*/  S2R R21, SR_TID.X ;  /* 0x0000000000157919 */ /* 0x000e220000002100 */
[-C--:B------:R-:W-:Y:S02]  /*31b60*/  ISETP.GE.AND P3, PT, R28, R3.reuse, PT ;  /* 0x000000031c00720c */ /* 0x080fe40003f66270 */
[----:B------:R-:W1:Y:S01]  /*31b70*/  S2R R28, SR_CTAID.X ;  /* 0x00000000001c7919 */ /* 0x000e620000002500 */
[----:B------:R-:W-:Y:S02]  /*31b80*/  ISETP.GE.AND P4, PT, R2, R3, PT ;  /* 0x000000030200720c */ /* 0x000fe40003f86270 */
[----:B------:R-:W-:-:S02]  /*31b90*/  FSEL R14, R14, -INF , P1 ;  /* 0xff8000000e0e7808 */ /* 0x000fc40000800000 */
[----:B0-----:R-:W-:Y:S02]  /*31ba0*/  SHF.R.U32.HI R27, RZ, 0x2, R21 ;  /* 0x00000002ff1b7819 */ /* 0x001fe40000011615 */
[----:B-1----:R-:W-:Y:S02]  /*31bb0*/  SHF.L.U32 R28, R28, 0x5, RZ ;  /* 0x000000051c1c7819 */ /* 0x002fe400000006ff */
[----:B------:R-:W-:-:S04]  /*31bc0*/  SGXT.U32 R27, R27, 0x3 ;  /* 0x000000031b1b781a */ /* 0x000fc80000000000 */
[----:B------:R-:W-:-:S04]  /*31bd0*/  LOP3.LUT R27, R28, 0x18, R27, 0xfe, !PT ;  /* 0x000000181c1b7812 */ /* 0x000fc800078efe1b */
[----:B------:R-:W-:Y:S01]  /*31be0*/  ISETP.GE.AND P5, PT, R27, R3, PT ;  /* 0x000000031b00720c */ /* 0x000fe20003fa6270 */
[----:B------:R-:W-:-:S04]  /*31bf0*/  IADD3 R3, R24, 0x41, RZ ;  /* 0x0000004118037810 */ /* 0x000fc80007ffe0ff */
[----:B------:R-:W-:Y:S02]  /*31c00*/  ISETP.GE.AND P6, PT, R23, R3, PT ;  /* 0x000000031700720c */ /* 0x000fe40003fc6270 */
[----:B--2---:R-:W-:Y:S02]  /*31c10*/  MOV R23, R7 ;  /* 0x0000000700177202 */ /* 0x004fe40000000f00 */
[----:B------:R-:W3:Y:S01]  /*31c20*/  LDL.LU R7, [R1+0x2bc8] ;  /* 0x002bc80001077983 */ /* 0x000ee20000300800 */
[----:B------:R-:W2:Y:S02]  /*31c30*/  LDL.LU R16, [R1+0x30] ;  /* 0x0000300001107983 */ /* 0x000ea40000300800 */
[----:B------:R-:W2:Y:S02]  /*31c40*/  LDL.LU R17, [R1+0x34] ;  /* 0x0000340001117983 */ /* 0x000ea40000300800 */
[----:B------:R-:W2:Y:S01]  /*31c50*/  LDL.LU R18, [R1+0x38] ;  /* 0x0000380001127983 */ /* 0x000ea20000300800 */
[----:B------:R-:W2:Y:S01]  /*31c60*/  LDL.LU R19, [R1+0x3c] ;  /* 0x00003c0001137983 */ /* 0x000ea20000300800 */
[----:B------:R0:W-:Y:S02]  /*31c70*/  STL [R1+0x58], R14 ;  /* 0x0000580e01007387 */ /* 0x0001e40000100800 */
[----:B----4-:R-:W-:Y:S01]  /*31c80*/  FMUL R12, R29, c[0x0][0x188] ;  /* 0x000062001d0c7a20 */ /* 0x010fe20000400000 */
[----:B------:R-:W-:-:S05]  /*31c90*/  FSEL R29, R13, -INF , P2 ;  /* 0xff8000000d1d7808 */ /* 0x000fca0001000000 */
[----:B------:R-:W-:Y:S01]  /*31ca0*/  STL [R1+0x2b8c], R29 ;  /* 0x002b8c1d01007387 */ /* 0x000fe20000100800 */
[----:B0-----:R-:W3:Y:S01]  /*31cb0*/  LDL.LU R14, [R1+0x78] ;  /* 0x00007800010e7983 */ /* 0x001ee20000300800 */
[----:B------:R-:W-:Y:S01]  /*31cc0*/  ISETP.GE.AND P2, PT, R2, R3, PT ;  /* 0x000000030200720c */ /* 0x000fe20003f46270 */
[----:B------:R-:W-:Y:S01]  /*31cd0*/  IMAD.MOV.U32 R15, RZ, RZ, R26 ;  /* 0x000000ffff0f7224 */ /* 0x000fe200078e001a */
[----:B------:R-:W-:-:S05]  /*31ce0*/  FSEL R2, R12, -INF , P3 ;  /* 0xff8000000c027808 */ /* 0x000fca0001800000 */
[----:B------:R0:W-:Y:S04]  /*31cf0*/  STL [R1+0x2b90], R2 ;  /* 0x002b900201007387 */ /* 0x0001e80000100800 */
[----:B0-----:R-:W4:Y:S01]  /*31d00*/  LDL.LU R2, [R1+0x24] ;  /* 0x0000240001027983 */ /* 0x001f220000300800 */
[----:B---3--:R-:W-:Y:S03]  /*31d10*/  HMMA.16816.F32.BF16 R12, R4, R14, R8 ;  /* 0x0000000e040c723c */ /* 0x008fe60000041808 */
[----:B------:R-:W3:Y:S01]  /*31d20*/  LDL.LU.64 R10, [R1+0x2bc0] ;  /* 0x002bc000010a7983 */ /* 0x000ee20000300a00 */
[----:B------:R-:W4:Y:S01]  /*31d30*/  LDL.LU.64 R8, [R1+0x2bb8] ;  /* 0x002bb80001087983 */ /* 0x000f220000300a00 */
[----:B------:R-:W-:-:S02]  /*31d40*/  SHF.R.U32.HI R0, RZ, 0x2, R21 ;  /* 0x00000002ff007819 */ /* 0x000fc40000011615 */
[----:B------:R-:W-:Y:S02]  /*31d50*/  SHF.R.U32.HI R29, RZ, 0x2, R21 ;  /* 0x00000002ff1d7819 */ /* 0x000fe40000011615 */
[----:B------:R-:W-:Y:S02]  /*31d60*/  SGXT.U32 R0, R0, 0x3 ;  /* 0x000000030000781a */ /* 0x000fe40000000000 */
[----:B------:R-:W-:Y:S02]  /*31d70*/  SGXT.U32 R29, R29, 0x3 ;  /* 0x000000031d1d781a */ /* 0x000fe40000000000 */
[----:B------:R-:W-:Y:S02]  /*31d80*/  LOP3.LUT R0, R28, 0x8, R0, 0xfe, !PT ;  /* 0x000000081c007812 */ /* 0x000fe400078efe00 */
[----:B------:R-:W-:Y:S01]  /*31d90*/  LOP3.LUT R29, R29, R28, RZ, 0xfc, !PT ;  /* 0x0000001c1d1d7212 */ /* 0x000fe200078efcff */
[----:B--2---:R-:W-:Y:S01]  /*31da0*/  HMMA.16816.F32.BF16 R4, R4, R22, R16 ;  /* 0x000000160404723c */ /* 0x004fe20000041810 */
[----:B---3--:R-:W-:-:S02]  /*31db0*/  FMUL R25, R10, c[0x0][0x188] ;  /* 0x000062000a197a20 */ /* 0x008fc40000400000 */
[----:B----4-:R-:W-:Y:S01]  /*31dc0*/  FMUL R10, R2, c[0x0][0x188] ;  /* 0x00006200020a7a20 */ /* 0x010fe20000400000 */
[----:B------:R-:W-:Y:S01]  /*31dd0*/  SHF.R.U32.HI R2, RZ, 0x2, R21 ;  /* 0x00000002ff027819 */ /* 0x000fe20000011615 */
[----:B------:R-:W-:-:S03]  /*31de0*/  FMUL R26, R8, c[0x0][0x188] ;  /* 0x00006200081a7a20 */ /* 0x000fc60000400000 */
[----:B------:R-:W-:Y:S01]  /*31df0*/  SGXT.U32 R2, R2, 0x3 ;  /* 0x000000030202781a */ /* 0x000fe20000000000 */
[----:B------:R-:W-:Y:S01]  /*31e00*/  FMUL R8, R20, c[0x0][0x188] ;  /* 0x0000620014087a20 */ /* 0x000fe20000400000 */
[----:B------:R-:W-:Y:S02]  /*31e10*/  FSEL R20, R26, -INF , P4 ;  /* 0xff8000001a147808 */ /* 0x000fe40002000000 */
[----:B------:R-:W-:Y:S01]  /*31e20*/  LOP3.LUT R2, R28, 0x10, R2, 0xfe, !PT ;  /* 0x000000101c027812 */ /* 0x000fe200078efe02 */
[----:B------:R-:W-:Y:S02]  /*31e30*/  FSEL R28, R25, -INF , P5 ;  /* 0xff800000191c7808 */ /* 0x000fe40002800000 */
[----:B------:R0:W-:Y:S03]  /*31e40*/  STL [R1], R20 ;  /* 0x0000001401007387 */ /* 0x0001e60000100800 */
[----:B------:R-:W-:Y:S02]  /*31e50*/  STL [R1+0x50], R28 ;  /* 0x0000501c01007387 */ /* 0x000fe40000100800 */
[----:B------:R-:W2:Y:S02]  /*31e60*/  LDL.LU.64 R18, [R1+0x2bb0] ;  /* 0x002bb00001127983 */ /* 0x000ea40000300a00 */
[----:B------:R-:W3:Y:S01]  /*31e70*/  LDL.LU.64 R16, [R1+0x2ba8] ;  /* 0x002ba80001107983 */ /* 0x000ee20000300a00 */
[----:B------:R-:W4:Y:S04]  /*31e80*/  LDL.LU.64 R22, [R1+0x2ba0] ;  /* 0x002ba00001167983 */ /* 0x000f280000300a00 */
[----:B0-----:R-:W4:Y:S01]  /*31e90*/  LDL.LU.64 R20, [R1+0x2b98] ;  /* 0x002b980001147983 */ /* 0x001f220000300a00 */
[----:B------:R-:W-:-:S02]  /*31ea0*/  ISETP.GE.AND P1, PT, R0, R3, PT ;  /* 0x000000030000720c */ /* 0x000fc40003f26270 */
[----:B------:R-:W-:Y:S01]  /*31eb0*/  ISETP.GE.AND P3, PT, R27, R3, PT ;  /* 0x000000031b00720c */ /* 0x000fe20003f66270 */
[----:B------:R-:W-:Y:S02]  /*31ec0*/  IADD3 R3, R24, 0x60, RZ ;  /* 0x0000006018037810 */ /* 0x000fe40007ffe0ff */
[----:B------:R-:W-:Y:S02]  /*31ed0*/  FMUL R9, R9, c[0x0][0x188] ;  /* 0x0000620009097a20 */ /* 0x000fe40000400000 */
[----:B------:R-:W-:Y:S01]  /*31ee0*/  FMUL R11, R11, c[0x0][0x188] ;  /* 0x000062000b0b7a20 */ /* 0x000fe20000400000 */
[----:B------:R-:W-:Y:S02]  /*31ef0*/  FSEL R10, R10, -INF , P6 ;  /* 0xff8000000a0a7808 */ /* 0x000fe40003000000 */
[----:B------:R-:W-:Y:S02]  /*31f00*/  FSEL R8, R8, -INF , P1 ;  /* 0xff80000008087808 */ /* 0x000fe40000800000 */
[----:B------:R-:W-:-:S02]  /*31f10*/  ISETP.GE.AND P4, PT, R29, R3, PT ;  /* 0x000000031d00720c */ /* 0x000fc40003f86270 */
[-C--:B------:R-:W-:Y:S01]  /*31f20*/  ISETP.GE.AND P5, PT, R0, R3.reuse, PT ;  /* 0x000000030000720c */ /* 0x080fe20003fa6270 */
[-C--:B------:R-:W-:Y:S01]  /*31f30*/  ISETP.GE.AND P6, PT, R2, R3.reuse, PT ;  /* 0x000000030200720c */ /* 0x080fe20003fc6270 */
[----:B------:R-:W-:Y:S01]  /*31f40*/  ISETP.GE.AND P1, PT, R27, R3, PT ;  /* 0x000000031b00720c */ /* 0x000fe20003f26270 */
[----:B------:R-:W-:Y:S02]  /*31f50*/  FSEL R3, R9, -INF , P2 ;  /* 0xff80000009037808 */ /* 0x000fe40001000000 */
[----:B------:R-:W-:Y:S01]  /*31f60*/  FMUL R14, R14, c[0x0][0x188] ;  /* 0x000062000e0e7a20 */ /* 0x000fe20000400000 */
[----:B------:R-:W-:Y:S02]  /*31f70*/  FSEL R26, R11, -INF , P3 ;  /* 0xff8000000b1a7808 */ /* 0x000fe40001800000 */
[CC--:B------:R-:W-:Y:S02]  /*31f80*/  ISETP.GE.AND P2, PT, R29.reuse, R24.reuse, PT ;  /* 0x000000181d00720c */ /* 0x0c0fe40003f46270 */
[----:B------:R-:W-:Y:S01]  /*31f90*/  FSEL R25, R14, -INF , P1 ;  /* 0xff8000000e197808 */ /* 0x000fe20000800000 */
[-C--:B------:R-:W-:Y:S01]  /*31fa0*/  ISETP.GT.AND P3, PT, R29, R24.reuse, PT ;  /* 0x000000181d00720c */ /* 0x080fe20003f64270 */
[----:B------:R-:W-:Y:S01]  /*31fb0*/  ISETP.GT.AND P1, PT, R2, R24, PT ;  /* 0x000000180200720c */ /* 0x000fe20003f24270 */
[----:B------:R-:W-:Y:S02]  /*31fc0*/  STL [R1+0x3c], R26 ;  /* 0x00003c1a01007387 */ /* 0x000fe40000100800 */
[----:B------:R-:W-:Y:S02]  /*31fd0*/  STL [R1+0x38], R25 ;  /* 0x0000381901007387 */ /* 0x000fe40000100800 */
[----:B---3--:R-:W-:-:S02]  /*31fe0*/  FMUL R16, R16, c[0x0][0x188] ;  /* 0x0000620010107a20 */ /* 0x008fc40000400000 */
[----:B--2---:R-:W-:-:S03]  /*31ff0*/  FMUL R9, R18, c[0x0][0x188] ;  /* 0x0000620012097a20 */ /* 0x004fc60000400000 */
[----:B------:R-:W-:Y:S01]  /*32000*/  FSEL R11, R16, -INF , P4 ;  /* 0xff800000100b7808 */ /* 0x000fe20002000000 */
[----:B----4-:R-:W-:Y:S02]  /*32010*/  FMUL R18, R20, c[0x0][0x188] ;  /* 0x0000620014127a20 */ /* 0x010fe40000400000 */
[----:B------:R-:W-:Y:S01]  /*32020*/  FMUL R16, R12, c[0x0][0x188] ;  /* 0x000062000c107a20 */ /* 0x000fe20000400000 */
[----:B------:R-:W-:Y:S02]  /*32030*/  FSEL R12, R9, -INF , P5 ;  /* 0xff800000090c7808 */ /* 0x000fe40002800000 */
[-C--:B------:R-:W-:Y:S02]  /*32040*/  ISETP.GE.AND P4, PT, R0, R24.reuse, PT ;  /* 0x000000180000720c */ /* 0x080fe40003f86270 */
[----:B------:R-:W-:Y:S01]  /*32050*/  FSEL R14, R18, -INF , P2 ;  /* 0xff800000120e7808 */ /* 0x000fe20001000000 */
[----:B------:R-:W-:Y:S01]  /*32060*/  FMUL R18, R22, c[0x0][0x188] ;  /* 0x0000620016127a20 */ /* 0x000fe20000400000 */
[----:B------:R-:W-:Y:S01]  /*32070*/  FSEL R9, R16, -INF , P6 ;  /* 0xff80000010097808 */ /* 0x000fe20003000000 */
[----:B------:R-:W-:Y:S01]  /*32080*/  FMUL R16, R21, c[0x0][0x188] ;  /* 0x0000620015107a20 */ /* 0x000fe20000400000 */
[----:B------:R-:W-:Y:S01]  /*32090*/  IADD3 R22, R24, 0x61, RZ ;  /* 0x0000006118167810 */ /* 0x000fe20007ffe0ff */
[----:B------:R-:W-:Y:S01]  /*320a0*/  FMUL R21, R23, c[0x0][0x188] ;  /* 0x0000620017157a20 */ /* 0x000fe20000400000 */
[----:B------:R-:W-:-:S02]  /*320b0*/  ISETP.GT.AND P5, PT, R0, R24, PT ;  /* 0x000000180000720c */ /* 0x000fc40003fa4270 */
[----:B------:R-:W-:Y:S01]  /*320c0*/  FSEL R20, R18, -INF , P4 ;  /* 0xff80000012147808 */ /* 0x000fe20002000000 */
[-C--:B------:R-:W-:Y:S02]  /*320d0*/  ISETP.GE.AND P4, PT, R29, R22.reuse, PT ;  /* 0x000000161d00720c */ /* 0x080fe40003f86270 */
[----:B------:R-:W0:Y:S01]  /*320e0*/  S2R R29, SR_TID.X ;  /* 0x00000000001d7919 */ /* 0x000e220000002100 */
[----:B------:R-:W-:Y:S01]  /*320f0*/  FSEL R21, R21, -INF , P5 ;  /* 0xff80000015157808 */ /* 0x000fe20002800000 */
[----:B------:R-:W-:Y:S02]  /*32100*/  ISETP.GE.AND P5, PT, R0, R22, PT ;  /* 0x000000160000720c */ /* 0x000fe40003fa6270 */
[----:B------:R-:W1:Y:S01]  /*32110*/  S2R R0, SR_CTAID.X ;  /* 0x0000000000007919 */ /* 0x000e620000002500 */
[----:B------:R-:W-:Y:S02]  /*32120*/  FSEL R16, R16, -INF , P3 ;  /* 0xff80000010107808 */ /* 0x000fe40001800000 */
[----:B------:R-:W-:-:S02]  /*32130*/  ISETP.GE.AND P6, PT, R2, R24, PT ;  /* 0x000000180200720c */ /* 0x000fc40003fc6270 */
[CC--:B------:R-:W-:Y:S01]  /*32140*/  ISETP.GE.AND P2, PT, R27.reuse, R24.reuse, PT ;  /* 0x000000181b00720c */ /* 0x0c0fe20003f46270 */
[----:B------:R-:W-:Y:S01]  /*32150*/  ISETP.GT.AND P3, PT, R27, R24, PT ;  /* 0x000000181b00720c */ /* 0x000fe20003f64270 */
[----:B------:R-:W2:Y:S01]  /*32160*/  LDL R2, [R1+0x40] ;  /* 0x0000400001027983 */ /* 0x000ea20000100800 */
[----:B0-----:R-:W-:-:S03]  /*32170*/  SHF.R.U32.HI R24, RZ, 0x2, R29 ;  /* 0x00000002ff187819 */ /* 0x001fc6000001161d */
[----:B------:R-:W3:Y:S01]  /*32180*/  LDL R29, [R1+0x4c] ;  /* 0x00004c00011d7983 */ /* 0x000ee20000100800 */
[----:B-1----:R-:W-:Y:S02]  /*32190*/  SHF.L.U32 R0, R0, 0x5, RZ ;  /* 0x0000000500007819 */ /* 0x002fe400000006ff */
[----:B------:R-:W-:-:S04]  /*321a0*/  SGXT.U32 R24, R24, 0x3 ;  /* 0x000000031818781a */ /* 0x000fc80000000000 */
[----:B------:R-:W-:Y:S02]  /*321b0*/  LOP3.LUT R24, R0, 0x10, R24, 0xfe, !PT ;  /* 0x0000001000187812 */ /* 0x000fe400078efe18 */
[----:B------:R-:W4:Y:S01]  /*321c0*/  LDL R0, [R1+0x54] ;  /* 0x0000540001007983 */ /* 0x000f220000100800 */
[----:B------:R-:W-:Y:S02]  /*321d0*/  FMUL R4, R4, c[0x0][0x188] ;  /* 0x0000620004047a20 */ /* 0x000fe40000400000 */
[----:B------:R-:W-:Y:S02]  /*321e0*/  FMUL R5, R5, c[0x0][0x188] ;  /* 0x0000620005057a20 */ /* 0x000fe40000400000 */
[----:B------:R-:W-:Y:S01]  /*321f0*/  FMUL R13, R13, c[0x0][0x188] ;  /* 0x000062000d0d7a20 */ /* 0x000fe20000400000 */
[----:B------:R-:W-:Y:S01]  /*32200*/  FSEL R18, R4, -INF , P6 ;  /* 0xff80000004127808 */ /* 0x000fe20003000000 */
[-C--:B------:R-:W-:Y:S01]  /*32210*/  ISETP.GE.AND P6, PT, R24, R22.reuse, PT ;  /* 0x000000161800720c */ /* 0x080fe20003fc6270 */
[----:B------:R-:W-:Y:S01]  /*32220*/  FSEL R5, R5, -INF , P1 ;  /* 0xff80000005057808 */ /* 0x000fe20000800000 */
[----:B------:R-:W-:Y:S01]  /*32230*/  ISETP.GE.AND P1, PT, R27, R22, PT ;  /* 0x000000161b00720c */ /* 0x000fe20003f26270 */
[----:B------:R-:W4:Y:S01]  /*32240*/  LDL R24, [R1] ;  /* 0x0000000001187983 */ /* 0x000f220000100800 */
[----:B------:R-:W-:Y:S01]  /*32250*/  FMUL R22, R15, c[0x0][0x188] ;  /* 0x000062000f167a20 */ /* 0x000fe20000400000 */
[----:B------:R-:W-:Y:S01]  /*32260*/  FMNMX R27, R14, R16, !PT ;  /* 0x000000100e1b7209 */ /* 0x000fe20007800000 */
[----:B------:R0:W-:Y:S02]  /*32270*/  STL [R1+0x2b7c], R14 ;  /* 0x002b7c0e01007387 */ /* 0x0001e40000100800 */
[----:B------:R-:W-:-:S02]  /*32280*/  FMUL R4, R7, c[0x0][0x188] ;  /* 0x0000620007047a20 */ /* 0x000fc40000400000 */
[----:B------:R-:W-:Y:S01]  /*32290*/  FMUL R7, R17, c[0x0][0x188] ;  /* 0x0000620011077a20 */ /* 0x000fe20000400000 */
[----:B------:R-:W-:Y:S02]  /*322a0*/  FSEL R17, R13, -INF , P6 ;  /* 0xff8000000d117808 */ /* 0x000fe40003000000 */
[----:B------:R-:W-:Y:S01]  /*322b0*/  FMNMX R23, R20, R21, !PT ;  /* 0x0000001514177209 */ /* 0x000fe20007800000 */
[----:B------:R-:W-:Y:S01]  /*322c0*/  FSEL R13, R22, -INF , P1 ;  /* 0xff800000160d7808 */ /* 0x000fe20000800000 */
[----:B0-----:R-:W4:Y:S01]  /*322d0*/  LDL R14, [R1+0x58] ;  /* 0x00005800010e7983 */ /* 0x001f220000100800 */
[----:B------:R0:W-:Y:S01]  /*322e0*/  STL [R1+0x2b78], R16 ;  /* 0x002b781001007387 */ /* 0x0001e20000100800 */
[----:B------:R-:W-:Y:S02]  /*322f0*/  FMNMX R22, R18, R5, !PT ;  /* 0x0000000512167209 */ /* 0x000fe40007800000 */
[----:B0-----:R-:W4:Y:S01]  /*32300*/  LDL R16, [R1+0x48] ;  /* 0x0000480001107983 */ /* 0x001f220000100800 */
[----:B------:R0:W-:Y:S03]  /*32310*/  STL [R1+0x2b84], R20 ;  /* 0x002b841401007387 */ /* 0x0001e60000100800 */
[----:B0-----:R-:W4:Y:S01]  /*32320*/  LDL R20, [R1+0x10] ;  /* 0x0000100001147983 */ /* 0x001f220000100800 */
[----:B------:R0:W-:Y:S03]  /*32330*/  STL [R1+0x2b80], R21 ;  /* 0x002b801501007387 */ /* 0x0001e60000100800 */
[----:B0-----:R-:W4:Y:S01]  /*32340*/  LDL R21, [R1+0x5c] ;  /* 0x00005c0001157983 */ /* 0x001f220000100800 */
[----:B--2---:R-:W-:-:S03]  /*32350*/  FMNMX R27, R2, R27, !PT ;  /* 0x0000001b021b7209 */ /* 0x004fc60007800000 */
[----:B------:R-:W2:Y:S01]  /*32360*/  LDL.LU R2, [R1+0x2b90] ;  /* 0x002b900001027983 */ /* 0x000ea20000300800 */
[----:B---3--:R-:W-:-:S03]  /*32370*/  FMNMX R23, R29, R23, !PT ;  /* 0x000000171d177209 */ /* 0x008fc60007800000 */
[----:B------:R-:W3:Y:S01]  /*32380*/  LDL.LU R29, [R1+0x2b8c] ;  /* 0x002b8c00011d7983 */ /* 0x000ee20000300800 */
[----:B----4-:R-:W-:-:S03]  /*32390*/  FMNMX R22, R0, R22, !PT ;  /* 0x0000001600167209 */ /* 0x010fc60007800000 */
[----:B------:R-:W4:Y:S01]  /*323a0*/  LDL.LU R0, [R1+0x2b88] ;  /* 0x002b880001007983 */ /* 0x000f220000300800 */
[----:B------:R-:W-:Y:S02]  /*323b0*/  FMUL R6, R6, c[0x0][0x188] ;  /* 0x0000620006067a20 */ /* 0x000fe40000400000 */
[----:B------:R-:W-:Y:S01]  /*323c0*/  FMUL R19, R19, c[0x0][0x188] ;  /* 0x0000620013137a20 */ /* 0x000fe20000400000 */
[----:B------:R-:W-:Y:S02]  /*323d0*/  FSEL R4, R4, -INF , P3 ;  /* 0xff80000004047808 */ /* 0x000fe40001800000 */
[----:B------:R-:W-:Y:S02]  /*323e0*/  FSEL R15, R6, -INF , P2 ;  /* 0xff800000060f7808 */ /* 0x000fe40001000000 */
[----:B------:R-:W-:Y:S02]  /*323f0*/  FSEL R6, R19, -INF , P5 ;  /* 0xff80000013067808 */ /* 0x000fe40002800000 */
[----:B------:R-:W-:-:S02]  /*32400*/  FMNMX R19, R15, R4, !PT ;  /* 0x000000040f137209 */ /* 0x000fc40007800000 */
[----:B------:R-:W-:Y:S02]  /*32410*/  FSEL R7, R7, -INF , P4 ;  /* 0xff80000007077808 */ /* 0x000fe40002000000 */
[----:B------:R-:W-:Y:S02]  /*32420*/  FMNMX R22, R16, R22, !PT ;  /* 0x0000001610167209 */ /* 0x000fe40007800000 */
[----:B------:R-:W2:Y:S02]  /*32430*/  LDL R16, [R1+0xaa0] ;  /* 0x000aa00001107983 */ /* 0x000ea40000100800 */
[----:B------:R-:W-:Y:S02]  /*32440*/  FMNMX R22, R24, R22, !PT ;  /* 0x0000001618167209 */ /* 0x000fe40007800000 */
[----:B------:R-:W-:Y:S02]  /*32450*/  FMNMX R27, R20, R27, !PT ;  /* 0x0000001b141b7209 */ /* 0x000fe40007800000 */
[----:B------:R-:W-:-:S02]  /*32460*/  FMNMX R22, R3, R22, !PT ;  /* 0x0000001603167209 */ /* 0x000fc40007800000 */
[----:B------:R-:W-:-:S04]  /*32470*/  FMNMX R19, R21, R19, !PT ;  /* 0x0000001315137209 */ /* 0x000fc80007800000 */
[----:B------:R-:W-:Y:S02]  /*32480*/  FMNMX R19, R14, R19, !PT ;  /* 0x000000130e137209 */ /* 0x000fe40007800000 */
[----:B------:R-:W-:Y:S01]  /*32490*/  FMNMX R22, R9, R22, !PT ;  /* 0x0000001609167209 */ /* 0x000fe20007800000 */
[----:B------:R-:W2:Y:S01]  /*324a0*/  LDL R14, [R1+0xaa4] ;  /* 0x000aa400010e7983 */ /* 0x000ea20000100800 */
[----:B------:R-:W-:-:S04]  /*324b0*/  FMNMX R19, R28, R19, !PT ;  /* 0x000000131c137209 */ /* 0x000fc80007800000 */
[----:B------:R-:W-:Y:S02]  /*324c0*/  FMNMX R19, R26, R19, !PT ;  /* 0x000000131a137209 */ /* 0x000fe40007800000 */
[----:B------:R-:W-:Y:S02]  /*324d0*/  FMNMX R24, R17, R22, !PT ;  /* 0x0000001611187209 */ /* 0x000fe40007800000 */
[----:B------:R-:W-:Y:S02]  /*324e0*/  FMNMX R19, R25, R19, !PT ;  /* 0x0000001319137209 */ /* 0x000fe40007800000 */
[----:B---3--:R-:W-:-:S04]  /*324f0*/  FMNMX R27, R29, R27, !PT ;  /* 0x0000001b1d1b7209 */ /* 0x008fc80007800000 */
[----:B------:R-:W-:Y:S02]  /*32500*/  FMNMX R27, R10, R27, !PT ;  /* 0x0000001b0a1b7209 */ /* 0x000fe40007800000 */
[----:B----4-:R-:W-:-:S04]  /*32510*/  FMNMX R23, R0, R23, !PT ;  /* 0x0000001700177209 */ /* 0x010fc80007800000 */
[----:B--2---:R-:W-:Y:S02]  /*32520*/  FMNMX R23, R2, R23, !PT ;  /* 0x0000001702177209 */ /* 0x004fe40007800000 */
[----:B------:R-:W-:Y:S02]  /*32530*/  FMNMX R27, R11, R27, !PT ;  /* 0x0000001b0b1b7209 */ /* 0x000fe40007800000 */
[----:B------:R-:W-:Y:S02]  /*32540*/  FMNMX R23, R8, R23, !PT ;  /* 0x0000001708177209 */ /* 0x000fe40007800000 */
[----:B------:R-:W-:Y:S02]  /*32550*/  FMNMX R27, R7, R27, !PT ;  /* 0x0000001b071b7209 */ /* 0x000fe40007800000 */
[----:B------:R-:W-:-:S03]  /*32560*/  FMNMX R23, R12, R23, !PT ;  /* 0x000000170c177209 */ /* 0x000fc60007800000 */
[----:B------:R-:W0:Y:S01]  /*32570*/  SHFL.BFLY PT, R28, R27, 0x2, 0x1f ;  /* 0x0c401f001b1c7f89 */ /* 0x000e2200000e0000 */
[----:B------:R-:W-:Y:S01]  /*32580*/  FMNMX R25, R6, R23, !PT ;  /* 0x0000001706197209 */ /* 0x000fe20007800000 */
[----:B------:R-:W-:Y:S02]  /*32590*/  FMNMX R23, R13, R19, !PT ;  /* 0x000000130d177209 */ /* 0x000fe40007800000 */
[----:B------:R-:W1:Y:S04]  /*325a0*/  SHFL.BFLY PT, R19, R24, 0x2, 0x1f ;  /* 0x0c401f0018137f89 */ /* 0x000e6800000e0000 */
[----:B------:R-:W2:Y:S01]  /*325b0*/  SHFL.BFLY PT, R22, R23, 0x2, 0x1f ;  /* 0x0c401f0017167f89 */ /* 0x000ea200000e0000 */
[----:B0-----:R-:W-:Y:S02]  /*325c0*/  FMNMX R27, R27, R28, !PT ;  /* 0x0000001c1b1b7209 */ /* 0x001fe40007800000 */
[----:B-1----:R-:W-:Y:S01]  /*325d0*/  FMNMX R19, R24, R19, !PT ;  /* 0x0000001318137209 */ /* 0x002fe20007800000 */
[----:B--2---:R-:W-:-:S02]  /*325e0*/  FMNMX R24, R23, R22, !PT ;  /* 0x0000001617187209 */ /* 0x004fc40007800000 */
[----:B------:R-:W0:Y:S04]  /*325f0*/  SHFL.BFLY PT, R28, R27, 0x1, 0x1f ;  /* 0x0c201f001b1c7f89 */ /* 0x000e2800000e0000 */
[----:B------:R-:W1:Y:S01]  /*32600*/  SHFL.BFLY PT, R23, R19, 0x1, 0x1f ;  /* 0x0c201f0013177f89 */ /* 0x000e6200000e0000 */
[----:B0-----:R-:W-:Y:S02]  /*32610*/  FMNMX R27, R27, R28, !PT ;  /* 0x0000001c1b1b7209 */ /* 0x001fe40007800000 */
[----:B-1----:R-:W-:Y:S01]  /*32620*/  FMNMX R19, R19, R23, !PT ;  /* 0x0000001713137209 */ /* 0x002fe20007800000 */
[----:B------:R-:W2:Y:S01]  /*32630*/  LDL.LU R28, [R1+0x10] ;  /* 0x00001000011c7983 */ /* 0x000ea20000300800 */
[----:B------:R-:W3:Y:S03]  /*32640*/  LDL R23, [R1+0xa9c] ;  /* 0x000a9c0001177983 */ /* 0x000ee60000100800 */
[----:B------:R-:W0:Y:S04]  /*32650*/  SHFL.BFLY PT, R26, R25, 0x2, 0x1f ;  /* 0x0c401f00191a7f89 */ /* 0x000e2800000e0000 */
[----:B------:R-:W1:Y:S04]  /*32660*/  S2R R21, SR_TID.X ;  /* 0x0000000000157919 */ /* 0x000e680000002100 */
[----:B------:R-:W4:Y:S01]  /*32670*/  SHFL.BFLY PT, R22, R24, 0x1, 0x1f ;  /* 0x0c201f0018167f89 */ /* 0x000f2200000e0000 */
[----:B0-----:R-:W-:-:S05]  /*32680*/  FMNMX R26, R25, R26, !PT ;  /* 0x0000001a191a7209 */ /* 0x001fca0007800000 */
[----:B------:R-:W0:Y:S01]  /*32690*/  SHFL.BFLY PT, R25, R26, 0x1, 0x1f ;  /* 0x0c201f001a197f89 */ /* 0x000e2200000e0000 */
[C---:B-1----:R-:W-:Y:S01]  /*326a0*/  LOP3.LUT R20, R21.reuse, 0x1c, RZ, 0xc0, !PT ;  /* 0x0000001c15147812 */ /* 0x042fe200078ec0ff */
[----:B------:R-:W-:-:S04]  /*326b0*/  LOP3.LUT R21, R21, 0x7f, RZ, 0xc0, !PT ;  /* 0x0000007f15157812 */ /* 0x000fc800078ec0ff */
[----:B------:R-:W-:Y:S02]  /*326c0*/  SHF.R.U32.HI R21, RZ, 0x3, R21 ;  /* 0x00000003ff157819 */ /* 0x000fe40000011615 */
[----:B------:R-:W-:Y:S02]  /*326d0*/  SHF.L.U32 R20, R20, 0x2, RZ ;  /* 0x0000000214147819 */ /* 0x000fe400000006ff */
[----:B------:R-:W-:Y:S02]  /*326e0*/  LOP3.LUT R21, R21, 0xc, RZ, 0xc0, !PT ;  /* 0x0000000c15157812 */ /* 0x000fe400078ec0ff */
[----:B----4-:R-:W-:Y:S02]  /*326f0*/  FMNMX R22, R24, R22, !PT ;  /* 0x0000001618167209 */ /* 0x010fe40007800000 */
[----:B------:R-:W-:Y:S01]  /*32700*/  IADD3 R21, R20, R21, RZ ;  /* 0x0000001514157210 */ /* 0x000fe20007ffe0ff */
[----:B------:R-:W1:Y:S04]  /*32710*/  S2R R24, SR_TID.X ;  /* 0x0000000000187919 */ /* 0x000e680000002100 */
[----:B------:R4:W-:Y:S01]  /*32720*/  @!P0 STS [R21], R27 ;  /* 0x0000001b15008388 */ /* 0x0009e20000000800 */
[----:B0-----:R-:W-:-:S03]  /*32730*/  FMNMX R25, R26, R25, !PT ;  /* 0x000000191a197209 */ /* 0x001fc60007800000 */
[----:B------:R-:W2:Y:S04]  /*32740*/  LDL R26, [R1+0xa48] ;  /* 0x000a4800011a7983 */ /* 0x000ea80000100800 */
[----:B------:R0:W-:Y:S01]  /*32750*/  @!P0 STS [R14], R25 ;  /* 0x000000190e008388 */ /* 0x0001e20000000800 */
[----:B------:R0:W-:Y:S02]  /*32760*/  @!P0 STS [R16], R19 ;  /* 0x0000001310008388 */ /* 0x0001e40000000800 */
[----:B------:R-:W2:Y:S02]  /*32770*/  LDL.LU R20, [R1+0x2b84] ;  /* 0x002b840001147983 */ /* 0x000ea40000300800 */
[----:B----4-:R-:W4:Y:S01]  /*32780*/  LDL.LU R21, [R1+0x2b80] ;  /* 0x002b800001157983 */ /* 0x010f220000300800 */
[----:B------:R-:W2:Y:S04]  /*32790*/  LDL.LU R27, [R1+0x40] ;  /* 0x00004000011b7983 */ /* 0x000ea80000300800 */
[----:B0-----:R-:W2:Y:S01]  /*327a0*/  LDL.LU R14, [R1+0x2b7c] ;  /* 0x002b7c00010e7983 */ /* 0x001ea20000300800 */
[----:B------:R-:W2:Y:S01]  /*327b0*/  LDL.LU R16, [R1+0x2b78] ;  /* 0x002b780001107983 */ /* 0x000ea20000300800 */
[----:B-1----:R-:W-:-:S02]  /*327c0*/  LOP3.LUT R25, R24, 0x7f, RZ, 0xc0, !PT ;  /* 0x0000007f18197812 */ /* 0x002fc400078ec0ff */
[----:B---3--:R-:W-:Y:S01]  /*327d0*/  @!P0 STS [R23], R22 ;  /* 0x0000001617008388 */ /* 0x008fe20000000800 */
[----:B------:R-:W-:Y:S06]  /*327e0*/  BAR.SYNC.DEFER_BLOCKING 0x0 ;  /* 0x0000000000007b1d */ /* 0x000fec0000010000 */
[----:B------:R-:W0:Y:S04]  /*327f0*/  LDS R19, [R25.X4] ;  /* 0x0000000019137984 */ /* 0x000e280000004800 */
[----:B0-----:R-:W0:Y:S02]  /*32800*/  SHFL.BFLY PT, R22, R19, 0x2, 0x1f ;  /* 0x0c401f0013167f89 */ /* 0x001e2400000e0000 */
[----:B0-----:R-:W-:-:S05]  /*32810*/  FMNMX R19, R19, R22, !PT ;  /* 0x0000001613137209 */ /* 0x001fca0007800000 */
[----:B------:R-:W0:Y:S01]  /*32820*/  SHFL.BFLY PT, R22, R19, 0x1, 0x1f ;  /* 0x0c201f0013167f89 */ /* 0x000e2200000e0000 */
[----:B------:R-:W-:Y:S02]  /*32830*/  SHF.R.U32.HI R23, RZ, 0x2, R24 ;  /* 0x00000002ff177819 */ /* 0x000fe40000011618 */
[----:B0-----:R-:W-:-:S05]  /*32840*/  FMNMX R19, R19, R22, !PT ;  /* 0x0000001613137209 */ /* 0x001fca0007800000 */
[----:B------:R-:W-:Y:S01]  /*32850*/  @!P0 STS [R25.X4], R19 ;  /* 0x0000001319008388 */ /* 0x000fe20000004800 */
[----:B------:R-:W-:Y:S01]  /*32860*/  BAR.SYNC.DEFER_BLOCKING 0x0 ;  /* 0x0000000000007b1d */ /* 0x000fe20000010000 */
[----:B------:R-:W-:-:S04]  /*32870*/  SGXT.U32 R23, R23, 0x3 ;  /* 0x000000031717781a */ /* 0x000fc80000000000 */
[----:B------:R-:W-:-:S05]  /*32880*/  LOP3.LUT R23, R23, 0x8, RZ, 0xfc, !PT ;  /* 0x0000000817177812 */ /* 0x000fca00078efcff */
[----:B------:R0:W-:Y:S04]  /*32890*/  LDS R19, [R23.X16] ;  /* 0x0000000017137984 */ /* 0x0001e8000000c800 */
[----:B0-----:R-:W3:Y:S01]  /*328a0*/  LDL R23, [R1+0xa70] ;  /* 0x000a700001177983 */ /* 0x001ee20000100800 */
[----:B------:R-:W-:-:S05]  /*328b0*/  LOP3.LUT R24, R24, 0x1c, RZ, 0xc0, !PT ;  /* 0x0000001c18187812 */ /* 0x000fca00078ec0ff */
[----:B------:R-:W2:Y:S02]  /*328c0*/  LDS R22, [R24.X4] ;  /* 0x0000000018167984 */ /* 0x000ea40000004800 */
[----:B--2---:R-:W-:Y:S02]  /*328d0*/  FMNMX R22, R22, R26, !PT ;  /* 0x0000001a16167209 */ /* 0x004fe40007800000 */
[----:B------:R-:W2:Y:S03]  /*328e0*/  LDL.LU R26, [R1+0x4c] ;  /* 0x00004c00011a7983 */ /* 0x000ea60000300800 */
[--C-:B------:R-:W-:Y:S02]  /*328f0*/  FADD R14, R14, -R22.reuse ;  /* 0x800000160e0e7221 */ /* 0x100fe40000000000 */
[----:B------:R-:W-:Y:S02]  /*32900*/  FADD R16, R16, -R22 ;  /* 0x8000001610107221 */ /* 0x000fe40000000000 */
[----:B------:R-:W-:-:S04]  /*32910*/  FMUL R14, R14, 1.4426950216293334961 ;  /* 0x3fb8aa3b0e0e7820 */ /* 0x000fc80000400000 */
[----:B------:R0:W1:Y:S02]  /*32920*/  MUFU.EX2 R24, R14 ;  /* 0x0000000e00187308 */ /* 0x0000640000000800 */
[----:B0-----:R-:W-:-:S06]  /*32930*/  FMUL R14, R16, 1.4426950216293334961 ;  /* 0x3fb8aa3b100e7820 */ /* 0x001fcc0000400000 */
[----:B------:R0:W4:Y:S01]  /*32940*/  MUFU.EX2 R25, R14 ;  /* 0x0000000e00197308 */ /* 0x0001220000000800 */
[--C-:B------:R-:W-:Y:S01]  /*32950*/  FADD R16, R27, -R22.reuse ;  /* 0x800000161b107221 */ /* 0x100fe20000000000 */
[----:B------:R-:W-:Y:S01]  /*32960*/  STL [R1+0x474], R22 ;  /* 0x0004741601007387 */ /* 0x000fe20000100800 */
[----:B-1----:R-:W-:Y:S02]  /*32970*/  STL [R1+0x34], R24 ;  /* 0x0000341801007387 */ /* 0x002fe40000100800 */
[----:B0-----:R-:W-:Y:S01]  /*32980*/  FMUL R14, R16, 1.4426950216293334961 ;  /* 0x3fb8aa3b100e7820 */ /* 0x001fe20000400000 */
[----:B----4-:R0:W-:Y:S01]  /*32990*/  STL [R1+0x30], R25 ;  /* 0x0000301901007387 */ /* 0x0101e20000100800 */
[----:B------:R-:W-:Y:S02]  /*329a0*/  FADD R16, R28, -R22 ;  /* 0x800000161c107221 */ /* 0x000fe40000000000 */
[----:B0-----:R0:W1:Y:S01]  /*329b0*/  MUFU.EX2 R25, R14 ;  /* 0x0000000e00197308 */ /* 0x0010620000000800 */
[----:B------:R-:W4:Y:S01]  /*329c0*/  S2R R28, SR_TID.X ;  /* 0x00000000001c7919 */ /* 0x000f220000002100 */
[----:B0-----:R-:W-:-:S02]  /*329d0*/  FMUL R14, R16, 1.4426950216293334961 ;  /* 0x3fb8aa3b100e7820 */ /* 0x001fc40000400000 */
[----:B------:R-:W-:Y:S01]  /*329e0*/  FADD R16, R29, -R22 ;  /* 0x800000161d107221 */ /* 0x000fe20000000000 */
[----:B-1----:R0:W-:Y:S03]  /*329f0*/  STL [R1+0x2c], R25 ;  /* 0x00002c1901007387 */ /* 0x0021e60000100800 */
[----:B0-----:R0:W1:Y:S02]  /*32a00*/  MUFU.EX2 R25, R14 ;  /* 0x0000000e00197308 */ /* 0x0010640000000800 */
[----:B0-----:R-:W-:-:S06]  /*32a10*/  FMUL R14, R16, 1.4426950216293334961 ;  /* 0x3fb8aa3b100e7820 */ /* 0x001fcc0000400000 */
[----:B------:R-:W0:Y:S01]  /*32a20*/  MUFU.EX2 R14, R14 ;  /* 0x0000000e000e7308 */ /* 0x000e220000000800 */
[--C-:B------:R-:W-:Y:S02]  /*32a30*/  FADD R10, R10, -R22.reuse ;  /* 0x800000160a0a7221 */ /* 0x100fe40000000000 */
[--C-:B------:R-:W-:Y:S02]  /*32a40*/  FADD R11, R11, -R22.reuse ;  /* 0x800000160b0b7221 */ /* 0x100fe40000000000 */
[----:B------:R-:W-:Y:S02]  /*32a50*/  FADD R7, R7, -R22 ;  /* 0x8000001607077221 */ /* 0x000fe40000000000 */
[----:B------:R-:W-:Y:S01]  /*32a60*/  FMUL R10, R10, 1.4426950216293334961 ;  /* 0x3fb8aa3b0a0a7820 */ /* 0x000fe20000400000 */
[----:B-1----:R4:W-:Y:S01]  /*32a70*/  STL [R1+0x28], R25 ;  /* 0x0000281901007387 */ /* 0x0029e20000100800 */
[----:B------:R-:W-:Y:S02]  /*32a80*/  FMUL R11, R11, 1.4426950216293334961 ;  /* 0x3fb8aa3b0b0b7820 */ /* 0x000fe40000400000 */
[----:B------:R-:W-:-:S04]  /*32a90*/  FMUL R7, R7, 1.4426950216293334961 ;  /* 0x3fb8aa3b07077820 */ /* 0x000fc80000400000 */
[----:B------:R-:W-:Y:S01]  /*32aa0*/  MUFU.EX2 R27, R7 ;  /* 0x00000007001b7308 */ /* 0x000fe20000000800 */
[----:B0-----:R0:W-:Y:S01]  /*32ab0*/  STL [R1+0x24], R14 ;  /* 0x0000240e01007387 */ /* 0x0011e20000100800 */
[----:B----4-:R-:W-:-:S06]  /*32ac0*/  SHF.R.U32.HI R25, RZ, 0x2, R28 ;  /* 0x00000002ff197819 */ /* 0x010fcc000001161c */
[----:B------:R-:W-:Y:S08]  /*32ad0*/  MUFU.EX2 R28, R11 ;  /* 0x0000000b001c7308 */ /* 0x000ff00000000800 */
[----:B0-----:R-:W0:Y:S02]  /*32ae0*/  MUFU.EX2 R14, R10 ;  /* 0x0000000a000e7308 */ /* 0x001e240000000800 */
[----:B0-----:R0:W-:Y:S01]  /*32af0*/  STL [R1+0x20], R14 ;  /* 0x0000200e01007387 */ /* 0x0011e20000100800 */
[----:B---3--:R-:W-:-:S05]  /*32b00*/  FMNMX R19, R19, R23, !PT ;  /* 0x0000001713137209 */ /* 0x008fca0007800000 */
[----:B------:R-:W-:Y:S01]  /*32b10*/  STL [R1+0x470], R19 ;  /* 0x0004701301007387 */ /* 0x000fe20000100800 */
[----:B------:R-:W-:Y:S02]  /*32b20*/  STL [R1+0x1c], R28 ;  /* 0x00001c1c01007387 */ /* 0x000fe40000100800 */
[----:B------:R-:W-:Y:S02]  /*32b30*/  STL [R1+0x14], R27 ;  /* 0x0000141b01007387 */ /* 0x000fe40000100800 */
[----:B------:R-:W3:Y:S01]  /*32b40*/  LDL R16, [R1+0xa74] ;  /* 0x000a740001107983 */ /* 0x000ee20000100800 */
[----:B------:R-:W4:Y:S01]  /*32b50*/  LDL.LU R23, [R1+0x54] ;  /* 0x0000540001177983 */ /* 0x000f220000300800 */
[----:B------:R-:W-:Y:S01]  /*32b60*/  SGXT.U32 R25, R25, 0x3 ;  /* 0x000000031919781a */ /* 0x000fe20000000000 */
[----:B------:R-:W-:Y:S02]  /*32b70*/  FADD R11, R20, -R19 ;  /* 0x80000013140b7221 */ /* 0x000fe40000000000 */
[----:B0-----:R-:W4:Y:S01]  /*32b80*/  LDL.LU R14, [R1+0x48] ;  /* 0x00004800010e7983 */ /* 0x001f220000300800 */
[----:B------:R-:W-:-:S05]  /*32b90*/  LOP3.LUT R25, R25, 0x10, RZ, 0xfc, !PT ;  /* 0x0000001019197812 */ /* 0x000fca00078efcff */
[----:B------:R0:W3:Y:S04]  /*32ba0*/  LDS R10, [R25.X16] ;  /* 0x00000000190a7984 */ /* 0x0000e8000000c800 */
[----:B------:R-:W1:Y:S01]  /*32bb0*/  S2R R20, SR_TID.X ;  /* 0x0000000000147919 */ /* 0x000e620000002100 */
[----:B------:R-:W-:Y:S02]  /*32bc0*/  FMUL R7, R11, 1.4426950216293334961 ;  /* 0x3fb8aa3b0b077820 */ /* 0x000fe40000400000 */
[----:B------:R-:W-:Y:S02]  /*32bd0*/  FADD R11, R21, -R19 ;  /* 0x80000013150b7221 */ /* 0x000fe40000000000 */
[----:B0-----:R2:W0:Y:S02]  /*32be0*/  MUFU.EX2 R25, R7 ;  /* 0x0000000700197308 */ /* 0x0014240000000800 */
[----:B------:R-:W-:-:S02]  /*32bf0*/  FMUL R11, R11, 1.4426950216293334961 ;  /* 0x3fb8aa3b0b0b7820 */ /* 0x000fc40000400000 */
[--C-:B------:R-:W-:Y:S02]  /*32c00*/  FADD R6, R6, -R19.reuse ;  /* 0x8000001306067221 */ /* 0x100fe40000000000 */
[--C-:B------:R-:W-:Y:S02]  /*32c10*/  FADD R8, R8, -R19.reuse ;  /* 0x8000001308087221 */ /* 0x100fe40000000000 */
[----:B------:R-:W-:Y:S02]  /*32c20*/  FMUL R6, R6, 1.4426950216293334961 ;  /* 0x3fb8aa3b06067820 */ /* 0x000fe40000400000 */
[----:B--2---:R-:W-:Y:S02]  /*32c30*/  FADD R7, R26, -R19 ;  /* 0x800000131a077221 */ /* 0x004fe40000000000 */
[----:B------:R2:W0:Y:S01]  /*32c40*/  MUFU.EX2 R26, R11 ;  /* 0x0000000b001a7308 */ /* 0x0004220000000800 */
[----:B-1----:R-:W-:Y:S01]  /*32c50*/  SHF.R.U32.HI R20, RZ, 0x2, R20 ;  /* 0x00000002ff147819 */ /* 0x002fe20000011614 */
[----:B--2---:R-:W-:-:S02]  /*32c60*/  FMUL R11, R7, 1.4426950216293334961 ;  /* 0x3fb8aa3b070b7820 */ /* 0x004fc40000400000 */
[----:B------:R-:W-:Y:S01]  /*32c70*/  FADD R7, R0, -R19 ;  /* 0x8000001300077221 */ /* 0x000fe20000000000 */
[----:B------:R-:W-:-:S03]  /*32c80*/  SGXT.U32 R20, R20, 0x3 ;  /* 0x000000031414781a */ /* 0x000fc60000000000 */
[----:B------:R1:W-:Y:S01]  /*32c90*/  MUFU.EX2 R0, R11 ;  /* 0x0000000b00007308 */ /* 0x0003e20000000800 */
[----:B------:R-:W-:Y:S01]  /*32ca0*/  FMUL R7, R7, 1.4426950216293334961 ;  /* 0x3fb8aa3b07077820 */ /* 0x000fe20000400000 */
[----:B0-----:R-:W-:Y:S01]  /*32cb0*/  STL [R1+0x10], R25 ;  /* 0x0000101901007387 */ /* 0x001fe20000100800 */
[----:B------:R-:W2:Y:S01]  /*32cc0*/  LDL.LU R29, [R1] ;  /* 0x00000000011d7983 */ /* 0x000ea20000300800 */
[----:B------:R-:W-:Y:S01]  /*32cd0*/  LOP3.LUT R20, R20, 0x18, RZ, 0xfc, !PT ;  /* 0x0000001814147812 */ /* 0x000fe200078efcff */
[----:B-1----:R-:W-:-:S03]  /*32ce0*/  FADD R11, R2, -R19 ;  /* 0x80000013020b7221 */ /* 0x002fc60000000000 */
[----:B------:R0:W-:Y:S01]  /*32cf0*/  MUFU.EX2 R2, R7 ;  /* 0x0000000700027308 */ /* 0x0001e20000000800 */
[----:B------:R-:W-:Y:S01]  /*32d00*/  STL [R1+0xc], R26 ;  /* 0x00000c1a01007387 */ /* 0x000fe20000100800 */
[----:B0-----:R-:W-:Y:S02]  /*32d10*/  FMUL R7, R11, 1.4426950216293334961 ;  /* 0x3fb8aa3b0b077820 */ /* 0x001fe40000400000 */
[----:B------:R-:W-:-:S04]  /*32d20*/  FADD R11, R12, -R19 ;  /* 0x800000130c0b7221 */ /* 0x000fc80000000000 */
[----:B------:R-:W-:Y:S08]  /*32d30*/  MUFU.EX2 R12, R6 ;  /* 0x00000006000c7308 */ /* 0x000ff00000000800 */
[----:B------:R0:W-:Y:S02]  /*32d40*/  MUFU.EX2 R22, R7 ;  /* 0x0000000700167308 */ /* 0x0001e40000000800 */
[----:B0-----:R-:W-:-:S02]  /*32d50*/  FMUL R7, R8, 1.4426950216293334961 ;  /* 0x3fb8aa3b08077820 */ /* 0x001fc40000400000 */
[----:B------:R0:W1:Y:S01]  /*32d60*/  LDS R8, [R20.X16] ;  /* 0x0000000014087984 */ /* 0x000062000000c800 */
[----:B---3--:R-:W-:-:S05]  /*32d70*/  FMNMX R16, R10, R16, !PT ;  /* 0x000000100a107209 */ /* 0x008fca0007800000 */
[--C-:B------:R-:W-:Y:S02]  /*32d80*/  FADD R10, R18, -R16.reuse ;  /* 0x80000010120a7221 */ /* 0x100fe40000000000 */
[----:B------:R-:W-:Y:S02]  /*32d90*/  FADD R5, R5, -R16 ;  /* 0x8000001005057221 */ /* 0x000fe40000000000 */
[----:B------:R-:W-:Y:S01]  /*32da0*/  FMUL R6, R10, 1.4426950216293334961 ;  /* 0x3fb8aa3b0a067820 */ /* 0x000fe20000400000 */
[----:B------:R3:W-:Y:S01]  /*32db0*/  STL [R1+0x46c], R16 ;  /* 0x00046c1001007387 */ /* 0x0007e20000100800 */
[----:B------:R-:W-:Y:S01]  /*32dc0*/  FMUL R11, R11, 1.4426950216293334961 ;  /* 0x3fb8aa3b0b0b7820 */ /* 0x000fe20000400000 */
[----:B------:R-:W-:Y:S08]  /*32dd0*/  MUFU.EX2 R7, R7 ;  /* 0x0000000700077308 */ /* 0x000ff00000000800 */
[----:B0-----:R0:W1:Y:S02]  /*32de0*/  MUFU.EX2 R20, R6 ;  /* 0x0000000600147308 */ /* 0x0010640000000800 */
[----:B0-----:R-:W-:-:S02]  /*32df0*/  FMUL R6, R5, 1.4426950216293334961 ;  /* 0x3fb8aa3b05067820 */ /* 0x001fc40000400000 */
[--C-:B----4-:R-:W-:Y:S02]  /*32e00*/  FADD R5, R23, -R16.reuse ;  /* 0x8000001017057221 */ /* 0x110fe40000000000 */
[----:B------:R-:W1:Y:S04]  /*32e10*/  LDL R23, [R1+0xa78] ;  /* 0x000a780001177983 */ /* 0x000e680000100800 */
[----:B------:R-:W-:Y:S01]  /*32e20*/  BAR.SYNC.DEFER_BLOCKING 0x0 ;  /* 0x0000000000007b1d */ /* 0x000fe20000010000 */
[----:B------:R-:W-:Y:S02]  /*32e30*/  FMUL R10, R5, 1.4426950216293334961 ;  /* 0x3fb8aa3b050a7820 */ /* 0x000fe40000400000 */
[----:B------:R-:W-:-:S03]  /*32e40*/  FADD R5, R14, -R16 ;  /* 0x800000100e057221 */ /* 0x000fc60000000000 */
[----:B------:R0:W-:Y:S01]  /*32e50*/  MUFU.EX2 R21, R11 ;  /* 0x0000000b00157308 */ /* 0x0001e20000000800 */
[--C-:B------:R-:W-:Y:S02]  /*32e60*/  FADD R3, R3, -R16.reuse ;  /* 0x8000001003037221 */ /* 0x100fe40000000000 */
[--C-:B------:R-:W-:Y:S01]  /*32e70*/  FADD R9, R9, -R16.reuse ;  /* 0x8000001009097221 */ /* 0x100fe20000000000 */
[----:B------:R-:W4:Y:S01]  /*32e80*/  LDL.LU R14, [R1+0x3c] ;  /* 0x00003c00010e7983 */ /* 0x000f220000300800 */
[----:B0-----:R-:W-:Y:S02]  /*32e90*/  FMUL R11, R5, 1.4426950216293334961 ;  /* 0x3fb8aa3b050b7820 */ /* 0x001fe40000400000 */
[----:B------:R-:W-:Y:S01]  /*32ea0*/  FMUL R3, R3, 1.4426950216293334961 ;  /* 0x3fb8aa3b03037820 */ /* 0x000fe20000400000 */
[----:B------:R0:W-:Y:S02]  /*32eb0*/  MUFU.EX2 R19, R10 ;  /* 0x0000000a00137308 */ /* 0x0001e40000000800 */
[----:B0-----:R-:W3:Y:S01]  /*32ec0*/  LDL.LU R10, [R1+0x58] ;  /* 0x00005800010a7983 */ /* 0x001ee20000300800 */
[----:B--2---:R-:W-:-:S03]  /*32ed0*/  FADD R5, R29, -R16 ;  /* 0x800000101d057221 */ /* 0x004fc60000000000 */
[----:B------:R-:W2:Y:S01]  /*32ee0*/  LDL R29, [R1+0x30] ;  /* 0x00003000011d7983 */ /* 0x000ea20000100800 */
[----:B------:R-:W-:-:S04]  /*32ef0*/  FMUL R5, R5, 1.4426950216293334961 ;  /* 0x3fb8aa3b05057820 */ /* 0x000fc80000400000 */
[----:B------:R-:W-:Y:S08]  /*32f00*/  MUFU.EX2 R18, R5 ;  /* 0x0000000500127308 */ /* 0x000ff00000000800 */
[----:B------:R0:W-:Y:S02]  /*32f10*/  MUFU.EX2 R5, R3 ;  /* 0x0000000300057308 */ /* 0x0001e40000000800 */
[----:B0-----:R-:W-:Y:S01]  /*32f20*/  FMUL R3, R9, 1.4426950216293334961 ;  /* 0x3fb8aa3b09037820 */ /* 0x001fe20000400000 */
[----:B-1----:R-:W-:Y:S01]  /*32f30*/  FMNMX R23, R8, R23, !PT ;  /* 0x0000001708177209 */ /* 0x002fe20007800000 */
[----:B------:R-:W-:-:S04]  /*32f40*/  FADD R8, R17, -R16 ;  /* 0x8000001011087221 */ /* 0x000fc80000000000 */
[----:B------:R0:W-:Y:S01]  /*32f50*/  MUFU.EX2 R17, R3 ;  /* 0x0000000300117308 */ /* 0x0001e20000000800 */
[----:B------:R1:W-:Y:S01]  /*32f60*/  STL [R1+0x468], R23 ;  /* 0x0004681701007387 */ /* 0x0003e20000100800 */
[----:B0-----:R-:W-:Y:S02]  /*32f70*/  FMUL R3, R8, 1.4426950216293334961 ;  /* 0x3fb8aa3b08037820 */ /* 0x001fe40000400000 */
[--C-:B------:R-:W-:Y:S02]  /*32f80*/  FADD R8, R15, -R23.reuse ;  /* 0x800000170f087221 */ /* 0x100fe40000000000 */
[----:B------:R-:W2:Y:S02]  /*32f90*/  LDL.LU R15, [R1+0x5c] ;  /* 0x00005c00010f7983 */ /* 0x000ea40000300800 */
[----:B------:R0:W-:Y:S01]  /*32fa0*/  MUFU.EX2 R9, R3 ;  /* 0x0000000300097308 */ /* 0x0001e20000000800 */
[----:B------:R-:W-:Y:S02]  /*32fb0*/  FADD R4, R4, -R23 ;  /* 0x8000001704047221 */ /* 0x000fe40000000000 */
[----:B0-----:R-:W-:-:S05]  /*32fc0*/  FMUL R3, R8, 1.4426950216293334961 ;  /* 0x3fb8aa3b08037820 */ /* 0x001fca0000400000 */
[----:B---3--:R0:W-:Y:S02]  /*32fd0*/  MUFU.EX2 R16, R3 ;  /* 0x0000000300107308 */ /* 0x0081e40000000800 */
[----:B0-----:R-:W-:Y:S02]  /*32fe0*/  FMUL R3, R4, 1.4426950216293334961 ;  /* 0x3fb8aa3b04037820 */ /* 0x001fe40000400000 */
[----:B--2---:R-:W-:-:S04]  /*32ff0*/  FADD R4, R15, -R23 ;  /* 0x800000170f047221 */ /* 0x004fc80000000000 */
[----:B------:R-:W-:-:S04]  /*33000*/  FMUL R8, R4, 1.4426950216293334961 ;  /* 0x3fb8aa3b04087820 */ /* 0x000fc80000400000 */
[----:B------:R0:W-:Y:S02]  /*33010*/  MUFU.EX2 R15, R8 ;  /* 0x00000008000f7308 */ /* 0x0001e40000000800 */
[----:B0-----:R-:W2:Y:S01]  /*33020*/  LDL.LU R8, [R1+0x50] ;  /* 0x0000500001087983 */ /* 0x001ea20000300800 */
[----:B------:R-:W-:-:S04]  /*33030*/  FADD R4, R10, -R23 ;  /* 0x800000170a047221 */ /* 0x000fc80000000000 */
[----:B------:R-:W-:Y:S02]  /*33040*/  FMUL R10, R4, 1.4426950216293334961 ;  /* 0x3fb8aa3b040a7820 */ /* 0x000fe40000400000 */
[----:B--2---:R-:W-:-:S04]  /*33050*/  FADD R4, R8, -R23 ;  /* 0x8000001708047221 */ /* 0x004fc80000000000 */
[----:B------:R-:W-:Y:S02]  /*33060*/  FMUL R8, R4, 1.4426950216293334961 ;  /* 0x3fb8aa3b04087820 */ /* 0x000fe40000400000 */
[--C-:B----4-:R-:W-:Y:S02]  /*33070*/  FADD R4, R14, -R23.reuse ;  /* 0x800000170e047221 */ /* 0x110fe40000000000 */
[----:B------:R0:W-:Y:S02]  /*33080*/  MUFU.EX2 R14, R8 ;  /* 0x00000008000e7308 */ /* 0x0001e40000000800 */
[----:B0-----:R-:W2:Y:S06]  /*33090*/  LDL.LU R8, [R1+0x38] ;  /* 0x0000380001087983 */ /* 0x001eac0000300800 */
[----:B------:R-:W0:Y:S08]  /*330a0*/  MUFU.EX2 R6, R6 ;  /* 0x0000000600067308 */ /* 0x000e300000000800 */
[----:B------:R-:W3:Y:S01]  /*330b0*/  MUFU.EX2 R3, R3 ;  /* 0x0000000300037308 */ /* 0x000ee20000000800 */
[----:B------:R4:W-:Y:S02]  /*330c0*/  STL [R1+0x2b58], R20 ;  /* 0x002b581401007387 */ /* 0x0009e40000100800 */
[----:B--2---:R-:W-:-:S02]  /*330d0*/  FADD R8, R8, -R23 ;  /* 0x8000001708087221 */ /* 0x004fc40000000000 */
[----:B-1----:R-:W-:Y:S02]  /*330e0*/  FADD R23, R13, -R23 ;  /* 0x800000170d177221 */ /* 0x002fe40000000000 */
[----:B------:R-:W-:-:S04]  /*330f0*/  FMUL R8, R8, 1.4426950216293334961 ;  /* 0x3fb8aa3b08087820 */ /* 0x000fc80000400000 */
[----:B------:R1:W-:Y:S02]  /*33100*/  MUFU.EX2 R13, R8 ;  /* 0x00000008000d7308 */ /* 0x0003e40000000800 */
[----:B-1----:R-:W-:Y:S02]  /*33110*/  FMUL R8, R23, 1.4426950216293334961 ;  /* 0x3fb8aa3b17087820 */ /* 0x002fe40000400000 */
[----:B------:R-:W-:Y:S02]  /*33120*/  FADD R23, R25, R26 ;  /* 0x0000001a19177221 */ /* 0x000fe40000000000 */
[----:B0-----:R-:W-:Y:S02]  /*33130*/  FADD R26, R20, R6 ;  /* 0x00000006141a7221 */ /* 0x001fe40000000000 */
[----:B----4-:R-:W2:Y:S01]  /*33140*/  LDL.LU R20, [R1+0x20] ;  /* 0x0000200001147983 */ /* 0x010ea20000300800 */
[----:B------:R0:W-:Y:S02]  /*33150*/  STL [R1+0x2b54], R6 ;  /* 0x002b540601007387 */ /* 0x0001e40000100800 */
[----:B---3--:R-:W-:Y:S01]  /*33160*/  FADD R25, R16, R3 ;  /* 0x0000000310197221 */ /* 0x008fe20000000000 */
[----:B0-----:R-:W3:Y:S01]  /*33170*/  LDL.LU R6, [R1+0x24] ;  /* 0x0000240001067983 */ /* 0x001ee20000300800 */
[----:B------:R0:W-:Y:S03]  /*33180*/  STL [R1+0x2b60], R16 ;  /* 0x002b601001007387 */ /* 0x0001e60000100800 */
[----:B0-----:R-:W4:Y:S01]  /*33190*/  LDL.LU R16, [R1+0x28] ;  /* 0x0000280001107983 */ /* 0x001f220000300800 */
[----:B------:R0:W-:Y:S03]  /*331a0*/  STL [R1+0x2b5c], R3 ;  /* 0x002b5c0301007387 */ /* 0x0001e60000100800 */
[----:B0-----:R-:W2:Y:S01]  /*331b0*/  LDL.LU R3, [R1+0x2c] ;  /* 0x00002c0001037983 */ /* 0x001ea20000300800 */
[----:B------:R-:W-:Y:S01]  /*331c0*/  FADD R26, R19, R26 ;  /* 0x0000001a131a7221 */ /* 0x000fe20000000000 */
[----:B------:R-:W0:Y:S01]  /*331d0*/  MUFU.EX2 R11, R11 ;  /* 0x0000000b000b7308 */ /* 0x000e220000000800 */
[----:B------:R-:W-:-:S02]  /*331e0*/  FADD R23, R0, R23 ;  /* 0x0000001700177221 */ /* 0x000fc40000000000 */
[----:B------:R-:W-:Y:S02]  /*331f0*/  FADD R24, R24, R29 ;  /* 0x0000001d18187221 */ /* 0x000fe40000000000 */
[----:B------:R-:W-:-:S04]  /*33200*/  FADD R23, R2, R23 ;  /* 0x0000001702177221 */ /* 0x000fc80000000000 */
[----:B------:R-:W-:Y:S02]  /*33210*/  FADD R23, R22, R23 ;  /* 0x0000001716177221 */ /* 0x000fe40000000000 */
[----:B0-----:R-:W-:Y:S02]  /*33220*/  FADD R26, R11, R26 ;  /* 0x0000001a0b1a7221 */ /* 0x001fe40000000000 */
[----:B------:R-:W-:Y:S02]  /*33230*/  FADD R23, R7, R23 ;  /* 0x0000001707177221 */ /* 0x000fe40000000000 */
[----:B------:R-:W-:Y:S02]  /*33240*/  FADD R26, R18, R26 ;  /* 0x0000001a121a7221 */ /* 0x000fe40000000000 */
[----:B------:R-:W-:Y:S02]  /*33250*/  FADD R23, R21, R23 ;  /* 0x0000001715177221 */ /* 0x000fe40000000000 */
[----:B------:R-:W-:Y:S01]  /*33260*/  FADD R26, R5, R26 ;  /* 0x0000001a051a7221 */ /* 0x000fe20000000000 */
[----:B------:R-:W0:Y:S01]  /*33270*/  MUFU.EX2 R10, R10 ;  /* 0x0000000a000a7308 */ /* 0x000e220000000800 */
[----:B------:R-:W-:-:S02]  /*33280*/  FADD R23, R12, R23 ;  /* 0x000000170c177221 */ /* 0x000fc40000000000 */
[----:B------:R-:W-:Y:S02]  /*33290*/  FMUL R4, R4, 1.4426950216293334961 ;  /* 0x3fb8aa3b04047820 */ /* 0x000fe40000400000 */
[----:B------:R-:W-:-:S04]  /*332a0*/  FADD R26, R17, R26 ;  /* 0x0000001a111a7221 */ /* 0x000fc80000000000 */
[----:B------:R-:W-:Y:S01]  /*332b0*/  FADD R26, R9, R26 ;  /* 0x0000001a091a7221 */ /* 0x000fe20000000000 */
[----:B------:R-:W1:Y:S01]  /*332c0*/  MUFU.EX2 R4, R4 ;  /* 0x0000000400047308 */ /* 0x000e620000000800 */
[----:B------:R-:W-:-:S07]  /*332d0*/  FADD R25, R15, R25 ;  /* 0x000000190f197221 */ /* 0x000fce0000000000 */
[----:B------:R-:W1:Y:S01]  /*332e0*/  MUFU.EX2 R8, R8 ;  /* 0x0000000800087308 */ /* 0x000e620000000800 */
[----:B0-----:R-:W-:-:S04]  /*332f0*/  FADD R25, R10, R25 ;  /* 0x000000190a197221 */ /* 0x001fc80000000000 */
[----:B------:R-:W-:-:S04]  /*33300*/  FADD R25, R14, R25 ;  /* 0x000000190e197221 */ /* 0x000fc80000000000 */
[----:B-1----:R-:W-:-:S04]  /*33310*/  FADD R25, R4, R25 ;  /* 0x0000001904197221 */ /* 0x002fc80000000000 */
[----:B------:R-:W-:-:S04]  /*33320*/  FADD R25, R13, R25 ;  /* 0x000000190d197221 */ /* 0x000fc80000000000 */
[----:B------:R-:W-:Y:S01]  /*33330*/  FADD R25, R8, R25 ;  /* 0x0000001908197221 */ /* 0x000fe20000000000 */
[----:B--2---:R-:W-:Y:S01]  /*33340*/  STL [R1+0x2b64], R3 ;  /* 0x002b640301007387 */ /* 0x004fe20000100800 */
[----:B------:R-:W-:Y:S02]  /*33350*/  STL [R1+0x2b68], R0 ;  /* 0x002b680001007387 */ /* 0x000fe40000100800 */
[----:B------:R0:W-:Y:S02]  /*33360*/  STL [R1+0x2b6c], R19 ;  /* 0x002b6c1301007387 */ /* 0x0001e40000100800 */
[----:B------:R-:W-:Y:S01]  /*33370*/  STL [R1+0x2b70], R15 ;  /* 0x002b700f01007387 */ /* 0x000fe20000100800 */
[----:B----4-:R-:W-:Y:S04]  /*33380*/  STL [R1+0x2b74], R16 ;  /* 0x002b741001007387 */ /* 0x010fe80000100800 */
[----:B0-----:R-:W2:Y:S01]  /*33390*/  LDL R19, [R1+0xaa4] ;  /* 0x000aa40001137983 */ /* 0x001ea20000100800 */
[----:B------:R-:W-:-:S03]  /*333a0*/  FADD R24, R3, R24 ;  /* 0x0000001803187221 */ /* 0x000fc60000000000 */
[----:B------:R-:W-:Y:S01]  /*333b0*/  SHFL.BFLY PT, R15, R25, 0x2, 0x1f ;  /* 0x0c401f00190f7f89 */ /* 0x000fe200000e0000 */
[----:B------:R-:W4:Y:S02]  /*333c0*/  LDL.LU R0, [R1+0x30] ;  /* 0x0000300001007983 */ /* 0x000f240000300800 */
[----:B------:R-:W4:Y:S02]  /*333d0*/  LDL.LU R3, [R1+0x34] ;  /* 0x0000340001037983 */ /* 0x000f240000300800 */
[----:B------:R-:W-:-:S04]  /*333e0*/  FADD R24, R16, R24 ;  /* 0x0000001810187221 */ /* 0x000fc80000000000 */
[----:B---3--:R-:W-:-:S04]  /*333f0*/  FADD R24, R6, R24 ;  /* 0x0000001806187221 */ /* 0x008fc80000000000 */
[----:B------:R-:W-:-:S04]  /*33400*/  FADD R24, R20, R24 ;  /* 0x0000001814187221 */ /* 0x000fc80000000000 */
[----:B------:R-:W-:Y:S02]  /*33410*/  FADD R24, R28, R24 ;  /* 0x000000181c187221 */ /* 0x000fe40000000000 */
[----:B------:R-:W0:Y:S02]  /*33420*/  SHFL.BFLY PT, R28, R23, 0x2, 0x1f ;  /* 0x0c401f00171c7f89 */ /* 0x000e2400000e0000 */
[----:B------:R-:W-:Y:S02]  /*33430*/  FADD R24, R27, R24 ;  /* 0x000000181b187221 */ /* 0x000fe40000000000 */
[----:B------:R-:W1:Y:S04]  /*33440*/  SHFL.BFLY PT, R27, R26, 0x2, 0x1f ;  /* 0x0c401f001a1b7f89 */ /* 0x000e6800000e0000 */
[----:B------:R-:W3:Y:S01]  /*33450*/  SHFL.BFLY PT, R29, R24, 0x2, 0x1f ;  /* 0x0c401f00181d7f89 */ /* 0x000ee200000e0000 */
[----:B0-----:R-:W-:-:S02]  /*33460*/  FADD R23, R23, R28 ;  /* 0x0000001c17177221 */ /* 0x001fc40000000000 */
[----:B-1----:R-:W-:-:S03]  /*33470*/  FADD R26, R26, R27 ;  /* 0x0000001b1a1a7221 */ /* 0x002fc60000000000 */
[----:B------:R-:W0:Y:S01]  /*33480*/  SHFL.BFLY PT, R27, R23, 0x1, 0x1f ;  /* 0x0c201f00171b7f89 */ /* 0x000e2200000e0000 */
[----:B------:R-:W-:Y:S02]  /*33490*/  FADD R25, R25, R15 ;  /* 0x0000000f19197221 */ /* 0x000fe40000000000 */
[----:B------:R-:W1:Y:S02]  /*334a0*/  S2R R15, SR_TID.X ;  /* 0x00000000000f7919 */ /* 0x000e640000002100 */
[----:B---3--:R-:W-:Y:S01]  /*334b0*/  FADD R24, R24, R29 ;  /* 0x0000001d18187221 */ /* 0x008fe20000000000 */
[----:B------:R-:W-:Y:S04]  /*334c0*/  SHFL.BFLY PT, R28, R26, 0x1, 0x1f ;  /* 0x0c201f001a1c7f89 */ /* 0x000fe800000e0000 */
[----:B------:R-:W3:Y:S01]  /*334d0*/  SHFL.BFLY PT, R16, R24, 0x1, 0x1f ;  /* 0x0c201f0018107f89 */ /* 0x000ee200000e0000 */
[----:B0-----:R-:W-:-:S03]  /*334e0*/  FADD R23, R23, R27 ;  /* 0x0000001b17177221 */ /* 0x001fc60000000000 */
[----:B------:R-:W0:Y:S04]  /*334f0*/  S2R R27, SR_TID.X ;  /* 0x00000000001b7919 */ /* 0x000e280000002100 */
[----:B------:R-:W0:Y:S01]  /*33500*/  SHFL.BFLY PT, R29, R25, 0x1, 0x1f ;  /* 0x0c201f00191d7f89 */ /* 0x000e2200000e0000 */
[----:B-1----:R-:W-:-:S05]  /*33510*/  LOP3.LUT R15, R15, 0x1c, RZ, 0xc0, !PT ;  /* 0x0000001c0f0f7812 */ /* 0x002fca00078ec0ff */
[----:B------:R-:W-:Y:S02]  /*33520*/  IMAD.SHL.U32 R15, R15, 0x4, RZ ;  /* 0x000000040f0f7824 */ /* 0x000fe400078e00ff */
[----:B---3--:R-:W-:Y:S02]  /*33530*/  FADD R24, R24, R16 ;  /* 0x0000001018187221 */ /* 0x008fe40000000000 */
[----:B------:R-:W-:Y:S01]  /*33540*/  FADD R26, R26, R28 ;  /* 0x0000001c1a1a7221 */ /* 0x000fe20000000000 */
[----:B------:R-:W3:Y:S01]  /*33550*/  LDL.LU R16, [R1+0x2b74] ;  /* 0x002b740001107983 */ /* 0x000ee20000300800 */
[----:B------:R-:W3:Y:S01]  /*33560*/  LDL.LU R28, [R1+0x10] ;  /* 0x00001000011c7983 */ /* 0x000ee20000300800 */
[----:B0-----:R-:W-:-:S04]  /*33570*/  LOP3.LUT R27, R27, 0x7f, RZ, 0xc0, !PT ;  /* 0x0000007f1b1b7812 */ /* 0x001fc800078ec0ff */
[----:B------:R-:W-:-:S04]  /*33580*/  SHF.R.U32.HI R27, RZ, 0x3, R27 ;  /* 0x00000003ff1b7819 */ /* 0x000fc8000001161b */
[----:B------:R-:W-:-:S04]  /*33590*/  LOP3.LUT R27, R27, 0xc, RZ, 0xc0, !PT ;  /* 0x0000000c1b1b7812 */ /* 0x000fc800078ec0ff */
[----:B------:R-:W-:Y:S01]  /*335a0*/  IADD3 R27, R15, R27, RZ ;  /* 0x0000001b0f1b7210 */ /* 0x000fe20007ffe0ff */
[----:B------:R-:W-:Y:S01]  /*335b0*/  FADD R25, R25, R29 ;  /* 0x0000001d19197221 */ /* 0x000fe20000000000 */
[----:B------:R-:W3:Y:S01]  /*335c0*/  LDL.LU R15, [R1+0x2b70] ;  /* 0x002b7000010f7983 */ /* 0x000ee20000300800 */
[----:B------:R-:W3:Y:S03]  /*335d0*/  LDL.LU R29, [R1+0xc] ;  /* 0x00000c00011d7983 */ /* 0x000ee60000300800 */
[----:B------:R0:W-:Y:S04]  /*335e0*/  @!P0 STS [R27], R24 ;  /* 0x000000181b008388 */ /* 0x0001e80000000800 */
[----:B0-----:R-:W3:Y:S04]  /*335f0*/  LDL R24, [R1+0xa9c] ;  /* 0x000a9c0001187983 */ /* 0x001ee80000100800 */
[----:B--2---:R0:W-:Y:S04]  /*33600*/  @!P0 STS [R19], R23 ;  /* 0x0000001713008388 */ /* 0x0041e80000000800 */
[----:B0-----:R-:W2:Y:S01]  /*33610*/  LDL.LU R19, [R1+0x2b6c] ;  /* 0x002b6c0001137983 */ /* 0x001ea20000300800 */
[----:B------:R-:W2:Y:S01]  /*33620*/  LDL R23, [R1+0xaa0] ;  /* 0x000aa00001177983 */ /* 0x000ea20000100800 */
[----:B----4-:R-:W-:-:S02]  /*33630*/  F2FP.BF16.PACK_AB R3, R0, R3 ;  /* 0x000000030003723e */ /* 0x010fc400000010ff */
[----:B--2---:R0:W-:Y:S01]  /*33640*/  @!P0 STS [R23], R26 ;  /* 0x0000001a17008388 */ /* 0x0041e20000000800 */
[----:B---3--:R1:W-:Y:S01]  /*33650*/  @!P0 STS [R24], R25 ;  /* 0x0000001918008388 */ /* 0x0083e20000000800 */
[----:B------:R-:W-:Y:S02]  /*33660*/  F2FP.BF16.PACK_AB R6, R20, R6 ;  /* 0x000000061406723e */ /* 0x000fe400000010ff */
[----:B------:R-:W-:Y:S01]  /*33670*/  F2FP.BF16.PACK_AB R7, R7, R22 ;  /* 0x000000160707723e */ /* 0x000fe200000010ff */
[----:B0-----:R-:W2:Y:S01]  /*33680*/  LDL.LU R26, [R1+0x1c] ;  /* 0x00001c00011a7983 */ /* 0x001ea20000300800 */
[----:B-1----:R-:W2:Y:S02]  /*33690*/  LDL.LU R25, [R1+0x14] ;  /* 0x0000140001197983 */ /* 0x002ea40000300800 */
[----:B------:R-:W3:Y:S02]  /*336a0*/  LDL.LU R0, [R1+0x2b68] ;  /* 0x002b680001007983 */ /* 0x000ee40000300800 */
[----:B------:R0:W-:Y:S02]  /*336b0*/  STL [R1+0x4d0], R3 ;  /* 0x0004d00301007387 */ /* 0x0001e40000100800 */
[----:B0-----:R-:W4:Y:S04]  /*336c0*/  LDL.LU R3, [R1+0x2b64] ;  /* 0x002b640001037983 */ /* 0x001f280000300800 */
[----:B------:R-:W0:Y:S04]  /*336d0*/  S2R R27, SR_TID.X ;  /* 0x00000000001b7919 */ /* 0x000e280000002100 */
[----:B------:R-:W-:Y:S01]  /*336e0*/  BAR.SYNC.DEFER_BLOCKING 0x0 ;  /* 0x0000000000007b1d */ /* 0x000fe20000010000 */
[----:B----4-:R-:W-:-:S05]  /*336f0*/  F2FP.BF16.PACK_AB R3, R16, R3 ;  /* 0x000000031003723e */ /* 0x010fca00000010ff */
[----:B------:R-:W4:Y:S01]  /*33700*/  LDL.LU R16, [R1+0x2b60] ;  /* 0x002b600001107983 */ /* 0x000f220000300800 */
[----:B------:R1:W-:Y:S03]  /*33710*/  STL [R1+0x4c8], R3 ;  /* 0x0004c80301007387 */ /* 0x0003e60000100800 */
[----:B-1----:R-:W4:Y:S01]  /*33720*/  LDL.LU R3, [R1+0x2b5c] ;  /* 0x002b5c0001037983 */ /* 0x002f220000300800 */
[----:B------:R-:W4:Y:S02]  /*33730*/  LDL.LU R20, [R1+0x2b58] ;  /* 0x002b580001147983 */ /* 0x000f240000300800 */
[----:B------:R1:W-:Y:S02]  /*33740*/  STL [R1+0x4c4], R6 ;  /* 0x0004c40601007387 */ /* 0x0003e40000100800 */
[----:B-1----:R-:W4:Y:S01]  /*33750*/  LDL.LU R6, [R1+0x2b54] ;  /* 0x002b540001067983 */ /* 0x002f220000300800 */
[----:B--2---:R-:W-:Y:S01]  /*33760*/  F2FP.BF16.PACK_AB R25, R25, R26 ;  /* 0x0000001a1919723e */ /* 0x004fe200000010ff */
[----:B------:R-:W-:-:S04]  /*33770*/  F2FP.BF16.PACK_AB R26, R29, R28 ;  /* 0x0000001c1d1a723e */ /* 0x000fc800000010ff */
[----:B------:R3:W-:Y:S02]  /*33780*/  STL [R1+0x4bc], R25 ;  /* 0x0004bc1901007387 */ /* 0x0007e40000100800 */
[----:B---3--:R-:W-:Y:S01]  /*33790*/  F2FP.BF16.PACK_AB R25, R2, R0 ;  /* 0x000000000219723e */ /* 0x008fe200000010ff */
[----:B------:R-:W-:Y:S01]  /*337a0*/  F2FP.BF16.PACK_AB R0, R12, R21 ;  /* 0x000000150c00723e */ /* 0x000fe200000010ff */
[----:B------:R-:W2:Y:S01]  /*337b0*/  LDL.LU R2, [R1+0x2b50] ;  /* 0x002b500001027983 */ /* 0x000ea20000300800 */
[----:B------:R-:W-:Y:S02]  /*337c0*/  STL [R1+0x4b8], R26 ;  /* 0x0004b81a01007387 */ /* 0x000fe40000100800 */
[----:B------:R-:W-:Y:S02]  /*337d0*/  STL [R1+0x4b0], R25 ;  /* 0x0004b01901007387 */ /* 0x000fe40000100800 */
[----:B------:R1:W-:Y:S01]  /*337e0*/  STL [R1+0x4ac], R7 ;  /* 0x0004ac0701007387 */ /* 0x0003e20000100800 */
[----:B0-----:R-:W-:-:S05]  /*337f0*/  LOP3.LUT R27, R27, 0x7f, RZ, 0xc0, !PT ;  /* 0x0000007f1b1b7812 */ /* 0x001fca00078ec0ff */
[----:B------:R-:W0:Y:S01]  /*33800*/  LDS R23, [R27.X4] ;  /* 0x000000001b177984 */ /* 0x000e220000004800 */
[----:B----4-:R-:W-:-:S03]  /*33810*/  F2FP.BF16.PACK_AB R12, R6, R20 ;  /* 0x00000014060c723e */ /* 0x010fc600000010ff */
[----:B-1----:R-:W2:Y:S01]  /*33820*/  LDL.64 R6, [R1+0x1a98] ;  /* 0x001a980001067983 */ /* 0x002ea20000100a00 */
[----:B------:R1:W-:Y:S02]  /*33830*/  STL [R1+0x4a8], R0 ;  /* 0x0004a80001007387 */ /* 0x0003e40000100800 */
[----:B------:R-:W-:Y:S01]  /*33840*/  STL [R1+0x4a0], R12 ;  /* 0x0004a00c01007387 */ /* 0x000fe20000100800 */
[----:B-1----:R-:W-:Y:S01]  /*33850*/  F2FP.BF16.PACK_AB R0, R11, R19 ;  /* 0x000000130b00723e */ /* 0x002fe200000010ff */
[----:B------:R-:W-:Y:S01]  /*33860*/  F2FP.BF16.PACK_AB R11, R5, R18 ;  /* 0x00000012050b723e */ /* 0x000fe200000010ff */
[----:B------:R-:W-:-:S03]  /*33870*/  F2FP.BF16.PACK_AB R5, R9, R17 ;  /* 0x000000110905723e */ /* 0x000fc600000010ff */
[----:B------:R1:W-:Y:S01]  /*33880*/  STL [R1+0x49c], R0 ;  /* 0x00049c0001007387 */ /* 0x0003e20000100800 */
[----:B------:R3:W-:Y:S01]  /*33890*/  STL [R1+0x494], R11 ;  /* 0x0004940b01007387 */ /* 0x0007e20000100800 */
[----:B-1----:R-:W-:Y:S02]  /*338a0*/  F2FP.BF16.PACK_AB R0, R3, R16 ;  /* 0x000000100300723e */ /* 0x002fe400000010ff */
[----:B------:R-:W4:Y:S01]  /*338b0*/  LDL.64 R16, [R1+0x1a90] ;  /* 0x001a900001107983 */ /* 0x000f220000100a00 */
[----:B------:R-:W-:Y:S01]  /*338c0*/  STL [R1+0x490], R5 ;  /* 0x0004900501007387 */ /* 0x000fe20000100800 */
[----:B------:R-:W-:Y:S01]  /*338d0*/  F2FP.BF16.PACK_AB R3, R10, R15 ;  /* 0x0000000f0a03723e */ /* 0x000fe200000010ff */
[----:B------:R-:W-:Y:S01]  /*338e0*/  STL [R1+0x488], R0 ;  /* 0x0004880001007387 */ /* 0x000fe20000100800 */
[----:B---3--:R-:W3:Y:S04]  /*338f0*/  LDL.64 R10, [R1+0x328] ;  /* 0x00032800010a7983 */ /* 0x008ee80000100a00 */
[----:B0-----:R-:W0:Y:S02]  /*33900*/  SHFL.BFLY PT, R24, R23, 0x2, 0x1f ;  /* 0x0c401f0017187f89 */ /* 0x001e2400000e0000 */
[----:B0-----:R-:W-:-:S05]  /*33910*/  FADD R23, R23, R24 ;  /* 0x0000001817177221 */ /* 0x001fca0000000000 */
[----:B------:R-:W0:Y:S04]  /*33920*/  SHFL.BFLY PT, R24, R23, 0x1, 0x1f ;  /* 0x0c201f0017187f89 */ /* 0x000e2800000e0000 */
[----:B------:R0:W-:Y:S01]  /*33930*/  STL [R1+0x484], R3 ;  /* 0x0004840301007387 */ /* 0x0001e20000100800 */
[----:B------:R-:W4:Y:S01]  /*33940*/  LDL.64 R20, [R1+0x1a88] ;  /* 0x001a880001147983 */ /* 0x000f220000100a00 */
[----:B------:R-:W-:Y:S01]  /*33950*/  F2FP.BF16.PACK_AB R0, R4, R14 ;  /* 0x0000000e0400723e */ /* 0x000fe200000010ff */
[----:B------:R-:W4:Y:S02]  /*33960*/  LDL.64 R28, [R1+0x1a80] ;  /* 0x001a8000011c7983 */ /* 0x000f240000100a00 */
[----:B0-----:R-:W-:-:S05]  /*33970*/  FADD R3, R23, R24 ;  /* 0x0000001817037221 */ /* 0x001fca0000000000 */
[----:B------:R-:W-:Y:S01]  /*33980*/  @!P0 STS [R27.X4], R3 ;  /* 0x000000031b008388 */ /* 0x000fe20000004800 */
[----:B------:R-:W-:Y:S06]  /*33990*/  BAR.SYNC.DEFER_BLOCKING 0x0 ;  /* 0x0000000000007b1d */ /* 0x000fec0000010000 */
[----:B------:R0:W-:Y:S01]  /*339a0*/  STL [R1+0x47c], R0 ;  /* 0x00047c0001007387 */ /* 0x0001e20000100800 */
[----:B------:R-:W4:Y:S01]  /*339b0*/  LDL.64 R18, [R1+0x1a78] ;  /* 0x001a780001127983 */ /* 0x000f220000100a00 */
[----:B0-----:R-:W-:-:S05]  /*339c0*/  F2FP.BF16.PACK_AB R0, R8, R13 ;  /* 0x0000000d0800723e */ /* 0x001fca00000010ff */
[----:B------:R0:W-:Y:S01]  /*339d0*/  STL [R1+0x2aac], R0 ;  /* 0x002aac0001007387 */ /* 0x0001e20000100800 */
[----:B------:R-:W4:Y:S02]  /*339e0*/  LDL.64 R12, [R1+0x1a68] ;  /* 0x001a6800010c7983 */ /* 0x000f240000100a00 */
[----:B------:R-:W4:Y:S02]  /*339f0*/  LDL.64 R26, [R1+0x1a58] ;  /* 0x001a5800011a7983 */ /* 0x000f240000100a00 */
[----:B------:R-:W4:Y:S01]  /*33a00*/  LDL.64 R24, [R1+0x1a48] ;  /* 0x001a480001187983 */ /* 0x000f220000100a00 */
[----:B------:R-:W4:Y:S01]  /*33a10*/  LDL.64 R14, [R1+0x1a40] ;  /* 0x001a4000010e7983 */ /* 0x000f220000100a00 */
[----:B--2---:R-:W-:-:S05]  /*33a20*/  IMAD.WIDE R6, R2, 0x2, R6 ;  /* 0x0000000202067825 */ /* 0x004fca00078e0206 */
[----:B0-----:R0:W2:Y:S01]  /*33a30*/  LDG.E.U16 R0, [R6.64] ;  /* 0x0000000606007981 */ /* 0x0010a2000c1e1500 */
[----:B---3--:R-:W-:-:S03]  /*33a40*/  IMAD.WIDE R4, R2, 0x2, R10 ;  /* 0x0000000202047825 */ /* 0x008fc600078e020a */
[----:B------:R-:W3:Y:S04]  /*33a50*/  LDL.64 R10, [R1+0x1a70] ;  /* 0x001a7000010a7983 */ /* 0x000ee80000100a00 */
[----:B------:R1:W2:Y:S01]  /*33a60*/  LDG.E.U16 R3, [R4.64] ;  /* 0x0000000604037981 */ /* 0x0002a2000c1e1500 */
[----:B----4-:R-:W-:-:S03]  /*33a70*/  IMAD.WIDE R8, R2, 0x2, R16 ;  /* 0x0000000202087825 */ /* 0x010fc600078e0210 */
[----:B------:R-:W4:Y:S04]  /*33a80*/  LDL.64 R16, [R1+0x1a60] ;  /* 0x001a600001107983 */ /* 0x000f280000100a00 */
[----:B------:R0:W4:Y:S01]  /*33a90*/  LDG.E.U16 R22, [R8.64] ;  /* 0x0000000608167981 */ /* 0x000122000c1e1500 */
[----:B-1----:R-:W-:-:S04]  /*33aa0*/  IMAD.WIDE R4, R2, 0x2, R20 ;  /* 0x0000000202047825 */ /* 0x002fc800078e0214 */
[C---:B0-----:R-:W-:Y:S01]  /*33ab0*/  IMAD.WIDE R6, R2.reuse, 0x2, R28 ;  /* 0x0000000202067825 */ /* 0x041fe200078e021c */
[----:B------:R-:W4:Y:S04]  /*33ac0*/  LDL.64 R20, [R1+0x1a50] ;  /* 0x001a500001147983 */ /* 0x000f280000100a00 */
[----:B------:R4:W4:Y:S01]  /*33ad0*/  LDG.E.U16 R23, [R4.64] ;  /* 0x0000000604177981 */ /* 0x000922000c1e1500 */
[----:B------:R-:W-:-:S03]  /*33ae0*/  IMAD.WIDE R8, R2, 0x2, R18 ;  /* 0x0000000202087825 */ /* 0x000fc600078e0212 */
[----:B--2---:R0:W-:Y:S01]  /*33af0*/  STL [R1+0xa44], R3 ;  /* 0x000a440301007387 */ /* 0x0041e20000100800 */
[----:B------:R1:W-:Y:S02]  /*33b00*/  STL [R1+0xa40], R0 ;  /* 0x000a400001007387 */ /* 0x0003e40000100800 */
[----:B---3--:R-:W-:-:S04]  /*33b10*/  IMAD.WIDE R10, R2, 0x2, R10 ;  /* 0x00000002020a7825 */ /* 0x008fc800078e020a */
[----:B------:R-:W-:-:S04]  /*33b20*/  IMAD.WIDE R12, R2, 0x2, R12 ;  /* 0x00000002020c7825 */ /* 0x000fc800078e020c */
[C---:B----4-:R-:W-:Y:S01]  /*33b30*/  IMAD.WIDE R4, R2.reuse, 0x2, R16 ;  /* 0x0000000202047825 */ /* 0x050fe200078e0210 */
[----:B------:R-:W2:Y:S04]  /*33b40*/  LDL.64 R18, [R1+0x1a38] ;  /* 0x001a380001127983 */ /* 0x000ea80000100a00 */
[----:B------:R3:W4:Y:S04]  /*33b50*/  LDG.E.U16 R28, [R10.64] ;  /* 0x000000060a1c7981 */ /* 0x000728000c1e1500 */
[----:B------:R2:W2:Y:S04]  /*33b60*/  LDG.E.U16 R29, [R12.64] ;  /* 0x000000060c1d7981 */ /* 0x0004a8000c1e1500 */
[----:B0-----:R0:W2:Y:S04]  /*33b70*/  LDG.E.U16 R3, [R6.64] ;  /* 0x0000000606037981 */ /* 0x0010a8000c1e1500 */
[----:B-1----:R1:W4:Y:S01]  /*33b80*/  LDG.E.U16 R0, [R8.64] ;  /* 0x0000000608007981 */ /* 0x002322000c1e1500 */
[----:B---3--:R-:W-:-:S04]  /*33b90*/  IMAD.WIDE R10, R2, 0x2, R24 ;  /* 0x00000002020a7825 */ /* 0x008fc800078e0218 */
[C---:B0-----:R-:W-:Y:S01]  /*33ba0*/  IMAD.WIDE R6, R2.reuse, 0x2, R26 ;  /* 0x0000000202067825 */ /* 0x041fe200078e021a */
[----:B------:R0:W3:Y:S04]  /*33bb0*/  LDG.E.U16 R25, [R4.64] ;  /* 0x0000000604197981 */ /* 0x0000e8000c1e1500 */
[----:B------:R-:W-:Y:S01]  /*33bc0*/  STL [R1+0xa38], R23 ;  /* 0x000a381701007387 */ /* 0x000fe20000100800 */
[----:B------:R0:W-:Y:S02]  /*33bd0*/  STL [R1+0xa3c], R22 ;  /* 0x000a3c1601007387 */ /* 0x0001e40000100800 */
[----:B------:R-:W3:Y:S02]  /*33be0*/  LDL.64 R26, [R1+0x1a20] ;  /* 0x001a2000011a7983 */ /* 0x000ee40000100a00 */
[C---:B-1----:R-:W-:Y:S01]  /*33bf0*/  IMAD.WIDE R8, R2.reuse, 0x2, R20 ;  /* 0x0000000202087825 */ /* 0x042fe200078e0214 */
[----:B------:R-:W3:Y:S04]  /*33c00*/  LDL.64 R16, [R1+0x1a28] ;  /* 0x001a280001107983 */ /* 0x000ee80000100a00 */
[----:B------:R-:W3:Y:S04]  /*33c10*/  LDL.64 R20, [R1+0x1a18] ;  /* 0x001a180001147983 */ /* 0x000ee80000100a00 */
[----:B0-----:R-:W3:Y:S04]  /*33c20*/  LDL.64 R22, [R1+0x1a30] ;  /* 0x001a300001167983 */ /* 0x001ee80000100a00 */
[----:B--2---:R0:W-:Y:S01]  /*33c30*/  STL [R1+0xa34], R3 ;  /* 0x000a340301007387 */ /* 0x0041e20000100800 */
[----:B----4-:R1:W-:Y:S03]  /*33c40*/  STL [R1+0xa30], R0 ;  /* 0x000a300001007387 */ /* 0x0103e60000100800 */
[----:B0-----:R0:W2:Y:S04]  /*33c50*/  LDG.E.U16 R3, [R6.64] ;  /* 0x0000000606037981 */ /* 0x0010a8000c1e1500 */
[----:B-1----:R1:W4:Y:S01]  /*33c60*/  LDG.E.U16 R0, [R8.64] ;  /* 0x0000000608007981 */ /* 0x002322000c1e1500 */
[----:B------:R-:W-:-:S04]  /*33c70*/  IMAD.WIDE R12, R2, 0x2, R14 ;  /* 0x00000002020c7825 */ /* 0x000fc800078e020e */
[----:B------:R0:W-:Y:S02]  /*33c80*/  STL [R1+0xa2c], R28 ;  /* 0x000a2c1c01007387 */ /* 0x0001e40000100800 */
[C---:B------:R-:W-:Y:S01]  /*33c90*/  IMAD.WIDE R4, R2.reuse, 0x2, R18 ;  /* 0x0000000202047825 */ /* 0x040fe200078e0212 */
[----:B------:R-:W4:Y:S03]  /*33ca0*/  LDL.64 R14, [R1+0x1a10] ;  /* 0x001a1000010e7983 */ /* 0x000f260000100a00 */
[----:B------:R3:W-:Y:S02]  /*33cb0*/  STL [R1+0xa28], R29 ;  /* 0x000a281d01007387 */ /* 0x0007e40000100800 */
[----:B---3--:R3:W-:Y:S01]  /*33cc0*/  STL [R1+0xa24], R25 ;  /* 0x000a241901007387 */ /* 0x0087e20000100800 */
[----:B------:R-:W4:Y:S04]  /*33cd0*/  LDL.64 R18, [R1+0x1a00] ;  /* 0x001a000001127983 */ /* 0x000f280000100a00 */
[----:B0-----:R0:W4:Y:S04]  /*33ce0*/  LDG.E.U16 R28, [R10.64] ;  /* 0x000000060a1c7981 */ /* 0x001128000c1e1500 */
[----:B------:R1:W4:Y:S04]  /*33cf0*/  LDG.E.U16 R29, [R12.64] ;  /* 0x000000060c1d7981 */ /* 0x000328000c1e1500 */
[----:B---3--:R-:W3:Y:S01]  /*33d00*/  LDL.64 R24, [R1+0x1a08] ;  /* 0x001a080001187983 */ /* 0x008ee20000100a00 */
[----:B0-----:R-:W-:-:S04]  /*33d10*/  IMAD.WIDE R10, R2, 0x2, R26 ;  /* 0x00000002020a7825 */ /* 0x001fc800078e021a */
[C---:B------:R-:W-:Y:S01]  /*33d20*/  IMAD.WIDE R6, R2.reuse, 0x2, R22 ;  /* 0x0000000202067825 */ /* 0x040fe200078e0216 */
[----:B------:R0:W3:Y:S04]  /*33d30*/  LDG.E.U16 R27, [R4.64] ;  /* 0x00000006041b7981 */ /* 0x0000e8000c1e1500 */
[----:B------:R-:W3:Y:S01]  /*33d40*/  LDL.64 R22, [R1+0x19f8] ;  /* 0x0019f80001167983 */ /* 0x000ee20000100a00 */
[----:B-1----:R-:W-:-:S04]  /*33d50*/  IMAD.WIDE R8, R2, 0x2, R16 ;  /* 0x0000000202087825 */ /* 0x002fc800078e0210 */
[----:B------:R-:W3:Y:S01]  /*33d60*/  LDL.64 R16, [R1+0x19f0] ;  /* 0x0019f00001107983 */ /* 0x000ee20000100a00 */
[----:B--2---:R1:W-:Y:S01]  /*33d70*/  STL [R1+0xa20], R3 ;  /* 0x000a200301007387 */ /* 0x0043e20000100800 */
[----:B----4-:R2:W-:Y:S03]  /*33d80*/  STL [R1+0xa1c], R0 ;  /* 0x000a1c0001007387 */ /* 0x0105e60000100800 */
[----:B-1----:R3:W4:Y:S04]  /*33d90*/  LDG.E.U16 R3, [R6.64] ;  /* 0x0000000606037981 */ /* 0x002728000c1e1500 */
[----:B--2---:R1:W2:Y:S01]  /*33da0*/  LDG.E.U16 R0, [R8.64] ;  /* 0x0000000608007981 */ /* 0x0042a2000c1e1500 */
[----:B------:R-:W-:-:S03]  /*33db0*/  IMAD.WIDE R12, R2, 0x2, R20 ;  /* 0x00000002020c7825 */ /* 0x000fc600078e0214 */
[----:B------:R1:W-:Y:S01]  /*33dc0*/  STL [R1+0xa18], R28 ;  /* 0x000a181c01007387 */ /* 0x0003e20000100800 */
[----:B0-----:R-:W-:-:S04]  /*33dd0*/  IMAD.WIDE R4, R2, 0x2, R14 ;  /* 0x0000000202047825 */ /* 0x001fc800078e020e */
[----:B------:R-:W2:Y:S02]  /*33de0*/  LDL.64 R20, [R1+0x19e8] ;  /* 0x0019e80001147983 */ /* 0x000ea40000100a00 */
[----:B------:R0:W-:Y:S02]  /*33df0*/  STL [R1+0xa14], R29 ;  /* 0x000a141d01007387 */ /* 0x0001e40000100800 */
[C---:B---3--:R-:W-:Y:S01]  /*33e00*/  IMAD.WIDE R6, R2.reuse, 0x2, R24 ;  /* 0x0000000202067825 */ /* 0x048fe200078e0218 */
[----:B-1----:R1:W3:Y:S04]  /*33e10*/  LDG.E.U16 R28, [R10.64] ;  /* 0x000000060a1c7981 */ /* 0x0022e8000c1e1500 */
[----:B0-----:R0:W3:Y:S04]  /*33e20*/  LDG.E.U16 R29, [R12.64] ;  /* 0x000000060c1d7981 */ /* 0x0010e8000c1e1500 */
[----:B------:R0:W-:Y:S01]  /*33e30*/  STL [R1+0xa10], R27 ;  /* 0x000a101b01007387 */ /* 0x0001e20000100800 */
[----:B------:R-:W3:Y:S02]  /*33e40*/  LDL.64 R24, [R1+0x19d0] ;  /* 0x0019d00001187983 */ /* 0x000ee40000100a00 */
[----:B------:R-:W-:-:S04]  /*33e50*/  IMAD.WIDE R8, R2, 0x2, R18 ;  /* 0x0000000202087825 */ /* 0x000fc800078e0212 */
[----:B------:R-:W3:Y:S01]  /*33e60*/  LDL.64 R14, [R1+0x19d8] ;  /* 0x0019d800010e7983 */ /* 0x000ee20000100a00 */
[----:B------:R-:W3:Y:S01]  /*33e70*/  LDL.64 R18, [R1+0x19c8] ;  /* 0x0019c80001127983 */ /* 0x000ee20000100a00 */
[----:B-1----:R-:W-:-:S03]  /*33e80*/  IMAD.WIDE R10, R2, 0x2, R22 ;  /* 0x00000002020a7825 */ /* 0x002fc600078e0216 */
[----:B0-----:R-:W3:Y:S04]  /*33e90*/  LDL.64 R26, [R1+0x19e0] ;  /* 0x0019e000011a7983 */ /* 0x001ee80000100a00 */
[----:B------:R0:W3:Y:S04]  /*33ea0*/  LDG.E.U16 R23, [R4.64] ;  /* 0x0000000604177981 */ /* 0x0000e8000c1e1500 */
[----:B----4-:R1:W-:Y:S04]  /*33eb0*/  STL [R1+0xa0c], R3 ;  /* 0x000a0c0301007387 */ /* 0x0103e80000100800 */
[----:B--2---:R2:W-:Y:S04]  /*33ec0*/  STL [R1+0xa08], R0 ;  /* 0x000a080001007387 */ /* 0x0045e80000100800 */
[----:B-1----:R1:W4:Y:S04]  /*33ed0*/  LDG.E.U16 R3, [R6.64] ;  /* 0x0000000606037981 */ /* 0x002328000c1e1500 */
[----:B--2---:R2:W4:Y:S01]  /*33ee0*/  LDG.E.U16 R0, [R8.64] ;  /* 0x0000000608007981 */ /* 0x004522000c1e1500 */
[----:B------:R-:W-:-:S03]  /*33ef0*/  IMAD.WIDE R12, R2, 0x2, R16 ;  /* 0x00000002020c7825 */ /* 0x000fc600078e0210 */
[----:B---3--:R3:W-:Y:S01]  /*33f00*/  STL [R1+0xa04], R28 ;  /* 0x000a041c01007387 */ /* 0x0087e20000100800 */
[----:B0-----:R-:W-:-:S04]  /*33f10*/  IMAD.WIDE R4, R2, 0x2, R20 ;  /* 0x0000000202047825 */ /* 0x001fc800078e0214 */
[----:B------:R-:W4:Y:S02]  /*33f20*/  LDL.64 R16, [R1+0x19c0] ;  /* 0x0019c00001107983 */ /* 0x000f240000100a00 */
[----:B------:R0:W-:Y:S01]  /*33f30*/  STL [R1+0xa00], R29 ;  /* 0x000a001d01007387 */ /* 0x0001e20000100800 */
[----:B---3--:R3:W4:Y:S04]  /*33f40*/  LDG.E.U16 R28, [R10.64] ;  /* 0x000000060a1c7981 */ /* 0x008728000c1e1500 */
[----:B0-----:R0:W4:Y:S04]  /*33f50*/  LDG.E.U16 R29, [R12.64] ;  /* 0x000000060c1d7981 */ /* 0x001128000c1e1500 */
[----:B------:R0:W-:Y:S01]  /*33f60*/  STL [R1+0x9fc], R23 ;  /* 0x0009fc1701007387 */ /* 0x0001e20000100800 */
[----:B-1----:R-:W-:-:S04]  /*33f70*/  IMAD.WIDE R6, R2, 0x2, R26 ;  /* 0x0000000202067825 */ /* 0x002fc800078e021a */
[----:B------:R-:W4:Y:S02]  /*33f80*/  LDL.64 R26, [R1+0x19a8] ;  /* 0x0019a800011a7983 */ /* 0x000f240000100a00 */
[C---:B--2---:R-:W-:Y:S01]  /*33f90*/  IMAD.WIDE R8, R2.reuse, 0x2, R14 ;  /* 0x0000000202087825 */ /* 0x044fe200078e020e */
[----:B------:R-:W3:Y:S04]  /*33fa0*/  LDL.64 R20, [R1+0x19b0] ;  /* 0x0019b00001147983 */ /* 0x000ee80000100a00 */
[----:B------:R-:W3:Y:S02]  /*33fb0*/  LDL.64 R14, [R1+0x19a0] ;  /* 0x0019a000010e7983 */ /* 0x000ee40000100a00 */
[C---:B---3--:R-:W-:Y:S02]  /*33fc0*/  IMAD.WIDE R10, R2.reuse, 0x2, R24 ;  /* 0x00000002020a7825 */ /* 0x048fe400078e0218 */
[----:B0-----:R-:W3:Y:S04]  /*33fd0*/  LDL.64 R22, [R1+0x19b8] ;  /* 0x0019b80001167983 */ /* 0x001ee80000100a00 */
[----:B------:R0:W3:Y:S04]  /*33fe0*/  LDG.E.U16 R25, [R4.64] ;  /* 0x0000000604197981 */ /* 0x0000e8000c1e1500 */
[----:B----4-:R1:W-:Y:S01]  /*33ff0*/  STL [R1+0x9f8], R3 ;  /* 0x0009f80301007387 */ /* 0x0103e20000100800 */
[----:B------:R4:W-:Y:S03]  /*34000*/  STL [R1+0x9f4], R0 ;  /* 0x0009f40001007387 */ /* 0x0009e60000100800 */
[----:B-1----:R3:W2:Y:S04]  /*34010*/  LDG.E.U16 R3, [R6.64] ;  /* 0x0000000606037981 */ /* 0x0026a8000c1e1500 */
[----:B----4-:R1:W4:Y:S01]  /*34020*/  LDG.E.U16 R0, [R8.64] ;  /* 0x0000000608007981 */ /* 0x010322000c1e1500 */
[----:B------:R-:W-:-:S03]  /*34030*/  IMAD.WIDE R12, R2, 0x2, R18 ;  /* 0x00000002020c7825 */ /* 0x000fc600078e0212 */
[----:B------:R1:W-:Y:S01]  /*34040*/  STL [R1+0x9f0], R28 ;  /* 0x0009f01c01007387 */ /* 0x0003e20000100800 */
[----:B0-----:R-:W-:-:S04]  /*34050*/  IMAD.WIDE R4, R2, 0x2, R16 ;  /* 0x0000000202047825 */ /* 0x001fc800078e0210 */
[----:B------:R-:W4:Y:S02]  /*34060*/  LDL.64 R18, [R1+0x1998] ;  /* 0x0019980001127983 */ /* 0x000f240000100a00 */
[----:B------:R0:W-:Y:S01]  /*34070*/  STL [R1+0x9ec], R29 ;  /* 0x0009ec1d01007387 */ /* 0x0001e20000100800 */
[----:B-1----:R1:W4:Y:S04]  /*34080*/  LDG.E.U16 R28, [R10.64] ;  /* 0x000000060a1c7981 */ /* 0x002328000c1e1500 */
[----:B0-----:R0:W4:Y:S04]  /*34090*/  LDG.E.U16 R29, [R12.64] ;  /* 0x000000060c1d7981 */ /* 0x001128000c1e1500 */
[----:B---3--:R3:W-:Y:S01]  /*340a0*/  STL [R1+0x9e8], R25 ;  /* 0x0009e81901007387 */ /* 0x0087e20000100800 */
[----:B------:R-:W-:-:S04]  /*340b0*/  IMAD.WIDE R6, R2, 0x2, R22 ;  /* 0x0000000202067825 */ /* 0x000fc800078e0216 */
[----:B------:R-:W4:Y:S02]  /*340c0*/  LDL.64 R22, [R1+0x1980] ;  /* 0x0019800001167983 */ /* 0x000f240000100a00 */
[C---:B------:R-:W-:Y:S01]  /*340d0*/  IMAD.WIDE R8, R2.reuse, 0x2, R20 ;  /* 0x0000000202087825 */ /* 0x040fe200078e0214 */
[----:B------:R-:W4:Y:S04]  /*340e0*/  LDL.64 R16, [R1+0x1988] ;  /* 0x0019880001107983 */ /* 0x000f280000100a00 */
[----:B------:R-:W4:Y:S01]  /*340f0*/  LDL.64 R20, [R1+0x1978] ;  /* 0x0019780001147983 */ /* 0x000f220000100a00 */
[----:B-1----:R-:W-:-:S03]  /*34100*/  IMAD.WIDE R10, R2, 0x2, R26 ;  /* 0x00000002020a7825 */ /* 0x002fc600078e021a */
[----:B---3--:R-:W3:Y:S04]  /*34110*/  LDL.64 R24, [R1+0x1990] ;  /* 0x0019900001187983 */ /* 0x008ee80000100a00 */
[----:B------:R1:W3:Y:S04]  /*34120*/  LDG.E.U16 R27, [R4.64] ;  /* 0x00000006041b7981 */ /* 0x0002e8000c1e1500 */
[----:B--2---:R2:W-:Y:S01]  /*34130*/  STL [R1+0x9e4], R3 ;  /* 0x0009e40301007387 */ /* 0x0045e20000100800 */
[----:B----4-:R4:W-:Y:S03]  /*34140*/  STL [R1+0x9e0], R0 ;  /* 0x0009e00001007387 */ /* 0x0109e60000100800 */
[----:B--2---:R3:W2:Y:S04]  /*34150*/  LDG.E.U16 R3, [R6.64] ;  /* 0x0000000606037981 */ /* 0x0046a8000c1e1500 */
[----:B----4-:R4:W2:Y:S01]  /*34160*/  LDG.E.U16 R0, [R8.64] ;  /* 0x0000000608007981 */ /* 0x0108a2000c1e1500 */
[----:B0-----:R-:W-:-:S03]  /*34170*/  IMAD.WIDE R12, R2, 0x2, R14 ;  /* 0x00000002020c7825 */ /* 0x001fc600078e020e */
[----:B------:R0:W-:Y:S01]  /*34180*/  STL [R1+0x9dc], R28 ;  /* 0x0009dc1c01007387 */ /* 0x0001e20000100800 */
[----:B-1----:R-:W-:-:S04]  /*34190*/  IMAD.WIDE R4, R2, 0x2, R18 ;  /* 0x0000000202047825 */ /* 0x002fc800078e0212 */
[----:B------:R-:W2:Y:S02]  /*341a0*/  LDL.64 R14, [R1+0x1970] ;  /* 0x00197000010e7983 */ /* 0x000ea40000100a00 */
[----:B------:R1:W-:Y:S01]  /*341b0*/  STL [R1+0x9d8], R29 ;  /* 0x0009d81d01007387 */ /* 0x0003e20000100800 */
[----:B0-----:R0:W2:Y:S04]  /*341c0*/  LDG.E.U16 R28, [R10.64] ;  /* 0x000000060a1c7981 */ /* 0x0010a8000c1e1500 */
[----:B-1----:R1:W2:Y:S04]  /*341d0*/  LDG.E.U16 R29, [R12.64] ;  /* 0x000000060c1d7981 */ /* 0x0022a8000c1e1500 */
[----:B---3--:R3:W-:Y:S01]  /*341e0*/  STL [R1+0x9d4], R27 ;  /* 0x0009d41b01007387 */ /* 0x0087e20000100800 */
[----:B------:R-:W-:-:S04]  /*341f0*/  IMAD.WIDE R6, R2, 0x2, R24 ;  /* 0x0000000202067825 */ /* 0x000fc800078e0218 */
[----:B------:R-:W2:Y:S02]  /*34200*/  LDL.64 R24, [R1+0x1958] ;  /* 0x0019580001187983 */ /* 0x000ea40000100a00 */
[C---:B----4-:R-:W-:Y:S01]  /*34210*/  IMAD.WIDE R8, R2.reuse, 0x2, R16 ;  /* 0x0000000202087825 */ /* 0x050fe200078e0210 */
[----:B------:R-:W2:Y:S04]  /*34220*/  LDL.64 R18, [R1+0x1960] ;  /* 0x0019600001127983 */ /* 0x000ea80000100a00 */
[----:B------:R-:W2:Y:S01]  /*34230*/  LDL.64 R16, [R1+0x1950] ;  /* 0x0019500001107983 */ /* 0x000ea20000100a00 */
[----:B0-----:R-:W-:-:S03]  /*34240*/  IMAD.WIDE R10, R2, 0x2, R22 ;  /* 0x00000002020a7825 */ /* 0x001fc600078e0216 */
[----:B---3--:R-:W3:Y:S04]  /*34250*/  LDL.64 R26, [R1+0x1968] ;  /* 0x00196800011a7983 */ /* 0x008ee80000100a00 */
[----:B------:R0:W3:Y:S04]  /*34260*/  LDG.E.U16 R23, [R4.64] ;  /* 0x0000000604177981 */ /* 0x0000e8000c1e1500 */
[----:B--2---:R2:W-:Y:S01]  /*34270*/  STL [R1+0x9d0], R3 ;  /* 0x0009d00301007387 */ /* 0x0045e20000100800 */
[----:B------:R0:W-:Y:S03]  /*34280*/  STL [R1+0x9c8], R0 ;  /* 0x0009c80001007387 */ /* 0x0001e60000100800 */
[----:B--2---:R2:W4:Y:S04]  /*34290*/  LDG.E.U16 R3, [R6.64] ;  /* 0x0000000606037981 */ /* 0x004528000c1e1500 */
[----:B0-----:R0:W4:Y:S01]  /*342a0*/  LDG.E.U16 R0, [R8.64] ;  /* 0x0000000608007981 */ /* 0x001122000c1e1500 */
[----:B-1----:R-:W-:-:S03]  /*342b0*/  IMAD.WIDE R12, R2, 0x2, R20 ;  /* 0x00000002020c7825 */ /* 0x002fc600078e0214 */
[----:B------:R1:W-:Y:S01]  /*342c0*/  STL [R1+0x9c4], R28 ;  /* 0x0009c41c01007387 */ /* 0x0003e20000100800 */
[----:B------:R-:W-:-:S04]  /*342d0*/  IMAD.WIDE R4, R2, 0x2, R14 ;  /* 0x0000000202047825 */ /* 0x000fc800078e020e */
[----:B------:R-:W4:Y:S02]  /*342e0*/  LDL.64 R20, [R1+0x1948] ;  /* 0x0019480001147983 */ /* 0x000f240000100a00 */
[----:B------:R3:W-:Y:S01]  /*342f0*/  STL [R1+0x9c0], R29 ;  /* 0x0009c01d01007387 */ /* 0x0007e20000100800 */
[----:B-1----:R1:W4:Y:S04]  /*34300*/  LDG.E.U16 R28, [R10.64] ;  /* 0x000000060a1c7981 */ /* 0x002328000c1e1500 */
[----:B---3--:R3:W4:Y:S04]  /*34310*/  LDG.E.U16 R29, [R12.64] ;  /* 0x000000060c1d7981 */ /* 0x008728000c1e1500 */
[----:B------:R3:W-:Y:S01]  /*34320*/  STL [R1+0x9bc], R23 ;  /* 0x0009bc1701007387 */ /* 0x0007e20000100800 */
[----:B--2---:R-:W-:-:S04]  /*34330*/  IMAD.WIDE R6, R2, 0x2, R26 ;  /* 0x0000000202067825 */ /* 0x004fc800078e021a */
[----:B------:R-:W3:Y:S02]  /*34340*/  LDL.64 R26, [R1+0x1930] ;  /* 0x00193000011a7983 */ /* 0x000ee40000100a00 */
[C---:B0-----:R-:W-:Y:S01]  /*34350*/  IMAD.WIDE R8, R2.reuse, 0x2, R18 ;  /* 0x0000000202087825 */ /* 0x041fe200078e0212 */
[----:B------:R-:W3:Y:S04]  /*34360*/  LDL.64 R14, [R1+0x1938] ;  /* 0x00193800010e7983 */ /* 0x000ee80000100a00 */
[----:B------:R-:W3:Y:S01]  /*34370*/  LDL.64 R18, [R1+0x1928] ;  /* 0x0019280001127983 */ /* 0x000ee20000100a00 */
[----:B-1----:R-:W-:-:S03]  /*34380*/  IMAD.WIDE R10, R2, 0x2, R24 ;  /* 0x00000002020a7825 */ /* 0x002fc600078e0218 */
[----:B---3--:R-:W3:Y:S04]  /*34390*/  LDL.64 R22, [R1+0x1940] ;  /* 0x0019400001167983 */ /* 0x008ee80000100a00 */
        /* <DEDUP_REMOVED lines=894> */
[----:B------:R-:W4:Y:S02]  /*37b80*/  LDL.64 R20, [R1+0x1238] ;  /* 0x0012380001147983 */ /* 0x000f240000100a00 */
[----:B------:R-:W4:Y:S02]  /*37b90*/  LDL.64 R26, [R1+0x1230] ;  /* 0x00123000011a7983 */ /* 0x000f240000100a00 */
[C---:B-1----:R-:W-:Y:S02]  /*37ba0*/  IMAD.WIDE R10, R2.reuse, 0x2, R24 ;  /* 0x00000002020a7825 */ /* 0x042fe400078e0218 */
[----:B------:R1:W4:Y:S04]  /*37bb0*/  LDG.E.U16 R25, [R4.64] ;  /* 0x0000000604197981 */ /* 0x000328000c1e1500 */
[----:B0-----:R-:W4:Y:S01]  /*37bc0*/  LDL.64 R22, [R1+0x1240] ;  /* 0x0012400001167983 */ /* 0x001f220000100a00 */
[----:B------:R-:W-:-:S04]  /*37bd0*/  IMAD.WIDE R8, R2, 0x2, R14 ;  /* 0x0000000202087825 */ /* 0x000fc800078e020e */
[----:B------:R-:W4:Y:S02]  /*37be0*/  LDL.64 R14, [R1+0x1228] ;  /* 0x00122800010e7983 */ /* 0x000f240000100a00 */
[----:B----4-:R0:W-:Y:S01]  /*37bf0*/  STL [R1+0x3a8], R3 ;  /* 0x0003a80301007387 */ /* 0x0101e20000100800 */
[----:B------:R4:W-:Y:S03]  /*37c00*/  STL [R1+0x3a4], R0 ;  /* 0x0003a40001007387 */ /* 0x0009e60000100800 */
[----:B0-----:R0:W2:Y:S04]  /*37c10*/  LDG.E.U16 R3, [R6.64] ;  /* 0x0000000606037981 */ /* 0x0010a8000c1e1500 */
[----:B----4-:R4:W2:Y:S01]  /*37c20*/  LDG.E.U16 R0, [R8.64] ;  /* 0x0000000608007981 */ /* 0x0108a2000c1e1500 */
[----:B---3--:R-:W-:-:S03]  /*37c30*/  IMAD.WIDE R12, R2, 0x2, R18 ;  /* 0x00000002020c7825 */ /* 0x008fc600078e0212 */
[----:B------:R3:W-:Y:S01]  /*37c40*/  STL [R1+0x3a0], R28 ;  /* 0x0003a01c01007387 */ /* 0x0007e20000100800 */
[----:B-1----:R-:W-:-:S04]  /*37c50*/  IMAD.WIDE R4, R2, 0x2, R16 ;  /* 0x0000000202047825 */ /* 0x002fc800078e0210 */
[----:B------:R-:W2:Y:S02]  /*37c60*/  LDL.64 R18, [R1+0x1220] ;  /* 0x0012200001127983 */ /* 0x000ea40000100a00 */
[----:B------:R1:W-:Y:S01]  /*37c70*/  STL [R1+0x39c], R29 ;  /* 0x00039c1d01007387 */ /* 0x0003e20000100800 */
[----:B---3--:R3:W2:Y:S04]  /*37c80*/  LDG.E.U16 R28, [R10.64] ;  /* 0x000000060a1c7981 */ /* 0x0086a8000c1e1500 */
[----:B-1----:R1:W2:Y:S04]  /*37c90*/  LDG.E.U16 R29, [R12.64] ;  /* 0x000000060c1d7981 */ /* 0x0022a8000c1e1500 */
[----:B------:R1:W-:Y:S01]  /*37ca0*/  STL [R1+0x398], R25 ;  /* 0x0003981901007387 */ /* 0x0003e20000100800 */
[----:B----4-:R-:W-:-:S04]  /*37cb0*/  IMAD.WIDE R8, R2, 0x2, R20 ;  /* 0x0000000202087825 */ /* 0x010fc800078e0214 */
[----:B------:R-:W3:Y:S02]  /*37cc0*/  LDL.64 R20, [R1+0x1200] ;  /* 0x0012000001147983 */ /* 0x000ee40000100a00 */
[C---:B0-----:R-:W-:Y:S01]  /*37cd0*/  IMAD.WIDE R6, R2.reuse, 0x2, R22 ;  /* 0x0000000202067825 */ /* 0x041fe200078e0216 */
[----:B------:R-:W3:Y:S04]  /*37ce0*/  LDL.64 R16, [R1+0x1210] ;  /* 0x0012100001107983 */ /* 0x000ee80000100a00 */
[----:B------:R-:W3:Y:S02]  /*37cf0*/  LDL.64 R22, [R1+0x1208] ;  /* 0x0012080001167983 */ /* 0x000ee40000100a00 */
[C---:B---3--:R-:W-:Y:S02]  /*37d00*/  IMAD.WIDE R10, R2.reuse, 0x2, R26 ;  /* 0x00000002020a7825 */ /* 0x048fe400078e021a */
[----:B-1----:R-:W3:Y:S04]  /*37d10*/  LDL.64 R24, [R1+0x1218] ;  /* 0x0012180001187983 */ /* 0x002ee80000100a00 */
[----:B------:R0:W3:Y:S04]  /*37d20*/  LDG.E.U16 R27, [R4.64] ;  /* 0x00000006041b7981 */ /* 0x0000e8000c1e1500 */
[----:B--2---:R1:W-:Y:S01]  /*37d30*/  STL [R1+0x394], R3 ;  /* 0x0003940301007387 */ /* 0x0043e20000100800 */
[----:B------:R2:W-:Y:S03]  /*37d40*/  STL [R1+0x390], R0 ;  /* 0x0003900001007387 */ /* 0x0005e60000100800 */
[----:B-1----:R1:W4:Y:S04]  /*37d50*/  LDG.E.U16 R3, [R6.64] ;  /* 0x0000000606037981 */ /* 0x002328000c1e1500 */
[----:B--2---:R2:W4:Y:S01]  /*37d60*/  LDG.E.U16 R0, [R8.64] ;  /* 0x0000000608007981 */ /* 0x004522000c1e1500 */
        /* <DEDUP_REMOVED lines=10> */
[C---:B--2---:R-:W-:Y:S01]  /*37e10*/  IMAD.WIDE R8, R2.reuse, 0x2, R16 ;  /* 0x0000000202087825 */ /* 0x044fe200078e0210 */
[----:B------:R-:W2:Y:S04]  /*37e20*/  LDL.64 R18, [R1+0x11e8] ;  /* 0x0011e80001127983 */ /* 0x000ea80000100a00 */
[----:B------:R-:W2:Y:S01]  /*37e30*/  LDL.64 R16, [R1+0x11d8] ;  /* 0x0011d80001107983 */ /* 0x000ea20000100a00 */
[----:B0-----:R-:W-:-:S03]  /*37e40*/  IMAD.WIDE R12, R2, 0x2, R20 ;  /* 0x00000002020c7825 */ /* 0x001fc600078e0214 */
[----:B---3--:R-:W3:Y:S04]  /*37e50*/  LDL.64 R26, [R1+0x11f0] ;  /* 0x0011f000011a7983 */ /* 0x008ee80000100a00 */
[----:B------:R0:W2:Y:S04]  /*37e60*/  LDG.E.U16 R21, [R4.64] ;  /* 0x0000000604157981 */ /* 0x0000a8000c1e1500 */
[----:B----4-:R4:W-:Y:S01]  /*37e70*/  STL [R1+0x380], R3 ;  /* 0x0003800301007387 */ /* 0x0109e20000100800 */
[----:B------:R0:W-:Y:S03]  /*37e80*/  STL [R1+0x37c], R0 ;  /* 0x00037c0001007387 */ /* 0x0001e60000100800 */
[----:B----4-:R3:W4:Y:S04]  /*37e90*/  LDG.E.U16 R3, [R6.64] ;  /* 0x0000000606037981 */ /* 0x010728000c1e1500 */
[----:B0-----:R0:W4:Y:S01]  /*37ea0*/  LDG.E.U16 R0, [R8.64] ;  /* 0x0000000608007981 */ /* 0x001122000c1e1500 */
[----:B-1----:R-:W-:-:S03]  /*37eb0*/  IMAD.WIDE R10, R2, 0x2, R22 ;  /* 0x00000002020a7825 */ /* 0x002fc600078e0216 */
[----:B------:R1:W-:Y:S01]  /*37ec0*/  STL [R1+0x378], R28 ;  /* 0x0003781c01007387 */ /* 0x0003e20000100800 */
[----:B------:R-:W-:-:S04]  /*37ed0*/  IMAD.WIDE R4, R2, 0x2, R14 ;  /* 0x0000000202047825 */ /* 0x000fc800078e020e */
[----:B------:R-:W4:Y:S02]  /*37ee0*/  LDL.64 R22, [R1+0x11d0] ;  /* 0x0011d00001167983 */ /* 0x000f240000100a00 */
[----:B------:R2:W-:Y:S01]  /*37ef0*/  STL [R1+0x374], R29 ;  /* 0x0003741d01007387 */ /* 0x0005e20000100800 */
[----:B-1----:R1:W4:Y:S04]  /*37f00*/  LDG.E.U16 R28, [R10.64] ;  /* 0x000000060a1c7981 */ /* 0x002328000c1e1500 */
[----:B--2---:R2:W4:Y:S04]  /*37f10*/  LDG.E.U16 R29, [R12.64] ;  /* 0x000000060c1d7981 */ /* 0x004528000c1e1500 */
[----:B------:R2:W-:Y:S01]  /*37f20*/  STL [R1+0x370], R21 ;  /* 0x0003701501007387 */ /* 0x0005e20000100800 */
[----:B---3--:R-:W-:-:S04]  /*37f30*/  IMAD.WIDE R6, R2, 0x2, R26 ;  /* 0x0000000202067825 */ /* 0x008fc800078e021a */
[----:B------:R-:W2:Y:S02]  /*37f40*/  LDL.64 R26, [R1+0x11b8] ;  /* 0x0011b800011a7983 */ /* 0x000ea40000100a00 */
[C---:B0-----:R-:W-:Y:S01]  /*37f50*/  IMAD.WIDE R8, R2.reuse, 0x2, R18 ;  /* 0x0000000202087825 */ /* 0x041fe200078e0212 */
[----:B------:R-:W2:Y:S04]  /*37f60*/  LDL.64 R14, [R1+0x11c0] ;  /* 0x0011c000010e7983 */ /* 0x000ea80000100a00 */
[----:B------:R-:W2:Y:S01]  /*37f70*/  LDL.64 R18, [R1+0x11b0] ;  /* 0x0011b00001127983 */ /* 0x000ea20000100a00 */
[----:B-1----:R-:W-:-:S03]  /*37f80*/  IMAD.WIDE R10, R2, 0x2, R24 ;  /* 0x00000002020a7825 */ /* 0x002fc600078e0218 */
[----:B--2---:R-:W2:Y:S04]  /*37f90*/  LDL.64 R20, [R1+0x11c8] ;  /* 0x0011c80001147983 */ /* 0x004ea80000100a00 */
[----:B------:R0:W2:Y:S04]  /*37fa0*/  LDG.E.U16 R25, [R4.64] ;  /* 0x0000000604197981 */ /* 0x0000a8000c1e1500 */
[----:B----4-:R1:W-:Y:S01]  /*37fb0*/  STL [R1+0x36c], R3 ;  /* 0x00036c0301007387 */ /* 0x0103e20000100800 */
[----:B------:R4:W-:Y:S03]  /*37fc0*/  STL [R1+0x368], R0 ;  /* 0x0003680001007387 */ /* 0x0009e60000100800 */
[----:B-1----:R1:W3:Y:S04]  /*37fd0*/  LDG.E.U16 R3, [R6.64] ;  /* 0x0000000606037981 */ /* 0x0022e8000c1e1500 */
[----:B----4-:R4:W3:Y:S01]  /*37fe0*/  LDG.E.U16 R0, [R8.64] ;  /* 0x0000000608007981 */ /* 0x0108e2000c1e1500 */
[----:B------:R-:W-:-:S03]  /*37ff0*/  IMAD.WIDE R12, R2, 0x2, R16 ;  /* 0x00000002020c7825 */ /* 0x000fc600078e0210 */
[----:B------:R1:W-:Y:S01]  /*38000*/  STL [R1+0x364], R28 ;  /* 0x0003641c01007387 */ /* 0x0003e20000100800 */
[----:B0-----:R-:W-:-:S04]  /*38010*/  IMAD.WIDE R4, R2, 0x2, R22 ;  /* 0x0000000202047825 */ /* 0x001fc800078e0216 */
[----:B------:R-:W3:Y:S02]  /*38020*/  LDL.64 R16, [R1+0x11a8] ;  /* 0x0011a80001107983 */ /* 0x000ee40000100a00 */
[----:B------:R0:W-:Y:S01]  /*38030*/  STL [R1+0x360], R29 ;  /* 0x0003601d01007387 */ /* 0x0001e20000100800 */
[----:B-1----:R1:W3:Y:S04]  /*38040*/  LDG.E.U16 R28, [R10.64] ;  /* 0x000000060a1c7981 */ /* 0x0022e8000c1e1500 */
[----:B0-----:R0:W3:Y:S04]  /*38050*/  LDG.E.U16 R29, [R12.64] ;  /* 0x000000060c1d7981 */ /* 0x0010e8000c1e1500 */
[----:B--2---:R2:W-:Y:S01]  /*38060*/  STL [R1+0x35c], R25 ;  /* 0x00035c1901007387 */ /* 0x0045e20000100800 */
[----:B------:R-:W-:-:S04]  /*38070*/  IMAD.WIDE R6, R2, 0x2, R20 ;  /* 0x0000000202067825 */ /* 0x000fc800078e0214 */
[----:B------:R-:W3:Y:S02]  /*38080*/  LDL.64 R20, [R1+0x1190] ;  /* 0x0011900001147983 */ /* 0x000ee40000100a00 */
[C---:B----4-:R-:W-:Y:S01]  /*38090*/  IMAD.WIDE R8, R2.reuse, 0x2, R14 ;  /* 0x0000000202087825 */ /* 0x050fe200078e020e */
[----:B------:R-:W2:Y:S04]  /*380a0*/  LDL.64 R22, [R1+0x1198] ;  /* 0x0011980001167983 */ /* 0x000ea80000100a00 */
[----:B------:R-:W2:Y:S01]  /*380b0*/  LDL.64 R14, [R1+0x1188] ;  /* 0x00118800010e7983 */ /* 0x000ea20000100a00 */
[----:B-1----:R-:W-:-:S03]  /*380c0*/  IMAD.WIDE R10, R2, 0x2, R26 ;  /* 0x00000002020a7825 */ /* 0x002fc600078e021a */
[----:B--2---:R-:W2:Y:S04]  /*380d0*/  LDL.64 R24, [R1+0x11a0] ;  /* 0x0011a00001187983 */ /* 0x004ea80000100a00 */
[----:B------:R1:W2:Y:S04]  /*380e0*/  LDG.E.U16 R27, [R4.64] ;  /* 0x00000006041b7981 */ /* 0x0002a8000c1e1500 */
[----:B---3--:R3:W-:Y:S01]  /*380f0*/  STL [R1+0x358], R3 ;  /* 0x0003580301007387 */ /* 0x0087e20000100800 */
[----:B------:R0:W-:Y:S03]  /*38100*/  STL [R1+0x354], R0 ;  /* 0x0003540001007387 */ /* 0x0001e60000100800 */
[----:B---3--:R3:W4:Y:S04]  /*38110*/  LDG.E.U16 R3, [R6.64] ;  /* 0x0000000606037981 */ /* 0x008728000c1e1500 */
[----:B0-----:R0:W4:Y:S01]  /*38120*/  LDG.E.U16 R0, [R8.64] ;  /* 0x0000000608007981 */ /* 0x001122000c1e1500 */
[----:B------:R-:W-:-:S03]  /*38130*/  IMAD.WIDE R12, R2, 0x2, R18 ;  /* 0x00000002020c7825 */ /* 0x000fc600078e0212 */
[----:B------:R0:W-:Y:S01]  /*38140*/  STL [R1+0x350], R28 ;  /* 0x0003501c01007387 */ /* 0x0001e20000100800 */
[----:B-1----:R-:W-:-:S04]  /*38150*/  IMAD.WIDE R4, R2, 0x2, R16 ;  /* 0x0000000202047825 */ /* 0x002fc800078e0210 */
[----:B------:R-:W4:Y:S02]  /*38160*/  LDL.64 R18, [R1+0x1180] ;  /* 0x0011800001127983 */ /* 0x000f240000100a00 */
[----:B------:R1:W-:Y:S01]  /*38170*/  STL [R1+0x34c], R29 ;  /* 0x00034c1d01007387 */ /* 0x0003e20000100800 */
[----:B0-----:R0:W4:Y:S04]  /*38180*/  LDG.E.U16 R28, [R10.64] ;  /* 0x000000060a1c7981 */ /* 0x001128000c1e1500 */
[----:B-1----:R1:W4:Y:S04]  /*38190*/  LDG.E.U16 R29, [R12.64] ;  /* 0x000000060c1d7981 */ /* 0x002328000c1e1500 */
[----:B--2---:R2:W-:Y:S01]  /*381a0*/  STL [R1+0x348], R27 ;  /* 0x0003481b01007387 */ /* 0x0045e20000100800 */
[----:B---3--:R-:W-:-:S04]  /*381b0*/  IMAD.WIDE R6, R2, 0x2, R24 ;  /* 0x0000000202067825 */ /* 0x008fc800078e0218 */
[----:B------:R-:W2:Y:S02]  /*381c0*/  LDL.64 R24, [R1+0x1168] ;  /* 0x0011680001187983 */ /* 0x000ea40000100a00 */
[C---:B------:R-:W-:Y:S01]  /*381d0*/  IMAD.WIDE R8, R2.reuse, 0x2, R22 ;  /* 0x0000000202087825 */ /* 0x040fe200078e0216 */
[----:B------:R-:W2:Y:S04]  /*381e0*/  LDL.64 R16, [R1+0x1170] ;  /* 0x0011700001107983 */ /* 0x000ea80000100a00 */
[----:B------:R-:W2:Y:S01]  /*381f0*/  LDL.64 R22, [R1+0x1160] ;  /* 0x0011600001167983 */ /* 0x000ea20000100a00 */
[----:B0-----:R-:W-:-:S03]  /*38200*/  IMAD.WIDE R10, R2, 0x2, R20 ;  /* 0x00000002020a7825 */ /* 0x001fc600078e0214 */
[----:B--2---:R-:W2:Y:S04]  /*38210*/  LDL.64 R26, [R1+0x1178] ;  /* 0x00117800011a7983 */ /* 0x004ea80000100a00 */
[----:B------:R0:W2:Y:S04]  /*38220*/  LDG.E.U16 R21, [R4.64] ;  /* 0x0000000604157981 */ /* 0x0000a8000c1e1500 */
[----:B----4-:R4:W-:Y:S01]  /*38230*/  STL [R1+0x344], R3 ;  /* 0x0003440301007387 */ /* 0x0109e20000100800 */
[----:B------:R0:W-:Y:S03]  /*38240*/  STL [R1+0x340], R0 ;  /* 0x0003400001007387 */ /* 0x0001e60000100800 */
[----:B----4-:R4:W3:Y:S04]  /*38250*/  LDG.E.U16 R3, [R6.64] ;  /* 0x0000000606037981 */ /* 0x0108e8000c1e1500 */
[----:B0-----:R0:W3:Y:S01]  /*38260*/  LDG.E.U16 R0, [R8.64] ;  /* 0x0000000608007981 */ /* 0x0010e2000c1e1500 */
[----:B-1----:R-:W-:-:S03]  /*38270*/  IMAD.WIDE R12, R2, 0x2, R14 ;  /* 0x00000002020c7825 */ /* 0x002fc600078e020e */
[----:B------:R1:W-:Y:S01]  /*38280*/  STL [R1+0x33c], R28 ;  /* 0x00033c1c01007387 */ /* 0x0003e20000100800 */
[----:B------:R-:W-:-:S04]  /*38290*/  IMAD.WIDE R4, R2, 0x2, R18 ;  /* 0x0000000202047825 */ /* 0x000fc800078e0212 */
[----:B------:R-:W3:Y:S02]  /*382a0*/  LDL.64 R14, [R1+0x1158] ;  /* 0x00115800010e7983 */ /* 0x000ee40000100a00 */
[----:B------:R2:W-:Y:S01]  /*382b0*/  STL [R1+0x338], R29 ;  /* 0x0003381d01007387 */ /* 0x0005e20000100800 */
[----:B-1----:R1:W3:Y:S04]  /*382c0*/  LDG.E.U16 R28, [R10.64] ;  /* 0x000000060a1c7981 */ /* 0x0022e8000c1e1500 */
[----:B--2---:R2:W3:Y:S04]  /*382d0*/  LDG.E.U16 R29, [R12.64] ;  /* 0x000000060c1d7981 */ /* 0x0044e8000c1e1500 */
[----:B------:R0:W-:Y:S01]  /*382e0*/  STL [R1+0x334], R21 ;  /* 0x0003341501007387 */ /* 0x0001e20000100800 */
[----:B----4-:R-:W-:-:S04]  /*382f0*/  IMAD.WIDE R6, R2, 0x2, R26 ;  /* 0x0000000202067825 */ /* 0x010fc800078e021a */
[----:B------:R-:W3:Y:S02]  /*38300*/  LDL.64 R26, [R1+0x1140] ;  /* 0x00114000011a7983 */ /* 0x000ee40000100a00 */
[----:B------:R-:W3:Y:S02]  /*38310*/  LDL.64 R18, [R1+0x1148] ;  /* 0x0011480001127983 */ /* 0x000ee40000100a00 */
[C---:B-1----:R-:W-:Y:S02]  /*38320*/  IMAD.WIDE R10, R2.reuse, 0x2, R24 ;  /* 0x00000002020a7825 */ /* 0x042fe400078e0218 */
[----:B------:R1:W3:Y:S04]  /*38330*/  LDG.E.U16 R25, [R4.64] ;  /* 0x0000000604197981 */ /* 0x0002e8000c1e1500 */
[----:B0-----:R-:W3:Y:S01]  /*38340*/  LDL.64 R20, [R1+0x1150] ;  /* 0x0011500001147983 */ /* 0x001ee20000100a00 */
[----:B------:R-:W-:-:S04]  /*38350*/  IMAD.WIDE R8, R2, 0x2, R16 ;  /* 0x0000000202087825 */ /* 0x000fc800078e0210 */
[----:B------:R-:W3:Y:S02]  /*38360*/  LDL.64 R16, [R1+0x1138] ;  /* 0x0011380001107983 */ /* 0x000ee40000100a00 */
[----:B---3--:R0:W-:Y:S01]  /*38370*/  STL [R1+0x330], R3 ;  /* 0x0003300301007387 */ /* 0x0081e20000100800 */
[----:B------:R3:W-:Y:S03]  /*38380*/  STL [R1+0x31c], R0 ;  /* 0x00031c0001007387 */ /* 0x0007e60000100800 */
[----:B0-----:R0:W4:Y:S04]  /*38390*/  LDG.E.U16 R3, [R6.64] ;  /* 0x0000000606037981 */ /* 0x001128000c1e1500 */
[----:B---3--:R3:W4:Y:S01]  /*383a0*/  LDG.E.U16 R0, [R8.64] ;  /* 0x0000000608007981 */ /* 0x008722000c1e1500 */
[----:B--2---:R-:W-:-:S03]  /*383b0*/  IMAD.WIDE R12, R2, 0x2, R22 ;  /* 0x00000002020c7825 */ /* 0x004fc600078e0216 */
[----:B------:R2:W-:Y:S01]  /*383c0*/  STL [R1+0x318], R28 ;  /* 0x0003181c01007387 */ /* 0x0005e20000100800 */
[----:B-1----:R-:W-:-:S04]  /*383d0*/  IMAD.WIDE R4, R2, 0x2, R14 ;  /* 0x0000000202047825 */ /* 0x002fc800078e020e */
[----:B------:R-:W4:Y:S02]  /*383e0*/  LDL.64 R22, [R1+0x1130] ;  /* 0x0011300001167983 */ /* 0x000f240000100a00 */
[----:B------:R1:W-:Y:S01]  /*383f0*/  STL [R1+0x314], R29 ;  /* 0x0003141d01007387 */ /* 0x0003e20000100800 */
[----:B--2---:R2:W4:Y:S04]  /*38400*/  LDG.E.U16 R28, [R10.64] ;  /* 0x000000060a1c7981 */ /* 0x004528000c1e1500 */
[----:B-1----:R1:W4:Y:S04]  /*38410*/  LDG.E.U16 R29, [R12.64] ;  /* 0x000000060c1d7981 */ /* 0x002328000c1e1500 */
[----:B------:R1:W-:Y:S01]  /*38420*/  STL [R1+0x310], R25 ;  /* 0x0003101901007387 */ /* 0x0003e20000100800 */
[----:B---3--:R-:W-:-:S04]  /*38430*/  IMAD.WIDE R8, R2, 0x2, R18 ;  /* 0x0000000202087825 */ /* 0x008fc800078e0212 */
[----:B------:R-:W2:Y:S02]  /*38440*/  LDL.64 R18, [R1+0x1110] ;  /* 0x0011100001127983 */ /* 0x000ea40000100a00 */
[C---:B0-----:R-:W-:Y:S01]  /*38450*/  IMAD.WIDE R6, R2.reuse, 0x2, R20 ;  /* 0x0000000202067825 */ /* 0x041fe200078e0214 */
[----:B------:R-:W2:Y:S04]  /*38460*/  LDL.64 R14, [R1+0x1120] ;  /* 0x00112000010e7983 */ /* 0x000ea80000100a00 */
[----:B------:R-:W2:Y:S02]  /*38470*/  LDL.64 R20, [R1+0x1118] ;  /* 0x0011180001147983 */ /* 0x000ea40000100a00 */
[C---:B--2---:R-:W-:Y:S02]  /*38480*/  IMAD.WIDE R10, R2.reuse, 0x2, R26 ;  /* 0x00000002020a7825 */ /* 0x044fe400078e021a */
[----:B-1----:R-:W2:Y:S04]  /*38490*/  LDL.64 R24, [R1+0x1128] ;  /* 0x0011280001187983 */ /* 0x002ea80000100a00 */
[----:B------:R0:W2:Y:S04]  /*384a0*/  LDG.E.U16 R27, [R4.64] ;  /* 0x00000006041b7981 */ /* 0x0000a8000c1e1500 */
[----:B----4-:R1:W-:Y:S01]  /*384b0*/  STL [R1+0x30c], R3 ;  /* 0x00030c0301007387 */ /* 0x0103e20000100800 */
[----:B------:R4:W-:Y:S03]  /*384c0*/  STL [R1+0x308], R0 ;  /* 0x0003080001007387 */ /* 0x0009e60000100800 */
[----:B-1----:R1:W3:Y:S04]  /*384d0*/  LDG.E.U16 R3, [R6.64] ;  /* 0x0000000606037981 */ /* 0x0022e8000c1e1500 */
[----:B----4-:R4:W3:Y:S01]  /*384e0*/  LDG.E.U16 R0, [R8.64] ;  /* 0x0000000608007981 */ /* 0x0108e2000c1e1500 */
[----:B------:R-:W-:-:S03]  /*384f0*/  IMAD.WIDE R12, R2, 0x2, R16 ;  /* 0x00000002020c7825 */ /* 0x000fc600078e0210 */
[----:B------:R1:W-:Y:S01]  /*38500*/  STL [R1+0x304], R28 ;  /* 0x0003041c01007387 */ /* 0x0003e20000100800 */
[----:B------:R-:W3:Y:S02]  /*38510*/  LDL.64 R16, [R1+0x1108] ;  /* 0x0011080001107983 */ /* 0x000ee40000100a00 */
[----:B------:R2:W-:Y:S02]  /*38520*/  STL [R1+0x300], R29 ;  /* 0x0003001d01007387 */ /* 0x0005e40000100800 */
[C---:B0-----:R-:W-:Y:S01]  /*38530*/  IMAD.WIDE R4, R2.reuse, 0x2, R22 ;  /* 0x0000000202047825 */ /* 0x041fe200078e0216 */
[----:B-1----:R0:W3:Y:S04]  /*38540*/  LDG.E.U16 R28, [R10.64] ;  /* 0x000000060a1c7981 */ /* 0x0020e8000c1e1500 */
[----:B--2---:R1:W2:Y:S04]  /*38550*/  LDG.E.U16 R29, [R12.64] ;  /* 0x000000060c1d7981 */ /* 0x0042a8000c1e1500 */
[----:B------:R0:W-:Y:S01]  /*38560*/  STL [R1+0x2fc], R27 ;  /* 0x0002fc1b01007387 */ /* 0x0001e20000100800 */
[----:B------:R-:W-:-:S04]  /*38570*/  IMAD.WIDE R6, R2, 0x2, R24 ;  /* 0x0000000202067825 */ /* 0x000fc800078e0218 */
[----:B------:R-:W2:Y:S02]  /*38580*/  LDL.64 R24, [R1+0x10f0] ;  /* 0x0010f00001187983 */ /* 0x000ea40000100a00 */
[----:B------:R-:W2:Y:S02]  /*38590*/  LDL.64 R22, [R1+0x10f8] ;  /* 0x0010f80001167983 */ /* 0x000ea40000100a00 */
[C---:B-1----:R-:W-:Y:S01]  /*385a0*/  IMAD.WIDE R12, R2.reuse, 0x2, R18 ;  /* 0x00000002020c7825 */ /* 0x042fe200078e0212 */
[----:B0-----:R-:W2:Y:S04]  /*385b0*/  LDL.64 R26, [R1+0x1100] ;  /* 0x00110000011a7983 */ /* 0x001ea80000100a00 */
[----:B------:R0:W2:Y:S01]  /*385c0*/  LDG.E.U16 R19, [R4.64] ;  /* 0x0000000604137981 */ /* 0x0000a2000c1e1500 */
[----:B----4-:R-:W-:-:S04]  /*385d0*/  IMAD.WIDE R8, R2, 0x2, R14 ;  /* 0x0000000202087825 */ /* 0x010fc800078e020e */
[----:B------:R-:W4:Y:S01]  /*385e0*/  LDL.64 R14, [R1+0x10e8] ;  /* 0x0010e800010e7983 */ /* 0x000f220000100a00 */
[----:B---3--:R1:W-:Y:S01]  /*385f0*/  STL [R1+0x2f8], R3 ;  /* 0x0002f80301007387 */ /* 0x0083e20000100800 */
[----:B------:R3:W-:Y:S03]  /*38600*/  STL [R1+0x2f4], R0 ;  /* 0x0002f40001007387 */ /* 0x0007e60000100800 */
[----:B-1----:R1:W4:Y:S04]  /*38610*/  LDG.E.U16 R3, [R6.64] ;  /* 0x0000000606037981 */ /* 0x002328000c1e1500 */
[----:B---3--:R3:W4:Y:S01]  /*38620*/  LDG.E.U16 R0, [R8.64] ;  /* 0x0000000608007981 */ /* 0x008722000c1e1500 */
[----:B------:R-:W-:-:S04]  /*38630*/  IMAD.WIDE R10, R2, 0x2, R20 ;  /* 0x00000002020a7825 */ /* 0x000fc800078e0214 */
[C---:B0-----:R-:W-:Y:S01]  /*38640*/  IMAD.WIDE R4, R2.reuse, 0x2, R16 ;  /* 0x0000000202047825 */ /* 0x041fe200078e0210 */
[----:B------:R0:W-:Y:S03]  /*38650*/  STL [R1+0x2f0], R28 ;  /* 0x0002f01c01007387 */ /* 0x0001e60000100800 */
[----:B------:R-:W4:Y:S01]  /*38660*/  LDL.64 R20, [R1+0x10e0] ;  /* 0x0010e00001147983 */ /* 0x000f220000100a00 */
[----:B--2---:R2:W-:Y:S04]  /*38670*/  STL [R1+0x2ec], R29 ;  /* 0x0002ec1d01007387 */ /* 0x0045e80000100800 */
[----:B0-----:R0:W4:Y:S04]  /*38680*/  LDG.E.U16 R28, [R10.64] ;  /* 0x000000060a1c7981 */ /* 0x001128000c1e1500 */
[----:B--2---:R2:W4:Y:S04]  /*38690*/  LDG.E.U16 R29, [R12.64] ;  /* 0x000000060c1d7981 */ /* 0x004528000c1e1500 */
[----:B------:R1:W-:Y:S01]  /*386a0*/  STL [R1+0x2e8], R19 ;  /* 0x0002e81301007387 */ /* 0x0003e20000100800 */
[----:B------:R-:W4:Y:S02]  /*386b0*/  LDL.64 R16, [R1+0x10d0] ;  /* 0x0010d00001107983 */ /* 0x000f240000100a00 */
[----:B0-----:R-:W-:-:S02]  /*386c0*/  IMAD.WIDE R10, R2, 0x2, R24 ;  /* 0x00000002020a7825 */ /* 0x001fc400078e0218 */
[----:B------:R0:W4:Y:S04]  /*386d0*/  LDG.E.U16 R25, [R4.64] ;  /* 0x0000000604197981 */ /* 0x000128000c1e1500 */
[----:B-1----:R-:W4:Y:S01]  /*386e0*/  LDL.64 R18, [R1+0x10d8] ;  /* 0x0010d80001127983 */ /* 0x002f220000100a00 */
[----:B---3--:R-:W-:-:S04]  /*386f0*/  IMAD.WIDE R8, R2, 0x2, R22 ;  /* 0x0000000202087825 */ /* 0x008fc800078e0216 */
[----:B------:R-:W4:Y:S02]  /*38700*/  LDL.64 R22, [R1+0x10c0] ;  /* 0x0010c00001167983 */ /* 0x000f240000100a00 */
[C---:B------:R-:W-:Y:S02]  /*38710*/  IMAD.WIDE R6, R2.reuse, 0x2, R26 ;  /* 0x0000000202067825 */ /* 0x040fe400078e021a */
[----:B------:R-:W4:Y:S04]  /*38720*/  LDL.64 R26, [R1+0x10c8] ;  /* 0x0010c800011a7983 */ /* 0x000f280000100a00 */
[----:B----4-:R1:W-:Y:S01]  /*38730*/  STL [R1+0x2e4], R3 ;  /* 0x0002e40301007387 */ /* 0x0103e20000100800 */
[----:B------:R4:W-:Y:S03]  /*38740*/  STL [R1+0x2e0], R0 ;  /* 0x0002e00001007387 */ /* 0x0009e60000100800 */
[----:B-1----:R1:W3:Y:S04]  /*38750*/  LDG.E.U16 R3, [R6.64] ;  /* 0x0000000606037981 */ /* 0x0022e8000c1e1500 */
[----:B----4-:R4:W3:Y:S01]  /*38760*/  LDG.E.U16 R0, [R8.64] ;  /* 0x0000000608007981 */ /* 0x0108e2000c1e1500 */
[----:B--2---:R-:W-:-:S04]  /*38770*/  IMAD.WIDE R12, R2, 0x2, R14 ;  /* 0x00000002020c7825 */ /* 0x004fc800078e020e */
[----:B------:R-:W2:Y:S02]  /*38780*/  LDL.64 R14, [R1+0x10b8] ;  /* 0x0010b800010e7983 */ /* 0x000ea40000100a00 */
[----:B------:R1:W-:Y:S01]  /*38790*/  STL [R1+0x2dc], R28 ;  /* 0x0002dc1c01007387 */ /* 0x0003e20000100800 */
[----:B------:R4:W-:Y:S01]  /*387a0*/  STL [R1+0x2d8], R29 ;  /* 0x0002d81d01007387 */ /* 0x0009e20000100800 */
[----:B0-----:R-:W-:-:S04]  /*387b0*/  IMAD.WIDE R4, R2, 0x2, R20 ;  /* 0x0000000202047825 */ /* 0x001fc800078e0214 */
[C---:B----4-:R-:W-:Y:S01]  /*387c0*/  IMAD.WIDE R8, R2.reuse, 0x2, R16 ;  /* 0x0000000202087825 */ /* 0x050fe200078e0210 */
[----:B-1----:R0:W2:Y:S04]  /*387d0*/  LDG.E.U16 R28, [R10.64] ;  /* 0x000000060a1c7981 */ /* 0x0020a8000c1e1500 */
[----:B------:R1:W-:Y:S01]  /*387e0*/  STL [R1+0x2d4], R25 ;  /* 0x0002d41901007387 */ /* 0x0003e20000100800 */
[----:B------:R-:W2:Y:S03]  /*387f0*/  LDL.64 R20, [R1+0x10a8] ;  /* 0x0010a80001147983 */ /* 0x000ea60000100a00 */
[----:B------:R0:W2:Y:S01]  /*38800*/  LDG.E.U16 R29, [R12.64] ;  /* 0x000000060c1d7981 */ /* 0x0000a2000c1e1500 */
[----:B------:R-:W-:-:S04]  /*38810*/  IMAD.WIDE R6, R2, 0x2, R18 ;  /* 0x0000000202067825 */ /* 0x000fc800078e0212 */
[----:B------:R-:W2:Y:S02]  /*38820*/  LDL.64 R18, [R1+0x10a0] ;  /* 0x0010a00001127983 */ /* 0x000ea40000100a00 */
[----:B------:R-:W2:Y:S01]  /*38830*/  LDL.64 R16, [R1+0x1098] ;  /* 0x0010980001107983 */ /* 0x000ea20000100a00 */
[----:B-1----:R-:W2:Y:S01]  /*38840*/  LDL.64 R24, [R1+0x10b0] ;  /* 0x0010b00001187983 */ /* 0x002ea20000100a00 */
[----:B0-----:R-:W-:-:S04]  /*38850*/  IMAD.WIDE R12, R2, 0x2, R22 ;  /* 0x00000002020c7825 */ /* 0x001fc800078e0216 */
[C---:B------:R-:W-:Y:S01]  /*38860*/  IMAD.WIDE R10, R2.reuse, 0x2, R26 ;  /* 0x00000002020a7825 */ /* 0x040fe200078e021a */
[----:B------:R2:W2:Y:S04]  /*38870*/  LDG.E.U16 R23, [R4.64] ;  /* 0x0000000604177981 */ /* 0x0004a8000c1e1500 */
[----:B------:R2:W2:Y:S04]  /*38880*/  LDG.E.U16 R27, [R8.64] ;  /* 0x00000006081b7981 */ /* 0x0004a8000c1e1500 */
[----:B------:R0:W2:Y:S04]  /*38890*/  LDG.E.U16 R26, [R6.64] ;  /* 0x00000006061a7981 */ /* 0x0000a8000c1e1500 */
[----:B---3--:R1:W-:Y:S01]  /*388a0*/  STL [R1+0x2d0], R3 ;  /* 0x0002d00301007387 */ /* 0x0083e20000100800 */
[----:B------:R3:W-:Y:S03]  /*388b0*/  STL [R1+0x2cc], R0 ;  /* 0x0002cc0001007387 */ /* 0x0007e60000100800 */
[----:B-1----:R1:W4:Y:S04]  /*388c0*/  LDG.E.U16 R3, [R10.64] ;  /* 0x000000060a037981 */ /* 0x002328000c1e1500 */
[----:B---3--:R3:W4:Y:S01]  /*388d0*/  LDG.E.U16 R0, [R12.64] ;  /* 0x000000060c007981 */ /* 0x008722000c1e1500 */
[----:B--2---:R-:W-:-:S04]  /*388e0*/  IMAD.WIDE R4, R2, 0x2, R14 ;  /* 0x0000000202047825 */ /* 0x004fc800078e020e */
[C---:B------:R-:W-:Y:S01]  /*388f0*/  IMAD.WIDE R8, R2.reuse, 0x2, R20 ;  /* 0x0000000202087825 */ /* 0x040fe200078e0214 */
[----:B------:R-:W-:Y:S03]  /*38900*/  STL [R1+0x2c4], R29 ;  /* 0x0002c41d01007387 */ /* 0x000fe60000100800 */
[----:B------:R2:W-:Y:S01]  /*38910*/  STL [R1+0x2c8], R28 ;  /* 0x0002c81c01007387 */ /* 0x0005e20000100800 */
[----:B------:R-:W4:Y:S04]  /*38920*/  LDG.E.U16 R5, [R4.64] ;  /* 0x0000000604057981 */ /* 0x000f28000c1e1500 */
[----:B------:R-:W4:Y:S01]  /*38930*/  LDG.E.U16 R9, [R8.64] ;  /* 0x0000000608097981 */ /* 0x000f22000c1e1500 */
[----:B0-----:R-:W-:-:S03]  /*38940*/  IMAD.WIDE R6, R2, 0x2, R24 ;  /* 0x0000000202067825 */ /* 0x001fc600078e0218 */
[----:B--2---:R-:W2:Y:S04]  /*38950*/  LDL.64 R28, [R1+0x1090] ;  /* 0x00109000011c7983 */ /* 0x004ea80000100a00 */
[----:B------:R-:W2:Y:S01]  /*38960*/  LDG.E.U16 R7, [R6.64] ;  /* 0x0000000606077981 */ /* 0x000ea2000c1e1500 */
[----:B------:R0:W-:Y:S02]  /*38970*/  STL [R1+0x2c0], R23 ;  /* 0x0002c01701007387 */ /* 0x0001e40000100800 */
[----:B------:R-:W2:Y:S02]  /*38980*/  LDL.64 R14, [R1+0x1080] ;  /* 0x00108000010e7983 */ /* 0x000ea40000100a00 */
[----:B-1----:R-:W-:-:S04]  /*38990*/  IMAD.WIDE R10, R2, 0x2, R18 ;  /* 0x00000002020a7825 */ /* 0x002fc800078e0212 */
[C---:B---3--:R-:W-:Y:S01]  /*389a0*/  IMAD.WIDE R12, R2.reuse, 0x2, R16 ;  /* 0x00000002020c7825 */ /* 0x048fe200078e0210 */
[----:B0-----:R-:W3:Y:S03]  /*389b0*/  LDL.64 R22, [R1+0x1088] ;  /* 0x0010880001167983 */ /* 0x001ee60000100a00 */
[----:B------:R-:W-:Y:S02]  /*389c0*/  STL [R1+0x2b8], R27 ;  /* 0x0002b81b01007387 */ /* 0x000fe40000100800 */
[----:B------:R0:W-:Y:S02]  /*389d0*/  STL [R1+0x2bc], R26 ;  /* 0x0002bc1a01007387 */ /* 0x0001e40000100800 */
[----:B------:R-:W3:Y:S01]  /*389e0*/  LDL.64 R20, [R1+0x1070] ;  /* 0x0010700001147983 */ /* 0x000ee20000100a00 */
[----:B------:R-:W3:Y:S04]  /*389f0*/  LDL.64 R18, [R1+0x1068] ;  /* 0x0010680001127983 */ /* 0x000ee80000100a00 */
[----:B0-----:R-:W3:Y:S04]  /*38a00*/  LDL.64 R26, [R1+0x1078] ;  /* 0x00107800011a7983 */ /* 0x001ee80000100a00 */
[----:B----4-:R0:W-:Y:S01]  /*38a10*/  STL [R1+0x2b4], R3 ;  /* 0x0002b40301007387 */ /* 0x0101e20000100800 */
[----:B------:R1:W-:Y:S02]  /*38a20*/  STL [R1+0x2b0], R0 ;  /* 0x0002b00001007387 */ /* 0x0003e40000100800 */
[----:B------:R-:W4:Y:S02]  /*38a30*/  LDL.64 R24, [R1+0x1060] ;  /* 0x0010600001187983 */ /* 0x000f240000100a00 */
[----:B------:R-:W4:Y:S01]  /*38a40*/  LDL.64 R16, [R1+0x1058] ;  /* 0x0010580001107983 */ /* 0x000f220000100a00 */
[----:B0-----:R0:W4:Y:S04]  /*38a50*/  LDG.E.U16 R3, [R10.64] ;  /* 0x000000060a037981 */ /* 0x001128000c1e1500 */
[----:B-1----:R1:W4:Y:S04]  /*38a60*/  LDG.E.U16 R0, [R12.64] ;  /* 0x000000060c007981 */ /* 0x002328000c1e1500 */
[----:B------:R0:W-:Y:S04]  /*38a70*/  STL [R1+0x2ac], R5 ;  /* 0x0002ac0501007387 */ /* 0x0001e80000100800 */
[----:B--2---:R-:W-:Y:S01]  /*38a80*/  STL [R1+0x2a8], R7 ;  /* 0x0002a80701007387 */ /* 0x004fe20000100800 */
[----:B------:R2:W-:Y:S02]  /*38a90*/  STL [R1+0x2a4], R9 ;  /* 0x0002a40901007387 */ /* 0x0005e40000100800 */
[----:B0-----:R-:W-:-:S05]  /*38aa0*/  IMAD.WIDE R4, R2, 0x2, R28 ;  /* 0x0000000202047825 */ /* 0x001fca00078e021c */
[----:B------:R0:W4:Y:S01]  /*38ab0*/  LDG.E.U16 R29, [R4.64] ;  /* 0x00000006041d7981 */ /* 0x000122000c1e1500 */
[----:B--2---:R-:W-:-:S04]  /*38ac0*/  IMAD.WIDE R8, R2, 0x2, R14 ;  /* 0x0000000202087825 */ /* 0x004fc800078e020e */
[----:B---3--:R-:W-:-:S04]  /*38ad0*/  IMAD.WIDE R6, R2, 0x2, R22 ;  /* 0x0000000202067825 */ /* 0x008fc800078e0216 */
[C---:B-1----:R-:W-:Y:S01]  /*38ae0*/  IMAD.WIDE R12, R2.reuse, 0x2, R20 ;  /* 0x00000002020c7825 */ /* 0x042fe200078e0214 */
[----:B------:R-:W2:Y:S04]  /*38af0*/  LDL.64 R22, [R1+0x1050] ;  /* 0x0010500001167983 */ /* 0x000ea80000100a00 */
[----:B------:R-:W3:Y:S01]  /*38b00*/  LDL.64 R14, [R1+0x1048] ;  /* 0x00104800010e7983 */ /* 0x000ee20000100a00 */
[----:B------:R-:W-:-:S03]  /*38b10*/  IMAD.WIDE R10, R2, 0x2, R26 ;  /* 0x00000002020a7825 */ /* 0x000fc600078e021a */
[----:B------:R1:W3:Y:S04]  /*38b20*/  LDG.E.U16 R27, [R8.64] ;  /* 0x00000006081b7981 */ /* 0x0002e8000c1e1500 */
[----:B------:R4:W3:Y:S01]  /*38b30*/  LDG.E.U16 R26, [R6.64] ;  /* 0x00000006061a7981 */ /* 0x0008e2000c1e1500 */
[----:B0-----:R-:W-:-:S06]  /*38b40*/  IMAD.WIDE R4, R2, 0x2, R18 ;  /* 0x0000000202047825 */ /* 0x001fcc00078e0212 */
[----:B------:R-:W3:Y:S01]  /*38b50*/  LDG.E.U16 R5, [R4.64] ;  /* 0x0000000604057981 */ /* 0x000ee2000c1e1500 */
[----:B----4-:R-:W-:-:S06]  /*38b60*/  IMAD.WIDE R6, R2, 0x2, R24 ;  /* 0x0000000202067825 */ /* 0x010fcc00078e0218 */
[----:B------:R-:W4:Y:S04]  /*38b70*/  LDG.E.U16 R7, [R6.64] ;  /* 0x0000000606077981 */ /* 0x000f28000c1e1500 */
[----:B------:R0:W-:Y:S01]  /*38b80*/  STL [R1+0x2a0], R3 ;  /* 0x0002a00301007387 */ /* 0x0001e20000100800 */
[----:B------:R0:W-:Y:S02]  /*38b90*/  STL [R1+0x29c], R0 ;  /* 0x00029c0001007387 */ /* 0x0001e40000100800 */
[----:B------:R-:W4:Y:S02]  /*38ba0*/  LDL.64 R18, [R1+0x1038] ;  /* 0x0010380001127983 */ /* 0x000f240000100a00 */
[C---:B-1----:R-:W-:Y:S01]  /*38bb0*/  IMAD.WIDE R8, R2.reuse, 0x2, R16 ;  /* 0x0000000202087825 */ /* 0x042fe200078e0210 */
[----:B------:R-:W4:Y:S05]  /*38bc0*/  LDL.64 R20, [R1+0x1040] ;  /* 0x0010400001147983 */ /* 0x000f2a0000100a00 */
[----:B------:R-:W4:Y:S04]  /*38bd0*/  LDG.E.U16 R9, [R8.64] ;  /* 0x0000000608097981 */ /* 0x000f28000c1e1500 */
[----:B0-----:R2:W4:Y:S04]  /*38be0*/  LDG.E.U16 R3, [R10.64] ;  /* 0x000000060a037981 */ /* 0x001528000c1e1500 */
[----:B------:R3:W4:Y:S04]  /*38bf0*/  LDG.E.U16 R0, [R12.64] ;  /* 0x000000060c007981 */ /* 0x000728000c1e1500 */
[----:B------:R0:W-:Y:S01]  /*38c00*/  STL [R1+0x298], R29 ;  /* 0x0002981d01007387 */ /* 0x0001e20000100800 */
[----:B--2---:R-:W-:-:S04]  /*38c10*/  IMAD.WIDE R10, R2, 0x2, R22 ;  /* 0x00000002020a7825 */ /* 0x004fc800078e0216 */
[C---:B---3--:R-:W-:Y:S01]  /*38c20*/  IMAD.WIDE R12, R2.reuse, 0x2, R14 ;  /* 0x00000002020c7825 */ /* 0x048fe200078e020e */
[----:B0-----:R-:W2:Y:S04]  /*38c30*/  LDL.64 R28, [R1+0x1030] ;  /* 0x00103000011c7983 */ /* 0x001ea80000100a00 */
[----:B------:R-:W-:Y:S01]  /*38c40*/  STL [R1+0x290], R27 ;  /* 0x0002901b01007387 */ /* 0x000fe20000100800 */
[----:B------:R0:W-:Y:S02]  /*38c50*/  STL [R1+0x294], R26 ;  /* 0x0002941a01007387 */ /* 0x0001e40000100800 */
[----:B------:R-:W3:Y:S01]  /*38c60*/  LDL.64 R16, [R1+0x1020] ;  /* 0x0010200001107983 */ /* 0x000ee20000100a00 */
[----:B0-----:R-:W2:Y:S04]  /*38c70*/  LDL.64 R26, [R1+0x1028] ;  /* 0x00102800011a7983 */ /* 0x001ea80000100a00 */
[----:B----4-:R0:W-:Y:S01]  /*38c80*/  STL [R1+0x28c], R3 ;  /* 0x00028c0301007387 */ /* 0x0101e20000100800 */
[----:B------:R-:W4:Y:S02]  /*38c90*/  LDL.64 R24, [R1+0x1018] ;  /* 0x0010180001187983 */ /* 0x000f240000100a00 */
[----:B------:R-:W4:Y:S02]  /*38ca0*/  LDL.64 R22, [R1+0x1010] ;  /* 0x0010100001167983 */ /* 0x000f240000100a00 */
[----:B------:R-:W4:Y:S01]  /*38cb0*/  LDL.64 R14, [R1+0x1008] ;  /* 0x00100800010e7983 */ /* 0x000f220000100a00 */
[----:B------:R1:W-:Y:S04]  /*38cc0*/  STL [R1+0x288], R0 ;  /* 0x0002880001007387 */ /* 0x0003e80000100800 */
[----:B0-----:R0:W4:Y:S04]  /*38cd0*/  LDG.E.U16 R3, [R10.64] ;  /* 0x000000060a037981 */ /* 0x001128000c1e1500 */
[----:B-1----:R3:W4:Y:S01]  /*38ce0*/  LDG.E.U16 R0, [R12.64] ;  /* 0x000000060c007981 */ /* 0x002722000c1e1500 */
[----:B------:R-:W-:Y:S02]  /*38cf0*/  STL [R1+0x284], R5 ;  /* 0x0002840501007387 */ /* 0x000fe40000100800 */
[----:B------:R1:W-:Y:S02]  /*38d00*/  STL [R1+0x280], R7 ;  /* 0x0002800701007387 */ /* 0x0003e40000100800 */
[----:B-1----:R-:W-:-:S02]  /*38d10*/  IMAD.WIDE R6, R2, 0x2, R18 ;  /* 0x0000000202067825 */ /* 0x002fc400078e0212 */
[----:B------:R-:W4:Y:S02]  /*38d20*/  LDL.64 R18, [R1+0xff8] ;  /* 0x000ff80001127983 */ /* 0x000f240000100a00 */
[----:B------:R-:W-:-:S04]  /*38d30*/  IMAD.WIDE R4, R2, 0x2, R20 ;  /* 0x0000000202047825 */ /* 0x000fc800078e0214 */
[----:B------:R-:W4:Y:S02]  /*38d40*/  LDL.64 R20, [R1+0x1000] ;  /* 0x0010000001147983 */ /* 0x000f240000100a00 */
[----:B------:R2:W-:Y:S02]  /*38d50*/  STL [R1+0x27c], R9 ;  /* 0x00027c0901007387 */ /* 0x0005e40000100800 */
[----:B---3--:R-:W-:-:S04]  /*38d60*/  IMAD.WIDE R12, R2, 0x2, R16 ;  /* 0x00000002020c7825 */ /* 0x008fc800078e0210 */
[C---:B--2---:R-:W-:Y:S02]  /*38d70*/  IMAD.WIDE R8, R2.reuse, 0x2, R28 ;  /* 0x0000000202087825 */ /* 0x044fe400078e021c */
[----:B------:R4:W2:Y:S02]  /*38d80*/  LDG.E.U16 R29, [R4.64] ;  /* 0x00000006041d7981 */ /* 0x0008a4000c1e1500 */
[----:B0-----:R-:W-:-:S04]  /*38d90*/  IMAD.WIDE R10, R2, 0x2, R26 ;  /* 0x00000002020a7825 */ /* 0x001fc800078e021a */
[----:B------:R0:W3:Y:S01]  /*38da0*/  LDG.E.U16 R27, [R12.64] ;  /* 0x000000060c1b7981 */ /* 0x0000e2000c1e1500 */
[----:B------:R1:W3:Y:S01]  /*38db0*/  LDG.E.U16 R26, [R10.64] ;  /* 0x000000060a1a7981 */ /* 0x0002e2000c1e1500 */
[----:B----4-:R-:W-:-:S03]  /*38dc0*/  IMAD.WIDE R4, R2, 0x2, R24 ;  /* 0x0000000202047825 */ /* 0x010fc600078e0218 */
[----:B------:R4:W-:Y:S04]  /*38dd0*/  STL [R1+0x278], R3 ;  /* 0x0002780301007387 */ /* 0x0009e80000100800 */
[----:B------:R0:W-:Y:S01]  /*38de0*/  STL [R1+0x274], R0 ;  /* 0x0002740001007387 */ /* 0x0001e20000100800 */
[----:B------:R-:W3:Y:S03]  /*38df0*/  LDL.64 R16, [R1+0xff0] ;  /* 0x000ff00001107983 */ /* 0x000ee60000100a00 */
[----:B----4-:R4:W3:Y:S04]  /*38e00*/  LDG.E.U16 R3, [R6.64] ;  /* 0x0000000606037981 */ /* 0x0108e8000c1e1500 */
[----:B0-----:R0:W3:Y:S01]  /*38e10*/  LDG.E.U16 R0, [R8.64] ;  /* 0x0000000608007981 */ /* 0x0010e2000c1e1500 */
[----:B----4-:R-:W-:-:S04]  /*38e20*/  IMAD.WIDE R6, R2, 0x2, R22 ;  /* 0x0000000202067825 */ /* 0x010fc800078e0216 */
[C---:B------:R-:W-:Y:S02]  /*38e30*/  IMAD.WIDE R12, R2.reuse, 0x2, R18 ;  /* 0x00000002020c7825 */ /* 0x040fe400078e0212 */
[----:B------:R3:W4:Y:S04]  /*38e40*/  LDG.E.U16 R18, [R4.64] ;  /* 0x0000000604127981 */ /* 0x000728000c1e1500 */
[----:B------:R2:W4:Y:S01]  /*38e50*/  LDG.E.U16 R19, [R6.64] ;  /* 0x0000000606137981 */ /* 0x000522000c1e1500 */
[----:B0-----:R-:W-:-:S04]  /*38e60*/  IMAD.WIDE R8, R2, 0x2, R14 ;  /* 0x0000000202087825 */ /* 0x001fc800078e020e */
[C---:B-1----:R-:W-:Y:S02]  /*38e70*/  IMAD.WIDE R10, R2.reuse, 0x2, R20 ;  /* 0x00000002020a7825 */ /* 0x042fe400078e0214 */
[----:B------:R-:W4:Y:S04]  /*38e80*/  LDG.E.U16 R9, [R8.64] ;  /* 0x0000000608097981 */ /* 0x000f28000c1e1500 */
[----:B--2---:R0:W-:Y:S01]  /*38e90*/  STL [R1+0x270], R29 ;  /* 0x0002701d01007387 */ /* 0x0041e20000100800 */
[----:B------:R-:W2:Y:S02]  /*38ea0*/  LDL.64 R6, [R1+0xfe8] ;  /* 0x000fe80001067983 */ /* 0x000ea40000100a00 */
[----:B------:R-:W2:Y:S02]  /*38eb0*/  LDL.64 R24, [R1+0xfd8] ;  /* 0x000fd80001187983 */ /* 0x000ea40000100a00 */
[----:B------:R-:W2:Y:S01]  /*38ec0*/  LDL.64 R14, [R1+0xfd0] ;  /* 0x000fd000010e7983 */ /* 0x000ea20000100a00 */
[----:B0-----:R-:W2:Y:S01]  /*38ed0*/  LDL.64 R28, [R1+0xfe0] ;  /* 0x000fe000011c7983 */ /* 0x001ea20000100a00 */
[----:B---3--:R-:W-:-:S03]  /*38ee0*/  IMAD.WIDE R4, R2, 0x2, R16 ;  /* 0x0000000202047825 */ /* 0x008fc600078e0210 */
[----:B------:R0:W-:Y:S04]  /*38ef0*/  STL [R1+0x26c], R3 ;  /* 0x00026c0301007387 */ /* 0x0001e80000100800 */
[----:B------:R-:W3:Y:S04]  /*38f00*/  LDG.E.U16 R5, [R4.64] ;  /* 0x0000000604057981 */ /* 0x000ee8000c1e1500 */
[----:B------:R1:W-:Y:S01]  /*38f10*/  STL [R1+0x268], R0 ;  /* 0x0002680001007387 */ /* 0x0003e20000100800 */
[----:B------:R-:W3:Y:S03]  /*38f20*/  LDL.64 R20, [R1+0xfc8] ;  /* 0x000fc80001147983 */ /* 0x000ee60000100a00 */
[----:B0-----:R0:W3:Y:S04]  /*38f30*/  LDG.E.U16 R3, [R10.64] ;  /* 0x000000060a037981 */ /* 0x0010e8000c1e1500 */
[----:B-1----:R1:W3:Y:S01]  /*38f40*/  LDG.E.U16 R0, [R12.64] ;  /* 0x000000060c007981 */ /* 0x0022e2000c1e1500 */
[----:B------:R-:W-:Y:S02]  /*38f50*/  STL [R1+0x260], R27 ;  /* 0x0002601b01007387 */ /* 0x000fe40000100800 */
[----:B------:R0:W-:Y:S02]  /*38f60*/  STL [R1+0x264], R26 ;  /* 0x0002641a01007387 */ /* 0x0001e40000100800 */
[----:B------:R-:W3:Y:S01]  /*38f70*/  LDL.64 R22, [R1+0xfb8] ;  /* 0x000fb80001167983 */ /* 0x000ee20000100a00 */
[----:B0-----:R-:W3:Y:S01]  /*38f80*/  LDL.64 R26, [R1+0xfc0] ;  /* 0x000fc000011a7983 */ /* 0x001ee20000100a00 */
[----:B----4-:R-:W-:Y:S02]  /*38f90*/  STL [R1+0x258], R19 ;  /* 0x0002581301007387 */ /* 0x010fe40000100800 */
[----:B------:R0:W-:Y:S02]  /*38fa0*/  STL [R1+0x25c], R18 ;  /* 0x00025c1201007387 */ /* 0x0001e40000100800 */
[----:B------:R-:W4:Y:S02]  /*38fb0*/  LDL.64 R16, [R1+0xfa8] ;  /* 0x000fa80001107983 */ /* 0x000f240000100a00 */
[----:B--2---:R-:W-:-:S04]  /*38fc0*/  IMAD.WIDE R6, R2, 0x2, R6 ;  /* 0x0000000202067825 */ /* 0x004fc800078e0206 */
[C---:B------:R-:W-:Y:S01]  /*38fd0*/  IMAD.WIDE R10, R2.reuse, 0x2, R24 ;  /* 0x00000002020a7825 */ /* 0x040fe200078e0218 */
[----:B0-----:R-:W2:Y:S03]  /*38fe0*/  LDL.64 R18, [R1+0xfb0] ;  /* 0x000fb00001127983 */ /* 0x001ea60000100a00 */
[----:B------:R0:W-:Y:S02]  /*38ff0*/  STL [R1+0x254], R9 ;  /* 0x0002540901007387 */ /* 0x0001e40000100800 */
[----:B-1----:R-:W-:-:S04]  /*39000*/  IMAD.WIDE R12, R2, 0x2, R14 ;  /* 0x00000002020c7825 */ /* 0x002fc800078e020e */
[C---:B0-----:R-:W-:Y:S02]  /*39010*/  IMAD.WIDE R8, R2.reuse, 0x2, R28 ;  /* 0x0000000202087825 */ /* 0x041fe400078e021c */
[----:B------:R2:W2:Y:S04]  /*39020*/  LDG.E.U16 R29, [R10.64] ;  /* 0x000000060a1d7981 */ /* 0x0004a8000c1e1500 */
[----:B------:R4:W2:Y:S04]  /*39030*/  LDG.E.U16 R28, [R12.64] ;  /* 0x000000060c1c7981 */ /* 0x0008a8000c1e1500 */
[----:B---3--:R0:W-:Y:S01]  /*39040*/  STL [R1+0x250], R3 ;  /* 0x0002500301007387 */ /* 0x0081e20000100800 */
[----:B------:R1:W-:Y:S02]  /*39050*/  STL [R1+0x24c], R0 ;  /* 0x00024c0001007387 */ /* 0x0003e40000100800 */
[----:B------:R-:W3:Y:S02]  /*39060*/  LDL.64 R24, [R1+0xfa0] ;  /* 0x000fa00001187983 */ /* 0x000ee40000100a00 */
[----:B------:R-:W3:Y:S01]  /*39070*/  LDL.64 R14, [R1+0xf98] ;  /* 0x000f9800010e7983 */ /* 0x000ee20000100a00 */
[----:B0-----:R0:W3:Y:S04]  /*39080*/  LDG.E.U16 R3, [R6.64] ;  /* 0x0000000606037981 */ /* 0x0010e8000c1e1500 */
[----:B-1----:R1:W3:Y:S04]  /*39090*/  LDG.E.U16 R0, [R8.64] ;  /* 0x0000000608007981 */ /* 0x0022e8000c1e1500 */
[----:B------:R0:W-:Y:S01]  /*390a0*/  STL [R1+0x248], R5 ;  /* 0x0002480501007387 */ /* 0x0001e20000100800 */
[----:B----4-:R-:W-:-:S03]  /*390b0*/  IMAD.WIDE R12, R2, 0x2, R16 ;  /* 0x00000002020c7825 */ /* 0x010fc600078e0210 */
[----:B------:R-:W4:Y:S01]  /*390c0*/  LDL.64 R16, [R1+0xf88] ;  /* 0x000f880001107983 */ /* 0x000f220000100a00 */
[----:B0-----:R-:W-:-:S03]  /*390d0*/  IMAD.WIDE R4, R2, 0x2, R20 ;  /* 0x0000000202047825 */ /* 0x001fc600078e0214 */
[----:B------:R-:W4:Y:S01]  /*390e0*/  LDL.64 R20, [R1+0xf90] ;  /* 0x000f900001147983 */ /* 0x000f220000100a00 */
[----:B-1----:R-:W-:-:S04]  /*390f0*/  IMAD.WIDE R8, R2, 0x2, R22 ;  /* 0x0000000202087825 */ /* 0x002fc800078e0216 */
[----:B------:R-:W-:-:S04]  /*39100*/  IMAD.WIDE R6, R2, 0x2, R26 ;  /* 0x0000000202067825 */ /* 0x000fc800078e021a */
[C---:B--2---:R-:W-:Y:S01]  /*39110*/  IMAD.WIDE R10, R2.reuse, 0x2, R18 ;  /* 0x00000002020a7825 */ /* 0x044fe200078e0212 */
[----:B------:R3:W2:Y:S04]  /*39120*/  LDG.E.U16 R26, [R8.64] ;  /* 0x00000006081a7981 */ /* 0x0006a8000c1e1500 */
[----:B------:R0:W2:Y:S01]  /*39130*/  LDG.E.U16 R27, [R10.64] ;  /* 0x000000060a1b7981 */ /* 0x0000a2000c1e1500 */
[----:B---3--:R-:W-:-:S05]  /*39140*/  IMAD.WIDE R8, R2, 0x2, R24 ;  /* 0x0000000202087825 */ /* 0x008fca00078e0218 */
[----:B------:R4:W3:Y:S04]  /*39150*/  LDG.E.U16 R24, [R8.64] ;  /* 0x0000000608187981 */ /* 0x0008e8000c1e1500 */
[----:B------:R1:W-:Y:S01]  /*39160*/  STL [R1+0x244], R3 ;  /* 0x0002440301007387 */ /* 0x0003e20000100800 */
[----:B------:R-:W2:Y:S02]  /*39170*/  LDL.64 R22, [R1+0xf80] ;  /* 0x000f800001167983 */ /* 0x000ea40000100a00 */
[----:B------:R0:W-:Y:S02]  /*39180*/  STL [R1+0x240], R0 ;  /* 0x0002400001007387 */ /* 0x0001e40000100800 */
[----:B------:R-:W3:Y:S01]  /*39190*/  LDL.64 R18, [R1+0xf78] ;  /* 0x000f780001127983 */ /* 0x000ee20000100a00 */
[----:B------:R4:W-:Y:S04]  /*391a0*/  STL [R1+0x23c], R29 ;  /* 0x00023c1d01007387 */ /* 0x0009e80000100800 */
[----:B-1----:R1:W3:Y:S04]  /*391b0*/  LDG.E.U16 R3, [R4.64] ;  /* 0x0000000604037981 */ /* 0x0022e8000c1e1500 */
[----:B0-----:R0:W3:Y:S04]  /*391c0*/  LDG.E.U16 R0, [R6.64] ;  /* 0x0000000606007981 */ /* 0x0010e8000c1e1500 */
[----:B----4-:R4:W3:Y:S01]  /*391d0*/  LDG.E.U16 R29, [R12.64] ;  /* 0x000000060c1d7981 */ /* 0x0108e2000c1e1500 */
[----:B------:R-:W-:-:S04]  /*391e0*/  IMAD.WIDE R8, R2, 0x2, R16 ;  /* 0x0000000202087825 */ /* 0x000fc800078e0210 */
[----:B-1----:R-:W-:-:S04]  /*391f0*/  IMAD.WIDE R4, R2, 0x2, R20 ;  /* 0x0000000202047825 */ /* 0x002fc800078e0214 */
[C---:B0-----:R-:W-:Y:S01]  /*39200*/  IMAD.WIDE R6, R2.reuse, 0x2, R14 ;  /* 0x0000000202067825 */ /* 0x041fe200078e020e */
[----:B----4-:R-:W4:Y:S04]  /*39210*/  LDL.64 R12, [R1+0xf70] ;  /* 0x000f7000010c7983 */ /* 0x010f280000100a00 */
[----:B------:R-:W4:Y:S04]  /*39220*/  LDL.64 R14, [R1+0xf68] ;  /* 0x000f6800010e7983 */ /* 0x000f280000100a00 */
[----:B------:R-:W4:Y:S01]  /*39230*/  LDL.64 R20, [R1+0xf60] ;  /* 0x000f600001147983 */ /* 0x000f220000100a00 */
[----:B------:R0:W-:Y:S02]  /*39240*/  STL [R1+0x238], R28 ;  /* 0x0002381c01007387 */ /* 0x0001e40000100800 */
[----:B------:R-:W4:Y:S02]  /*39250*/  LDL.64 R16, [R1+0xf58] ;  /* 0x000f580001107983 */ /* 0x000f240000100a00 */
[----:B------:R-:W4:Y:S01]  /*39260*/  LDL.64 R10, [R1+0xf50] ;  /* 0x000f5000010a7983 */ /* 0x000f220000100a00 */
[----:B------:R2:W4:Y:S04]  /*39270*/  LDG.E.U16 R25, [R6.64] ;  /* 0x0000000606197981 */ /* 0x000528000c1e1500 */
[----:B0-----:R3:W4:Y:S01]  /*39280*/  LDG.E.U16 R28, [R4.64] ;  /* 0x00000006041c7981 */ /* 0x001722000c1e1500 */
[----:B--2---:R-:W-:-:S04]  /*39290*/  IMAD.WIDE R6, R2, 0x2, R22 ;  /* 0x0000000202067825 */ /* 0x004fc800078e0216 */
[C---:B---3--:R-:W-:Y:S02]  /*392a0*/  IMAD.WIDE R4, R2.reuse, 0x2, R18 ;  /* 0x0000000202047825 */ /* 0x048fe400078e0212 */
[----:B------:R-:W2:Y:S04]  /*392b0*/  LDL.64 R18, [R1+0xf48] ;  /* 0x000f480001127983 */ /* 0x000ea80000100a00 */
[----:B------:R0:W-:Y:S01]  /*392c0*/  STL [R1+0x234], R3 ;  /* 0x0002340301007387 */ /* 0x0001e20000100800 */
[----:B------:R1:W-:Y:S02]  /*392d0*/  STL [R1+0x230], R0 ;  /* 0x0002300001007387 */ /* 0x0003e40000100800 */
[----:B------:R3:W-:Y:S01]  /*392e0*/  STL [R1+0x22c], R26 ;  /* 0x00022c1a01007387 */ /* 0x0007e20000100800 */
[----:B0-----:R4:W2:Y:S04]  /*392f0*/  LDG.E.U16 R3, [R8.64] ;  /* 0x0000000608037981 */ /* 0x0018a8000c1e1500 */
[----:B-1----:R0:W2:Y:S04]  /*39300*/  LDG.E.U16 R0, [R6.64] ;  /* 0x0000000606007981 */ /* 0x0020a8000c1e1500 */
[----:B---3--:R1:W3:Y:S01]  /*39310*/  LDG.E.U16 R26, [R4.64] ;  /* 0x00000006041a7981 */ /* 0x0082e2000c1e1500 */
[----:B----4-:R-:W-:-:S04]  /*39320*/  IMAD.WIDE R8, R2, 0x2, R12 ;  /* 0x0000000202087825 */ /* 0x010fc800078e020c */
[C---:B0-----:R-:W-:Y:S01]  /*39330*/  IMAD.WIDE R6, R2.reuse, 0x2, R14 ;  /* 0x0000000202067825 */ /* 0x041fe200078e020e */
[----:B------:R-:W4:Y:S04]  /*39340*/  LDL.64 R12, [R1+0xf40] ;  /* 0x000f4000010c7983 */ /* 0x000f280000100a00 */
[----:B------:R-:W3:Y:S01]  /*39350*/  LDL.64 R14, [R1+0xf38] ;  /* 0x000f3800010e7983 */ /* 0x000ee20000100a00 */
[----:B-1----:R-:W-:-:S04]  /*39360*/  IMAD.WIDE R4, R2, 0x2, R20 ;  /* 0x0000000202047825 */ /* 0x002fc800078e0214 */
[----:B------:R-:W3:Y:S02]  /*39370*/  LDL.64 R20, [R1+0xf30] ;  /* 0x000f300001147983 */ /* 0x000ee40000100a00 */
[----:B------:R0:W-:Y:S01]  /*39380*/  STL [R1+0x228], R27 ;  /* 0x0002281b01007387 */ /* 0x0001e20000100800 */
[----:B------:R1:W-:Y:S01]  /*39390*/  STL [R1+0x224], R29 ;  /* 0x0002241d01007387 */ /* 0x0003e20000100800 */
[----:B------:R1:W-:Y:S03]  /*393a0*/  STL [R1+0x220], R24 ;  /* 0x0002201801007387 */ /* 0x0003e60000100800 */
[----:B0-----:R0:W3:Y:S04]  /*393b0*/  LDG.E.U16 R27, [R8.64] ;  /* 0x00000006081b7981 */ /* 0x0010e8000c1e1500 */
[----:B-1----:R1:W3:Y:S04]  /*393c0*/  LDG.E.U16 R29, [R6.64] ;  /* 0x00000006061d7981 */ /* 0x0022e8000c1e1500 */
[----:B------:R2:W3:Y:S01]  /*393d0*/  LDG.E.U16 R24, [R4.64] ;  /* 0x0000000604187981 */ /* 0x0004e2000c1e1500 */
[----:B0-----:R-:W-:-:S04]  /*393e0*/  IMAD.WIDE R8, R2, 0x2, R16 ;  /* 0x0000000202087825 */ /* 0x001fc800078e0210 */
[C---:B-1----:R-:W-:Y:S01]  /*393f0*/  IMAD.WIDE R6, R2.reuse, 0x2, R10 ;  /* 0x0000000202067825 */ /* 0x042fe200078e020a */
[----:B------:R-:W3:Y:S04]  /*39400*/  LDL.64 R16, [R1+0xf28] ;  /* 0x000f280001107983 */ /* 0x000ee80000100a00 */
[----:B------:R-:W3:Y:S04]  /*39410*/  LDL.64 R10, [R1+0xf20] ;  /* 0x000f2000010a7983 */ /* 0x000ee80000100a00 */
[----:B------:R3:W3:Y:S01]  /*39420*/  LDG.E.U16 R22, [R6.64] ;  /* 0x0000000606167981 */ /* 0x0006e2000c1e1500 */
[----:B--2---:R-:W-:-:S03]  /*39430*/  IMAD.WIDE R4, R2, 0x2, R18 ;  /* 0x0000000202047825 */ /* 0x004fc600078e0212 */
[----:B------:R-:W2:Y:S01]  /*39440*/  LDL.64 R18, [R1+0xf18] ;  /* 0x000f180001127983 */ /* 0x000ea20000100a00 */
[----:B------:R0:W-:Y:S03]  /*39450*/  STL [R1+0x21c], R25 ;  /* 0x00021c1901007387 */ /* 0x0001e60000100800 */
[----:B------:R1:W2:Y:S04]  /*39460*/  LDG.E.U16 R23, [R4.64] ;  /* 0x0000000604177981 */ /* 0x0002a8000c1e1500 */
[----:B0-----:R4:W2:Y:S02]  /*39470*/  LDG.E.U16 R25, [R8.64] ;  /* 0x0000000608197981 */ /* 0x0018a4000c1e1500 */
[----:B----4-:R-:W-:-:S04]  /*39480*/  IMAD.WIDE R8, R2, 0x2, R12 ;  /* 0x0000000202087825 */ /* 0x010fc800078e020c */
[C---:B---3--:R-:W-:Y:S01]  /*39490*/  IMAD.WIDE R6, R2.reuse, 0x2, R14 ;  /* 0x0000000202067825 */ /* 0x048fe200078e020e */
[----:B------:R-:W3:Y:S03]  /*394a0*/  LDL.64 R12, [R1+0xf10] ;  /* 0x000f1000010c7983 */ /* 0x000ee60000100a00 */
[----:B------:R0:W-:Y:S02]  /*394b0*/  STL [R1+0x218], R28 ;  /* 0x0002181c01007387 */ /* 0x0001e40000100800 */
[----:B------:R-:W4:Y:S02]  /*394c0*/  LDL.64 R14, [R1+0xf08] ;  /* 0x000f0800010e7983 */ /* 0x000f240000100a00 */
[C---:B-1----:R-:W-:Y:S02]  /*394d0*/  IMAD.WIDE R4, R2.reuse, 0x2, R20 ;  /* 0x0000000202047825 */ /* 0x042fe400078e0214 */
[----:B------:R-:W4:Y:S02]  /*394e0*/  LDL.64 R20, [R1+0xf00] ;  /* 0x000f000001147983 */ /* 0x000f240000100a00 */
[----:B------:R1:W-:Y:S02]  /*394f0*/  STL [R1+0x214], R3 ;  /* 0x0002140301007387 */ /* 0x0003e40000100800 */
[----:B------:R1:W-:Y:S01]  /*39500*/  STL [R1+0x210], R0 ;  /* 0x0002100001007387 */ /* 0x0003e20000100800 */
[----:B0-----:R0:W4:Y:S04]  /*39510*/  LDG.E.U16 R28, [R8.64] ;  /* 0x00000006081c7981 */ /* 0x001128000c1e1500 */
[----:B-1----:R1:W4:Y:S04]  /*39520*/  LDG.E.U16 R3, [R6.64] ;  /* 0x0000000606037981 */ /* 0x002328000c1e1500 */
[----:B------:R2:W4:Y:S01]  /*39530*/  LDG.E.U16 R0, [R4.64] ;  /* 0x0000000604007981 */ /* 0x000522000c1e1500 */
[----:B0-----:R-:W-:-:S04]  /*39540*/  IMAD.WIDE R8, R2, 0x2, R16 ;  /* 0x0000000202087825 */ /* 0x001fc800078e0210 */
[C---:B-1----:R-:W-:Y:S01]  /*39550*/  IMAD.WIDE R6, R2.reuse, 0x2, R10 ;  /* 0x0000000202067825 */ /* 0x042fe200078e020a */
[----:B------:R-:W4:Y:S03]  /*39560*/  LDL.64 R16, [R1+0xef8] ;  /* 0x000ef80001107983 */ /* 0x000f260000100a00 */
[----:B------:R0:W-:Y:S02]  /*39570*/  STL [R1+0x20c], R26 ;  /* 0x00020c1a01007387 */ /* 0x0001e40000100800 */
[----:B------:R-:W4:Y:S01]  /*39580*/  LDL.64 R10, [R1+0xef0] ;  /* 0x000ef000010a7983 */ /* 0x000f220000100a00 */
[----:B0-----:R3:W4:Y:S01]  /*39590*/  LDG.E.U16 R26, [R8.64] ;  /* 0x00000006081a7981 */ /* 0x001722000c1e1500 */
[----:B--2---:R-:W-:-:S03]  /*395a0*/  IMAD.WIDE R4, R2, 0x2, R18 ;  /* 0x0000000202047825 */ /* 0x004fc600078e0212 */
[----:B------:R-:W2:Y:S01]  /*395b0*/  LDL.64 R18, [R1+0xee8] ;  /* 0x000ee80001127983 */ /* 0x000ea20000100a00 */
[----:B------:R0:W-:Y:S02]  /*395c0*/  STL [R1+0x208], R27 ;  /* 0x0002081b01007387 */ /* 0x0001e40000100800 */
[----:B------:R1:W-:Y:S01]  /*395d0*/  STL [R1+0x204], R29 ;  /* 0x0002041d01007387 */ /* 0x0003e20000100800 */
[----:B0-----:R4:W2:Y:S04]  /*395e0*/  LDG.E.U16 R27, [R6.64] ;  /* 0x00000006061b7981 */ /* 0x0018a8000c1e1500 */
[----:B-1----:R0:W2:Y:S01]  /*395f0*/  LDG.E.U16 R29, [R4.64] ;  /* 0x00000006041d7981 */ /* 0x0020a2000c1e1500 */
[----:B---3--:R-:W-:-:S04]  /*39600*/  IMAD.WIDE R8, R2, 0x2, R12 ;  /* 0x0000000202087825 */ /* 0x008fc800078e020c */
[C---:B----4-:R-:W-:Y:S01]  /*39610*/  IMAD.WIDE R6, R2.reuse, 0x2, R14 ;  /* 0x0000000202067825 */ /* 0x050fe200078e020e */
[----:B------:R-:W3:Y:S03]  /*39620*/  LDL.64 R12, [R1+0xee0] ;  /* 0x000ee000010c7983 */ /* 0x000ee60000100a00 */
[----:B------:R1:W-:Y:S02]  /*39630*/  STL [R1+0x200], R24 ;  /* 0x0002001801007387 */ /* 0x0003e40000100800 */
[----:B------:R-:W4:Y:S02]  /*39640*/  LDL.64 R14, [R1+0xed8] ;  /* 0x000ed800010e7983 */ /* 0x000f240000100a00 */
[C---:B0-----:R-:W-:Y:S02]  /*39650*/  IMAD.WIDE R4, R2.reuse, 0x2, R20 ;  /* 0x0000000202047825 */ /* 0x041fe400078e0214 */
[----:B------:R-:W4:Y:S02]  /*39660*/  LDL.64 R20, [R1+0xed0] ;  /* 0x000ed00001147983 */ /* 0x000f240000100a00 */
[----:B------:R0:W-:Y:S02]  /*39670*/  STL [R1+0x1fc], R25 ;  /* 0x0001fc1901007387 */ /* 0x0001e40000100800 */
[----:B------:R0:W-:Y:S01]  /*39680*/  STL [R1+0x1f8], R22 ;  /* 0x0001f81601007387 */ /* 0x0001e20000100800 */
[----:B-1----:R1:W4:Y:S04]  /*39690*/  LDG.E.U16 R24, [R8.64] ;  /* 0x0000000608187981 */ /* 0x002328000c1e1500 */
[----:B0-----:R0:W4:Y:S04]  /*396a0*/  LDG.E.U16 R25, [R6.64] ;  /* 0x0000000606197981 */ /* 0x001128000c1e1500 */
[----:B------:R2:W4:Y:S01]  /*396b0*/  LDG.E.U16 R22, [R4.64] ;  /* 0x0000000604167981 */ /* 0x000522000c1e1500 */
[----:B-1----:R-:W-:-:S04]  /*396c0*/  IMAD.WIDE R8, R2, 0x2, R16 ;  /* 0x0000000202087825 */ /* 0x002fc800078e0210 */
[C---:B0-----:R-:W-:Y:S01]  /*396d0*/  IMAD.WIDE R6, R2.reuse, 0x2, R10 ;  /* 0x0000000202067825 */ /* 0x041fe200078e020a */
        /* <DEDUP_REMOVED lines=194> */
[----:B------:R-:W4:Y:S02]  /*3a300*/  LDL.64 R10, [R1+0xd40] ;  /* 0x000d4000010a7983 */ /* 0x000f240000100a00 */
[----:B------:R-:W-:Y:S01]  /*3a310*/  STL [R1+0x12c], R23 ;  /* 0x00012c1701007387 */ /* 0x000fe20000100800 */
[----:B------:R1:W-:Y:S04]  /*3a320*/  STL [R1+0x130], R22 ;  /* 0x0001301601007387 */ /* 0x0003e80000100800 */
[----:B0-----:R3:W4:Y:S04]  /*3a330*/  LDG.E.U16 R25, [R8.64] ;  /* 0x0000000608197981 */ /* 0x001728000c1e1500 */
[----:B-1----:R-:W4:Y:S01]  /*3a340*/  LDL.64 R22, [R1+0xd38] ;  /* 0x000d380001167983 */ /* 0x002f220000100a00 */
[----:B------:R0:W-:Y:S02]  /*3a350*/  STL [R1+0x128], R28 ;  /* 0x0001281c01007387 */ /* 0x0001e40000100800 */
[----:B------:R1:W-:Y:S01]  /*3a360*/  STL [R1+0x124], R3 ;  /* 0x0001240301007387 */ /* 0x0003e20000100800 */
[----:B0-----:R4:W4:Y:S01]  /*3a370*/  LDG.E.U16 R28, [R6.64] ;  /* 0x00000006061c7981 */ /* 0x001922000c1e1500 */
[----:B--2---:R-:W-:-:S03]  /*3a380*/  IMAD.WIDE R4, R2, 0x2, R18 ;  /* 0x0000000202047825 */ /* 0x004fc600078e0212 */
[----:B------:R-:W2:Y:S04]  /*3a390*/  LDL.64 R18, [R1+0xd28] ;  /* 0x000d280001127983 */ /* 0x000ea80000100a00 */
[----:B-1----:R0:W2:Y:S01]  /*3a3a0*/  LDG.E.U16 R3, [R4.64] ;  /* 0x0000000604037981 */ /* 0x0020a2000c1e1500 */
[----:B---3--:R-:W-:-:S04]  /*3a3b0*/  IMAD.WIDE R8, R2, 0x2, R12 ;  /* 0x0000000202087825 */ /* 0x008fc800078e020c */
[C---:B----4-:R-:W-:Y:S01]  /*3a3c0*/  IMAD.WIDE R6, R2.reuse, 0x2, R14 ;  /* 0x0000000202067825 */ /* 0x050fe200078e020e */
[----:B------:R-:W3:Y:S04]  /*3a3d0*/  LDL.64 R12, [R1+0xd30] ;  /* 0x000d3000010c7983 */ /* 0x000ee80000100a00 */
[----:B------:R-:W4:Y:S01]  /*3a3e0*/  LDL.64 R14, [R1+0xd20] ;  /* 0x000d2000010e7983 */ /* 0x000f220000100a00 */
[----:B------:R1:W-:Y:S02]  /*3a3f0*/  STL [R1+0x120], R0 ;  /* 0x0001200001007387 */ /* 0x0003e40000100800 */
[----:B------:R1:W-:Y:S01]  /*3a400*/  STL [R1+0x11c], R26 ;  /* 0x00011c1a01007387 */ /* 0x0003e20000100800 */
[----:B------:R0:W-:Y:S04]  /*3a410*/  STL [R1+0x118], R27 ;  /* 0x0001181b01007387 */ /* 0x0001e80000100800 */
[----:B-1----:R1:W4:Y:S04]  /*3a420*/  LDG.E.U16 R0, [R8.64] ;  /* 0x0000000608007981 */ /* 0x002328000c1e1500 */
[----:B------:R0:W4:Y:S02]  /*3a430*/  LDG.E.U16 R26, [R6.64] ;  /* 0x00000006061a7981 */ /* 0x000124000c1e1500 */
[----:B0-----:R-:W-:-:S02]  /*3a440*/  IMAD.WIDE R6, R2, 0x2, R10 ;  /* 0x0000000202067825 */ /* 0x001fc400078e020a */
[----:B------:R-:W4:Y:S02]  /*3a450*/  LDL.64 R10, [R1+0xd08] ;  /* 0x000d0800010a7983 */ /* 0x000f240000100a00 */
[----:B------:R-:W-:-:S04]  /*3a460*/  IMAD.WIDE R4, R2, 0x2, R20 ;  /* 0x0000000202047825 */ /* 0x000fc800078e0214 */
[----:B-1----:R-:W-:-:S04]  /*3a470*/  IMAD.WIDE R8, R2, 0x2, R16 ;  /* 0x0000000202087825 */ /* 0x002fc800078e0210 */
[----:B------:R-:W4:Y:S01]  /*3a480*/  LDL.64 R20, [R1+0xd10] ;  /* 0x000d100001147983 */ /* 0x000f220000100a00 */
[----:B------:R-:W4:Y:S04]  /*3a490*/  LDL.64 R16, [R1+0xd18] ;  /* 0x000d180001107983 */ /* 0x000f280000100a00 */
[----:B------:R0:W4:Y:S01]  /*3a4a0*/  LDG.E.U16 R27, [R4.64] ;  /* 0x00000006041b7981 */ /* 0x000122000c1e1500 */
[----:B------:R1:W-:Y:S02]  /*3a4b0*/  STL [R1+0x114], R29 ;  /* 0x0001141d01007387 */ /* 0x0003e40000100800 */
[----:B------:R1:W-:Y:S02]  /*3a4c0*/  STL [R1+0x110], R24 ;  /* 0x0001101801007387 */ /* 0x0003e40000100800 */
[----:B------:R1:W-:Y:S02]  /*3a4d0*/  STL [R1+0x10c], R25 ;  /* 0x00010c1901007387 */ /* 0x0003e40000100800 */
[C---:B0-----:R-:W-:Y:S01]  /*3a4e0*/  IMAD.WIDE R4, R2.reuse, 0x2, R22 ;  /* 0x0000000202047825 */ /* 0x041fe200078e0216 */
[----:B-1----:R3:W4:Y:S04]  /*3a4f0*/  LDG.E.U16 R29, [R8.64] ;  /* 0x00000006081d7981 */ /* 0x002728000c1e1500 */
[----:B------:R2:W4:Y:S04]  /*3a500*/  LDG.E.U16 R24, [R6.64] ;  /* 0x0000000606187981 */ /* 0x000528000c1e1500 */
[----:B------:R4:W4:Y:S01]  /*3a510*/  LDG.E.U16 R25, [R4.64] ;  /* 0x0000000604197981 */ /* 0x000922000c1e1500 */
[----:B--2---:R-:W-:-:S04]  /*3a520*/  IMAD.WIDE R6, R2, 0x2, R18 ;  /* 0x0000000202067825 */ /* 0x004fc800078e0212 */
[----:B---3--:R-:W-:-:S04]  /*3a530*/  IMAD.WIDE R8, R2, 0x2, R12 ;  /* 0x0000000202087825 */ /* 0x008fc800078e020c */
[C---:B----4-:R-:W-:Y:S01]  /*3a540*/  IMAD.WIDE R4, R2.reuse, 0x2, R14 ;  /* 0x0000000202047825 */ /* 0x050fe200078e020e */
[----:B------:R-:W2:Y:S04]  /*3a550*/  LDL.64 R12, [R1+0xd00] ;  /* 0x000d0000010c7983 */ /* 0x000ea80000100a00 */
[----:B------:R-:W3:Y:S01]  /*3a560*/  LDL.64 R14, [R1+0xcf8] ;  /* 0x000cf800010e7983 */ /* 0x000ee20000100a00 */
[----:B------:R0:W-:Y:S02]  /*3a570*/  STL [R1+0x108], R28 ;  /* 0x0001081c01007387 */ /* 0x0001e40000100800 */
[----:B------:R-:W4:Y:S02]  /*3a580*/  LDL.64 R18, [R1+0xcf0] ;  /* 0x000cf00001127983 */ /* 0x000f240000100a00 */
[----:B------:R1:W-:Y:S01]  /*3a590*/  STL [R1+0x104], R3 ;  /* 0x0001040301007387 */ /* 0x0003e20000100800 */
[----:B------:R1:W-:Y:S04]  /*3a5a0*/  STL [R1+0x100], R0 ;  /* 0x0001000001007387 */ /* 0x0003e80000100800 */
[----:B0-----:R0:W4:Y:S04]  /*3a5b0*/  LDG.E.U16 R28, [R8.64] ;  /* 0x00000006081c7981 */ /* 0x001128000c1e1500 */
[----:B-1----:R1:W4:Y:S04]  /*3a5c0*/  LDG.E.U16 R3, [R6.64] ;  /* 0x0000000606037981 */ /* 0x002328000c1e1500 */
[----:B------:R0:W4:Y:S02]  /*3a5d0*/  LDG.E.U16 R0, [R4.64] ;  /* 0x0000000604007981 */ /* 0x000124000c1e1500 */
[----:B0-----:R-:W-:-:S02]  /*3a5e0*/  IMAD.WIDE R4, R2, 0x2, R10 ;  /* 0x0000000202047825 */ /* 0x001fc400078e020a */
[----:B------:R-:W4:Y:S02]  /*3a5f0*/  LDL.64 R10, [R1+0xca8] ;  /* 0x000ca800010a7983 */ /* 0x000f240000100a00 */
[----:B------:R-:W-:-:S04]  /*3a600*/  IMAD.WIDE R8, R2, 0x2, R16 ;  /* 0x0000000202087825 */ /* 0x000fc800078e0210 */
[----:B------:R-:W4:Y:S02]  /*3a610*/  LDL.64 R16, [R1+0xce8] ;  /* 0x000ce80001107983 */ /* 0x000f240000100a00 */
[C---:B-1----:R-:W-:Y:S01]  /*3a620*/  IMAD.WIDE R6, R2.reuse, 0x2, R20 ;  /* 0x0000000202067825 */ /* 0x042fe200078e0214 */
[----:B------:R0:W-:Y:S03]  /*3a630*/  STL [R1+0xfc], R26 ;  /* 0x0000fc1a01007387 */ /* 0x0001e60000100800 */
[----:B------:R-:W4:Y:S02]  /*3a640*/  LDL.64 R22, [R1+0xc68] ;  /* 0x000c680001167983 */ /* 0x000f240000100a00 */
[----:B------:R1:W-:Y:S01]  /*3a650*/  STL [R1+0xf8], R27 ;  /* 0x0000f81b01007387 */ /* 0x0003e20000100800 */
[----:B------:R1:W-:Y:S04]  /*3a660*/  STL [R1+0xf4], R29 ;  /* 0x0000f41d01007387 */ /* 0x0003e80000100800 */
[----:B0-----:R2:W4:Y:S04]  /*3a670*/  LDG.E.U16 R26, [R8.64] ;  /* 0x00000006081a7981 */ /* 0x001528000c1e1500 */
[----:B-1----:R3:W4:Y:S01]  /*3a680*/  LDG.E.U16 R27, [R6.64] ;  /* 0x00000006061b7981 */ /* 0x002722000c1e1500 */
[----:B------:R-:W4:Y:S03]  /*3a690*/  LDL.64 R20, [R1+0xc30] ;  /* 0x000c300001147983 */ /* 0x000f260000100a00 */
[----:B------:R4:W4:Y:S01]  /*3a6a0*/  LDG.E.U16 R29, [R4.64] ;  /* 0x00000006041d7981 */ /* 0x000922000c1e1500 */
[----:B--2---:R-:W-:-:S04]  /*3a6b0*/  IMAD.WIDE R8, R2, 0x2, R12 ;  /* 0x0000000202087825 */ /* 0x004fc800078e020c */
[C---:B---3--:R-:W-:Y:S01]  /*3a6c0*/  IMAD.WIDE R6, R2.reuse, 0x2, R14 ;  /* 0x0000000202067825 */ /* 0x048fe200078e020e */
[----:B------:R-:W2:Y:S04]  /*3a6d0*/  LDL.64 R12, [R1+0xbf0] ;  /* 0x000bf000010c7983 */ /* 0x000ea80000100a00 */
[----:B------:R-:W3:Y:S01]  /*3a6e0*/  LDL.64 R14, [R1+0xbb0] ;  /* 0x000bb000010e7983 */ /* 0x000ee20000100a00 */
[----:B------:R0:W-:Y:S02]  /*3a6f0*/  STL [R1+0xf0], R24 ;  /* 0x0000f01801007387 */ /* 0x0001e40000100800 */
[----:B------:R1:W-:Y:S02]  /*3a700*/  STL [R1+0xec], R25 ;  /* 0x0000ec1901007387 */ /* 0x0003e40000100800 */
[C---:B----4-:R-:W-:Y:S01]  /*3a710*/  IMAD.WIDE R4, R2.reuse, 0x2, R18 ;  /* 0x0000000202047825 */ /* 0x050fe200078e0212 */
[----:B------:R4:W-:Y:S04]  /*3a720*/  STL [R1+0xe8], R28 ;  /* 0x0000e81c01007387 */ /* 0x0009e80000100800 */
[----:B0-----:R0:W3:Y:S04]  /*3a730*/  LDG.E.U16 R24, [R8.64] ;  /* 0x0000000608187981 */ /* 0x0010e8000c1e1500 */
[----:B-1----:R1:W3:Y:S01]  /*3a740*/  LDG.E.U16 R25, [R6.64] ;  /* 0x0000000606197981 */ /* 0x0022e2000c1e1500 */
[----:B------:R-:W3:Y:S03]  /*3a750*/  LDL.64 R18, [R1+0xb70] ;  /* 0x000b700001127983 */ /* 0x000ee60000100a00 */
[----:B----4-:R4:W3:Y:S01]  /*3a760*/  LDG.E.U16 R28, [R4.64] ;  /* 0x00000006041c7981 */ /* 0x0108e2000c1e1500 */
[----:B-1----:R-:W-:-:S03]  /*3a770*/  IMAD.WIDE R6, R2, 0x2, R10 ;  /* 0x0000000202067825 */ /* 0x002fc600078e020a */
[----:B------:R-:W3:Y:S01]  /*3a780*/  LDL.64 R10, [R1+0xaf0] ;  /* 0x000af000010a7983 */ /* 0x000ee20000100a00 */
[----:B0-----:R-:W-:-:S04]  /*3a790*/  IMAD.WIDE R8, R2, 0x2, R16 ;  /* 0x0000000202087825 */ /* 0x001fc800078e0210 */
[C---:B----4-:R-:W-:Y:S01]  /*3a7a0*/  IMAD.WIDE R4, R2.reuse, 0x2, R22 ;  /* 0x0000000202047825 */ /* 0x050fe200078e0216 */
[----:B------:R-:W4:Y:S04]  /*3a7b0*/  LDL.64 R16, [R1+0xb30] ;  /* 0x000b300001107983 */ /* 0x000f280000100a00 */
[----:B------:R0:W-:Y:S01]  /*3a7c0*/  STL [R1+0xe4], R3 ;  /* 0x0000e40301007387 */ /* 0x0001e20000100800 */
[----:B------:R1:W-:Y:S03]  /*3a7d0*/  STL [R1+0xe0], R0 ;  /* 0x0000e00001007387 */ /* 0x0003e60000100800 */
[----:B------:R1:W-:Y:S04]  /*3a7e0*/  STL [R1+0xdc], R26 ;  /* 0x0000dc1a01007387 */ /* 0x0003e80000100800 */
[----:B0-----:R0:W4:Y:S04]  /*3a7f0*/  LDG.E.U16 R3, [R8.64] ;  /* 0x0000000608037981 */ /* 0x001128000c1e1500 */
[----:B-1----:R2:W4:Y:S04]  /*3a800*/  LDG.E.U16 R0, [R6.64] ;  /* 0x0000000606007981 */ /* 0x002528000c1e1500 */
[----:B------:R3:W4:Y:S01]  /*3a810*/  LDG.E.U16 R26, [R4.64] ;  /* 0x00000006041a7981 */ /* 0x000722000c1e1500 */
[----:B0-----:R-:W-:-:S03]  /*3a820*/  IMAD.WIDE R8, R2, 0x2, R20 ;  /* 0x0000000202087825 */ /* 0x001fc600078e0214 */
[----:B------:R-:W4:Y:S01]  /*3a830*/  LDL.64 R20, [R1+0xcd8] ;  /* 0x000cd80001147983 */ /* 0x000f220000100a00 */
[----:B--2---:R-:W-:-:S04]  /*3a840*/  IMAD.WIDE R6, R2, 0x2, R12 ;  /* 0x0000000202067825 */ /* 0x004fc800078e020c */
[C---:B---3--:R-:W-:Y:S01]  /*3a850*/  IMAD.WIDE R4, R2.reuse, 0x2, R14 ;  /* 0x0000000202047825 */ /* 0x048fe200078e020e */
[----:B------:R-:W2:Y:S04]  /*3a860*/  LDL.64 R12, [R1+0xce0] ;  /* 0x000ce000010c7983 */ /* 0x000ea80000100a00 */
[----:B------:R-:W3:Y:S01]  /*3a870*/  LDL.64 R14, [R1+0xcd0] ;  /* 0x000cd000010e7983 */ /* 0x000ee20000100a00 */
[----:B------:R0:W-:Y:S02]  /*3a880*/  STL [R1+0xd8], R27 ;  /* 0x0000d81b01007387 */ /* 0x0001e40000100800 */
[----:B------:R1:W-:Y:S01]  /*3a890*/  STL [R1+0xd4], R29 ;  /* 0x0000d41d01007387 */ /* 0x0003e20000100800 */
[----:B------:R1:W-:Y:S04]  /*3a8a0*/  STL [R1+0xd0], R24 ;  /* 0x0000d01801007387 */ /* 0x0003e80000100800 */
[----:B0-----:R0:W3:Y:S04]  /*3a8b0*/  LDG.E.U16 R27, [R8.64] ;  /* 0x00000006081b7981 */ /* 0x0010e8000c1e1500 */
[----:B-1----:R4:W3:Y:S01]  /*3a8c0*/  LDG.E.U16 R29, [R6.64] ;  /* 0x00000006061d7981 */ /* 0x0028e2000c1e1500 */
[----:B------:R-:W3:Y:S03]  /*3a8d0*/  LDL.64 R22, [R1+0xcc8] ;  /* 0x000cc80001167983 */ /* 0x000ee60000100a00 */
[----:B------:R1:W3:Y:S01]  /*3a8e0*/  LDG.E.U16 R24, [R4.64] ;  /* 0x0000000604187981 */ /* 0x0002e2000c1e1500 */
[----:B0-----:R-:W-:-:S04]  /*3a8f0*/  IMAD.WIDE R8, R2, 0x2, R18 ;  /* 0x0000000202087825 */ /* 0x001fc800078e0212 */
[C---:B-1----:R-:W-:Y:S02]  /*3a900*/  IMAD.WIDE R4, R2.reuse, 0x2, R10 ;  /* 0x0000000202047825 */ /* 0x042fe400078e020a */
[----:B------:R-:W3:Y:S04]  /*3a910*/  LDL.64 R10, [R1+0xcb8] ;  /* 0x000cb800010a7983 */ /* 0x000ee80000100a00 */
[----:B------:R3:W3:Y:S01]  /*3a920*/  LDG.E.U16 R18, [R4.64] ;  /* 0x0000000604127981 */ /* 0x0006e2000c1e1500 */
[----:B----4-:R-:W-:-:S03]  /*3a930*/  IMAD.WIDE R6, R2, 0x2, R16 ;  /* 0x0000000202067825 */ /* 0x010fc600078e0210 */
[----:B------:R-:W4:Y:S01]  /*3a940*/  LDL.64 R16, [R1+0xcc0] ;  /* 0x000cc00001107983 */ /* 0x000f220000100a00 */
[----:B------:R0:W-:Y:S03]  /*3a950*/  STL [R1+0xcc], R25 ;  /* 0x0000cc1901007387 */ /* 0x0001e60000100800 */
[----:B------:R1:W-:Y:S04]  /*3a960*/  STL [R1+0xc8], R28 ;  /* 0x0000c81c01007387 */ /* 0x0003e80000100800 */
[----:B0-----:R2:W4:Y:S04]  /*3a970*/  LDG.E.U16 R25, [R8.64] ;  /* 0x0000000608197981 */ /* 0x001528000c1e1500 */
[----:B-1----:R0:W4:Y:S02]  /*3a980*/  LDG.E.U16 R28, [R6.64] ;  /* 0x00000006061c7981 */ /* 0x002124000c1e1500 */
[----:B0-----:R-:W-:-:S04]  /*3a990*/  IMAD.WIDE R6, R2, 0x2, R20 ;  /* 0x0000000202067825 */ /* 0x001fc800078e0214 */
[----:B--2---:R-:W-:-:S04]  /*3a9a0*/  IMAD.WIDE R8, R2, 0x2, R12 ;  /* 0x0000000202087825 */ /* 0x004fc800078e020c */
[C---:B---3--:R-:W-:Y:S01]  /*3a9b0*/  IMAD.WIDE R4, R2.reuse, 0x2, R14 ;  /* 0x0000000202047825 */ /* 0x048fe200078e020e */
[----:B------:R0:W-:Y:S03]  /*3a9c0*/  STL [R1+0x2b4c], R18 ;  /* 0x002b4c1201007387 */ /* 0x0001e60000100800 */
[----:B------:R-:W2:Y:S02]  /*3a9d0*/  LDL.64 R12, [R1+0xcb0] ;  /* 0x000cb000010c7983 */ /* 0x000ea40000100a00 */
[----:B------:R-:W3:Y:S02]  /*3a9e0*/  LDL.64 R14, [R1+0xca0] ;  /* 0x000ca000010e7983 */ /* 0x000ee40000100a00 */
[----:B------:R1:W-:Y:S01]  /*3a9f0*/  STL [R1+0xc4], R3 ;  /* 0x0000c40301007387 */ /* 0x0003e20000100800 */
[----:B------:R-:W3:Y:S01]  /*3aa00*/  LDL.64 R20, [R1+0xc98] ;  /* 0x000c980001147983 */ /* 0x000ee20000100a00 */
[----:B------:R4:W-:Y:S02]  /*3aa10*/  STL [R1+0xc0], R0 ;  /* 0x0000c00001007387 */ /* 0x0009e40000100800 */
[----:B------:R4:W-:Y:S01]  /*3aa20*/  STL [R1+0xbc], R26 ;  /* 0x0000bc1a01007387 */ /* 0x0009e20000100800 */
[----:B0-----:R-:W3:Y:S04]  /*3aa30*/  LDL.64 R18, [R1+0xc90] ;  /* 0x000c900001127983 */ /* 0x001ee80000100a00 */
[----:B-1----:R0:W3:Y:S04]  /*3aa40*/  LDG.E.U16 R3, [R8.64] ;  /* 0x0000000608037981 */ /* 0x0020e8000c1e1500 */
[----:B----4-:R1:W4:Y:S04]  /*3aa50*/  LDG.E.U16 R0, [R6.64] ;  /* 0x0000000606007981 */ /* 0x010328000c1e1500 */
[----:B------:R0:W4:Y:S02]  /*3aa60*/  LDG.E.U16 R26, [R4.64] ;  /* 0x00000006041a7981 */ /* 0x000124000c1e1500 */
[----:B0-----:R-:W-:-:S02]  /*3aa70*/  IMAD.WIDE R4, R2, 0x2, R10 ;  /* 0x0000000202047825 */ /* 0x001fc400078e020a */
[----:B------:R-:W4:Y:S02]  /*3aa80*/  LDL.64 R10, [R1+0xc60] ;  /* 0x000c6000010a7983 */ /* 0x000f240000100a00 */
[----:B------:R-:W-:-:S04]  /*3aa90*/  IMAD.WIDE R8, R2, 0x2, R22 ;  /* 0x0000000202087825 */ /* 0x000fc800078e0216 */
[----:B-1----:R-:W-:-:S04]  /*3aaa0*/  IMAD.WIDE R6, R2, 0x2, R16 ;  /* 0x0000000202067825 */ /* 0x002fc800078e0210 */
[----:B------:R-:W4:Y:S01]  /*3aab0*/  LDL.64 R22, [R1+0xc88] ;  /* 0x000c880001167983 */ /* 0x000f220000100a00 */
[----:B------:R0:W-:Y:S01]  /*3aac0*/  STL [R1+0xb8], R27 ;  /* 0x0000b81b01007387 */ /* 0x0001e20000100800 */
[----:B------:R1:W-:Y:S02]  /*3aad0*/  STL [R1+0xb4], R29 ;  /* 0x0000b41d01007387 */ /* 0x0003e40000100800 */
[----:B------:R1:W-:Y:S02]  /*3aae0*/  STL [R1+0xb0], R24 ;  /* 0x0000b01801007387 */ /* 0x0003e40000100800 */
[----:B------:R-:W4:Y:S01]  /*3aaf0*/  LDL.64 R16, [R1+0xc28] ;  /* 0x000c280001107983 */ /* 0x000f220000100a00 */
[----:B0-----:R2:W4:Y:S04]  /*3ab00*/  LDG.E.U16 R27, [R8.64] ;  /* 0x00000006081b7981 */ /* 0x001528000c1e1500 */
[----:B-1----:R3:W4:Y:S04]  /*3ab10*/  LDG.E.U16 R29, [R6.64] ;  /* 0x00000006061d7981 */ /* 0x002728000c1e1500 */
[----:B------:R0:W4:Y:S01]  /*3ab20*/  LDG.E.U16 R24, [R4.64] ;  /* 0x0000000604187981 */ /* 0x000122000c1e1500 */
[----:B--2---:R-:W-:-:S04]  /*3ab30*/  IMAD.WIDE R8, R2, 0x2, R12 ;  /* 0x0000000202087825 */ /* 0x004fc800078e020c */
[----:B---3--:R-:W-:-:S04]  /*3ab40*/  IMAD.WIDE R6, R2, 0x2, R14 ;  /* 0x0000000202067825 */ /* 0x008fc800078e020e */
[C---:B0-----:R-:W-:Y:S01]  /*3ab50*/  IMAD.WIDE R4, R2.reuse, 0x2, R20 ;  /* 0x0000000202047825 */ /* 0x041fe200078e0214 */
[----:B------:R-:W2:Y:S04]  /*3ab60*/  LDL.64 R12, [R1+0xbe8] ;  /* 0x000be800010c7983 */ /* 0x000ea80000100a00 */
[----:B------:R-:W3:Y:S01]  /*3ab70*/  LDL.64 R14, [R1+0xba8] ;  /* 0x000ba800010e7983 */ /* 0x000ee20000100a00 */
[----:B------:R0:W-:Y:S02]  /*3ab80*/  STL [R1+0xac], R25 ;  /* 0x0000ac1901007387 */ /* 0x0001e40000100800 */
[----:B------:R1:W-:Y:S01]  /*3ab90*/  STL [R1+0x68], R28 ;  /* 0x0000681c01007387 */ /* 0x0003e20000100800 */
[----:B------:R1:W-:Y:S01]  /*3aba0*/  STL [R1+0xa8], R3 ;  /* 0x0000a80301007387 */ /* 0x0003e20000100800 */
[----:B------:R-:W3:Y:S03]  /*3abb0*/  LDL.64 R20, [R1+0xb68] ;  /* 0x000b680001147983 */ /* 0x000ee60000100a00 */
[----:B0-----:R0:W3:Y:S04]  /*3abc0*/  LDG.E.U16 R25, [R8.64] ;  /* 0x0000000608197981 */ /* 0x0010e8000c1e1500 */
[----:B-1----:R1:W3:Y:S04]  /*3abd0*/  LDG.E.U16 R28, [R6.64] ;  /* 0x00000006061c7981 */ /* 0x0022e8000c1e1500 */
[----:B------:R4:W3:Y:S02]  /*3abe0*/  LDG.E.U16 R3, [R4.64] ;  /* 0x0000000604037981 */ /* 0x0008e4000c1e1500 */
[----:B----4-:R-:W-:-:S02]  /*3abf0*/  IMAD.WIDE R4, R2, 0x2, R10 ;  /* 0x0000000202047825 */ /* 0x010fc400078e020a */
[----:B------:R-:W4:Y:S02]  /*3ac00*/  LDL.64 R10, [R1+0xae8] ;  /* 0x000ae800010a7983 */ /* 0x000f240000100a00 */
[----:B0-----:R-:W-:-:S04]  /*3ac10*/  IMAD.WIDE R8, R2, 0x2, R18 ;  /* 0x0000000202087825 */ /* 0x001fc800078e0212 */
[----:B-1----:R-:W-:-:S04]  /*3ac20*/  IMAD.WIDE R6, R2, 0x2, R22 ;  /* 0x0000000202067825 */ /* 0x002fc800078e0216 */
[----:B------:R-:W4:Y:S01]  /*3ac30*/  LDL.64 R18, [R1+0xb28] ;  /* 0x000b280001127983 */ /* 0x000f220000100a00 */
        /* <DEDUP_REMOVED lines=18> */
[----:B------:R4:W3:Y:S02]  /*3ad60*/  LDG.E.U16 R25, [R4.64] ;  /* 0x0000000604197981 */ /* 0x0008e4000c1e1500 */
[----:B----4-:R-:W-:-:S05]  /*3ad70*/  IMAD.WIDE R4, R2, 0x2, R10 ;  /* 0x0000000202047825 */ /* 0x010fca00078e020a */
[----:B------:R3:W4:Y:S01]  /*3ad80*/  LDG.E.U16 R11, [R4.64] ;  /* 0x00000006040b7981 */ /* 0x000722000c1e1500 */
[----:B0-----:R-:W-:-:S04]  /*3ad90*/  IMAD.WIDE R8, R2, 0x2, R20 ;  /* 0x0000000202087825 */ /* 0x001fc800078e0214 */
[----:B-1----:R-:W-:-:S04]  /*3ada0*/  IMAD.WIDE R6, R2, 0x2, R18 ;  /* 0x0000000202067825 */ /* 0x002fc800078e0212 */
[----:B------:R-:W4:Y:S01]  /*3adb0*/  LDL.64 R20, [R1+0xaa8] ;  /* 0x000aa80001147983 */ /* 0x000f220000100a00 */
[----:B------:R-:W4:Y:S01]  /*3adc0*/  LDL.64 R18, [R1+0xc50] ;  /* 0x000c500001127983 */ /* 0x000f220000100a00 */
[----:B------:R0:W-:Y:S02]  /*3add0*/  STL [R1+0x8c], R28 ;  /* 0x00008c1c01007387 */ /* 0x0001e40000100800 */
[----:B------:R1:W-:Y:S01]  /*3ade0*/  STL [R1+0x88], R3 ;  /* 0x0000880301007387 */ /* 0x0003e20000100800 */
[----:B0-----:R2:W4:Y:S04]  /*3adf0*/  LDG.E.U16 R28, [R8.64] ;  /* 0x00000006081c7981 */ /* 0x001528000c1e1500 */
[----:B-1----:R0:W4:Y:S02]  /*3ae00*/  LDG.E.U16 R3, [R6.64] ;  /* 0x0000000606037981 */ /* 0x002124000c1e1500 */
[----:B0-----:R-:W-:-:S04]  /*3ae10*/  IMAD.WIDE R6, R2, 0x2, R16 ;  /* 0x0000000202067825 */ /* 0x001fc800078e0210 */
[----:B--2---:R-:W-:-:S04]  /*3ae20*/  IMAD.WIDE R8, R2, 0x2, R12 ;  /* 0x0000000202087825 */ /* 0x004fc800078e020c */
[C---:B---3--:R-:W-:Y:S01]  /*3ae30*/  IMAD.WIDE R4, R2.reuse, 0x2, R14 ;  /* 0x0000000202047825 */ /* 0x048fe200078e020e */
[----:B----4-:R0:W-:Y:S03]  /*3ae40*/  STL [R1+0x2b48], R11 ;  /* 0x002b480b01007387 */ /* 0x0101e60000100800 */
[----:B------:R-:W2:Y:S02]  /*3ae50*/  LDL.64 R12, [R1+0xc48] ;  /* 0x000c4800010c7983 */ /* 0x000ea40000100a00 */
[----:B------:R1:W-:Y:S02]  /*3ae60*/  STL [R1+0x84], R0 ;  /* 0x0000840001007387 */ /* 0x0003e40000100800 */
[----:B------:R-:W3:Y:S01]  /*3ae70*/  LDL.64 R16, [R1+0xc40] ;  /* 0x000c400001107983 */ /* 0x000ee20000100a00 */
[----:B------:R-:W4:Y:S01]  /*3ae80*/  LDL.64 R14, [R1+0xc38] ;  /* 0x000c3800010e7983 */ /* 0x000f220000100a00 */
[----:B------:R1:W-:Y:S02]  /*3ae90*/  STL [R1+0x80], R26 ;  /* 0x0000801a01007387 */ /* 0x0003e40000100800 */
[----:B------:R1:W-:Y:S01]  /*3aea0*/  STL [R1+0x7c], R27 ;  /* 0x00007c1b01007387 */ /* 0x0003e20000100800 */
[----:B0-----:R-:W4:Y:S04]  /*3aeb0*/  LDL.64 R10, [R1+0xc20] ;  /* 0x000c2000010a7983 */ /* 0x001f280000100a00 */
[----:B-1----:R0:W4:Y:S04]  /*3aec0*/  LDG.E.U16 R0, [R8.64] ;  /* 0x0000000608007981 */ /* 0x002128000c1e1500 */
[----:B------:R1:W4:Y:S04]  /*3aed0*/  LDG.E.U16 R26, [R6.64] ;  /* 0x00000006061a7981 */ /* 0x000328000c1e1500 */
[----:B------:R1:W4:Y:S01]  /*3aee0*/  LDG.E.U16 R27, [R4.64] ;  /* 0x00000006041b7981 */ /* 0x000322000c1e1500 */
[----:B------:R1:W-:Y:S02]  /*3aef0*/  STL [R1+0x78], R29 ;  /* 0x0000781d01007387 */ /* 0x0003e40000100800 */
[----:B------:R-:W-:Y:S02]  /*3af00*/  STL [R1+0x70], R25 ;  /* 0x0000701901007387 */ /* 0x000fe40000100800 */
[----:B------:R1:W-:Y:S02]  /*3af10*/  STL [R1+0x74], R24 ;  /* 0x0000741801007387 */ /* 0x0003e40000100800 */
[----:B0-----:R-:W-:-:S02]  /*3af20*/  IMAD.WIDE R8, R2, 0x2, R22 ;  /* 0x0000000202087825 */ /* 0x001fc400078e0216 */
[----:B------:R-:W4:Y:S02]  /*3af30*/  LDL.64 R22, [R1+0xc10] ;  /* 0x000c100001167983 */ /* 0x000f240000100a00 */
[----:B-1----:R-:W-:-:S04]  /*3af40*/  IMAD.WIDE R6, R2, 0x2, R20 ;  /* 0x0000000202067825 */ /* 0x002fc800078e0214 */
[C---:B------:R-:W-:Y:S01]  /*3af50*/  IMAD.WIDE R4, R2.reuse, 0x2, R18 ;  /* 0x0000000202047825 */ /* 0x040fe200078e0212 */
[----:B------:R2:W4:Y:S04]  /*3af60*/  LDG.E.U16 R29, [R8.64] ;  /* 0x00000006081d7981 */ /* 0x000528000c1e1500 */
[----:B------:R-:W4:Y:S01]  /*3af70*/  LDL.64 R24, [R1+0xc18] ;  /* 0x000c180001187983 */ /* 0x000f220000100a00 */
[----:B------:R0:W-:Y:S02]  /*3af80*/  STL [R1+0x6c], R28 ;  /* 0x00006c1c01007387 */ /* 0x0001e40000100800 */
[----:B------:R1:W-:Y:S02]  /*3af90*/  STL [R1+0x64], R3 ;  /* 0x0000640301007387 */ /* 0x0003e40000100800 */
[----:B------:R-:W4:Y:S01]  /*3afa0*/  LDL.64 R20, [R1+0xc08] ;  /* 0x000c080001147983 */ /* 0x000f220000100a00 */
[----:B------:R-:W4:Y:S04]  /*3afb0*/  LDL.64 R18, [R1+0xbe0] ;  /* 0x000be00001127983 */ /* 0x000f280000100a00 */
[----:B0-----:R3:W4:Y:S04]  /*3afc0*/  LDG.E.U16 R28, [R6.64] ;  /* 0x00000006061c7981 */ /* 0x001728000c1e1500 */
[----:B-1----:R4:W4:Y:S01]  /*3afd0*/  LDG.E.U16 R3, [R4.64] ;  /* 0x0000000604037981 */ /* 0x002922000c1e1500 */
[----:B--2---:R-:W-:-:S03]  /*3afe0*/  IMAD.WIDE R8, R2, 0x2, R12 ;  /* 0x0000000202087825 */ /* 0x004fc600078e020c */
[----:B------:R-:W2:Y:S01]  /*3aff0*/  LDL.64 R12, [R1+0xba0] ;  /* 0x000ba000010c7983 */ /* 0x000ea20000100a00 */
[----:B---3--:R-:W-:-:S04]  /*3b000*/  IMAD.WIDE R6, R2, 0x2, R16 ;  /* 0x0000000202067825 */ /* 0x008fc800078e0210 */
[C---:B----4-:R-:W-:Y:S01]  /*3b010*/  IMAD.WIDE R4, R2.reuse, 0x2, R14 ;  /* 0x0000000202047825 */ /* 0x050fe200078e020e */
[----:B------:R0:W-:Y:S04]  /*3b020*/  STL [R1+0x60], R0 ;  /* 0x0000600001007387 */ /* 0x0001e80000100800 */
[----:B------:R1:W-:Y:S01]  /*3b030*/  STL [R1+0x5c], R26 ;  /* 0x00005c1a01007387 */ /* 0x0003e20000100800 */
[----:B------:R-:W3:Y:S02]  /*3b040*/  LDL.64 R16, [R1+0xb60] ;  /* 0x000b600001107983 */ /* 0x000ee40000100a00 */
[----:B------:R4:W-:Y:S02]  /*3b050*/  STL [R1+0x58], R27 ;  /* 0x0000581b01007387 */ /* 0x0009e40000100800 */
[----:B------:R-:W3:Y:S01]  /*3b060*/  LDL.64 R14, [R1+0xb20] ;  /* 0x000b2000010e7983 */ /* 0x000ee20000100a00 */
[----:B0-----:R0:W3:Y:S04]  /*3b070*/  LDG.E.U16 R0, [R8.64] ;  /* 0x0000000608007981 */ /* 0x0010e8000c1e1500 */
[----:B-1----:R1:W3:Y:S04]  /*3b080*/  LDG.E.U16 R26, [R6.64] ;  /* 0x00000006061a7981 */ /* 0x0022e8000c1e1500 */
[----:B----4-:R4:W3:Y:S01]  /*3b090*/  LDG.E.U16 R27, [R4.64] ;  /* 0x00000006041b7981 */ /* 0x0108e2000c1e1500 */
[----:B0-----:R-:W-:-:S03]  /*3b0a0*/  IMAD.WIDE R8, R2, 0x2, R10 ;  /* 0x0000000202087825 */ /* 0x001fc600078e020a */
[----:B------:R-:W3:Y:S01]  /*3b0b0*/  LDL.64 R10, [R1+0xae0] ;  /* 0x000ae000010a7983 */ /* 0x000ee20000100a00 */
[----:B-1----:R-:W-:-:S04]  /*3b0c0*/  IMAD.WIDE R6, R2, 0x2, R24 ;  /* 0x0000000202067825 */ /* 0x002fc800078e0218 */
[C---:B----4-:R-:W-:Y:S01]  /*3b0d0*/  IMAD.WIDE R4, R2.reuse, 0x2, R22 ;  /* 0x0000000202047825 */ /* 0x050fe200078e0216 */
[----:B------:R0:W-:Y:S04]  /*3b0e0*/  STL [R1+0x54], R29 ;  /* 0x0000541d01007387 */ /* 0x0001e80000100800 */
[----:B------:R1:W4:Y:S01]  /*3b0f0*/  LDG.E.U16 R23, [R8.64] ;  /* 0x0000000608177981 */ /* 0x000322000c1e1500 */
[----:B------:R1:W-:Y:S03]  /*3b100*/  STL [R1+0x50], R28 ;  /* 0x0000501c01007387 */ /* 0x0003e60000100800 */
[----:B0-----:R0:W4:Y:S01]  /*3b110*/  LDG.E.U16 R29, [R6.64] ;  /* 0x00000006061d7981 */ /* 0x001122000c1e1500 */
[----:B-1----:R-:W-:-:S03]  /*3b120*/  IMAD.WIDE R8, R2, 0x2, R20 ;  /* 0x0000000202087825 */ /* 0x002fc600078e0214 */
[----:B------:R2:W4:Y:S04]  /*3b130*/  LDG.E.U16 R28, [R4.64] ;  /* 0x00000006041c7981 */ /* 0x000528000c1e1500 */
[----:B------:R3:W4:Y:S01]  /*3b140*/  LDG.E.U16 R21, [R8.64] ;  /* 0x0000000608157981 */ /* 0x000722000c1e1500 */
[----:B0-----:R-:W-:-:S04]  /*3b150*/  IMAD.WIDE R6, R2, 0x2, R18 ;  /* 0x0000000202067825 */ /* 0x001fc800078e0212 */
[C---:B--2---:R-:W-:Y:S02]  /*3b160*/  IMAD.WIDE R4, R2.reuse, 0x2, R12 ;  /* 0x0000000202047825 */ /* 0x044fe400078e020c */
[----:B------:R-:W2:Y:S02]  /*3b170*/  LDL.64 R12, [R1+0xc00] ;  /* 0x000c0000010c7983 */ /* 0x000ea40000100a00 */
[----:B------:R0:W-:Y:S02]  /*3b180*/  STL [R1+0x4c], R3 ;  /* 0x00004c0301007387 */ /* 0x0001e40000100800 */
[----:B0-----:R0:W2:Y:S01]  /*3b190*/  LDG.E.U16 R3, [R6.64] ;  /* 0x0000000606037981 */ /* 0x0010a2000c1e1500 */
[----:B---3--:R-:W-:-:S03]  /*3b1a0*/  IMAD.WIDE R8, R2, 0x2, R16 ;  /* 0x0000000202087825 */ /* 0x008fc600078e0210 */
[----:B------:R1:W-:Y:S04]  /*3b1b0*/  STL [R1+0x48], R0 ;  /* 0x0000480001007387 */ /* 0x0003e80000100800 */
[----:B------:R3:W2:Y:S01]  /*3b1c0*/  LDG.E.U16 R20, [R8.64] ;  /* 0x0000000608147981 */ /* 0x0006a2000c1e1500 */
[----:B0-----:R-:W-:-:S03]  /*3b1d0*/  IMAD.WIDE R6, R2, 0x2, R14 ;  /* 0x0000000202067825 */ /* 0x001fc600078e020e */
[----:B-1----:R0:W2:Y:S02]  /*3b1e0*/  LDG.E.U16 R0, [R4.64] ;  /* 0x0000000604007981 */ /* 0x0020a4000c1e1500 */
[C---:B0-----:R-:W-:Y:S02]  /*3b1f0*/  IMAD.WIDE R4, R2.reuse, 0x2, R10 ;  /* 0x0000000202047825 */ /* 0x041fe400078e020a */
[----:B------:R-:W2:Y:S04]  /*3b200*/  LDG.E.U16 R10, [R6.64] ;  /* 0x00000006060a7981 */ /* 0x000ea8000c1e1500 */
[----:B---3--:R-:W3:Y:S04]  /*3b210*/  LDG.E.U16 R9, [R4.64] ;  /* 0x0000000604097981 */ /* 0x008ee8000c1e1500 */
[----:B------:R-:W-:Y:S01]  /*3b220*/  STL [R1+0x40], R27 ;  /* 0x0000401b01007387 */ /* 0x000fe20000100800 */
[----:B------:R0:W-:Y:S02]  /*3b230*/  STL [R1+0x44], R26 ;  /* 0x0000441a01007387 */ /* 0x0001e40000100800 */
[----:B------:R-:W3:Y:S02]  /*3b240*/  LDL.64 R24, [R1+0xbd8] ;  /* 0x000bd80001187983 */ /* 0x000ee40000100a00 */
[----:B------:R-:W3:Y:S01]  /*3b250*/  LDL.64 R18, [R1+0xbd0] ;  /* 0x000bd00001127983 */ /* 0x000ee20000100a00 */
[----:B------:R-:W3:Y:S04]  /*3b260*/  LDL.64 R14, [R1+0xbc8] ;  /* 0x000bc800010e7983 */ /* 0x000ee80000100a00 */
[----:B0-----:R-:W3:Y:S01]  /*3b270*/  LDL.64 R26, [R1+0xbf8] ;  /* 0x000bf800011a7983 */ /* 0x001ee20000100a00 */
[----:B----4-:R0:W-:Y:S03]  /*3b280*/  STL [R1+0x3c], R23 ;  /* 0x00003c1701007387 */ /* 0x0101e60000100800 */
[----:B0-----:R-:W4:Y:S04]  /*3b290*/  LDL.64 R22, [R1+0xbc0] ;  /* 0x000bc00001167983 */ /* 0x001f280000100a00 */
[----:B--2---:R-:W-:Y:S04]  /*3b2a0*/  STL [R1+0x2b20], R20 ;  /* 0x002b201401007387 */ /* 0x004fe80000100800 */
[----:B------:R0:W-:Y:S01]  /*3b2b0*/  STL [R1+0x2b24], R10 ;  /* 0x002b240a01007387 */ /* 0x0001e20000100800 */
[----:B---3--:R1:W-:Y:S03]  /*3b2c0*/  STL [R1+0x2b28], R9 ;  /* 0x002b280901007387 */ /* 0x0083e60000100800 */
[----:B------:R-:W2:Y:S01]  /*3b2d0*/  LDL.64 R16, [R1+0xbb8] ;  /* 0x000bb80001107983 */ /* 0x000ea20000100a00 */
[----:B------:R-:W-:-:S03]  /*3b2e0*/  IMAD.WIDE R12, R2, 0x2, R12 ;  /* 0x00000002020c7825 */ /* 0x000fc600078e020c */
[----:B0-----:R-:W3:Y:S04]  /*3b2f0*/  LDL.64 R10, [R1+0xb98] ;  /* 0x000b9800010a7983 */ /* 0x001ee80000100a00 */
[----:B-1----:R-:W3:Y:S01]  /*3b300*/  LDL.64 R8, [R1+0xb90] ;  /* 0x000b900001087983 */ /* 0x002ee20000100a00 */
[----:B------:R0:W-:Y:S02]  /*3b310*/  STL [R1+0x38], R29 ;  /* 0x0000381d01007387 */ /* 0x0001e40000100800 */
[----:B------:R-:W-:-:S04]  /*3b320*/  IMAD.WIDE R6, R2, 0x2, R26 ;  /* 0x0000000202067825 */ /* 0x000fc800078e021a */
[C---:B------:R-:W-:Y:S01]  /*3b330*/  IMAD.WIDE R4, R2.reuse, 0x2, R24 ;  /* 0x0000000202047825 */ /* 0x040fe200078e0218 */
[----:B------:R1:W-:Y:S04]  /*3b340*/  STL [R1+0x34], R28 ;  /* 0x0000341c01007387 */ /* 0x0003e80000100800 */
[----:B0-----:R0:W3:Y:S04]  /*3b350*/  LDG.E.U16 R29, [R12.64] ;  /* 0x000000060c1d7981 */ /* 0x0010e8000c1e1500 */
[----:B-1----:R1:W3:Y:S01]  /*3b360*/  LDG.E.U16 R28, [R6.64] ;  /* 0x00000006061c7981 */ /* 0x0022e2000c1e1500 */
[----:B------:R4:W-:Y:S03]  /*3b370*/  STL [R1+0x30], R21 ;  /* 0x0000301501007387 */ /* 0x0009e60000100800 */
[----:B------:R4:W3:Y:S01]  /*3b380*/  LDG.E.U16 R27, [R4.64] ;  /* 0x00000006041b7981 */ /* 0x0008e2000c1e1500 */
[----:B0-----:R-:W-:-:S04]  /*3b390*/  IMAD.WIDE R12, R2, 0x2, R18 ;  /* 0x00000002020c7825 */ /* 0x001fc800078e0212 */
[C---:B-1----:R-:W-:Y:S01]  /*3b3a0*/  IMAD.WIDE R6, R2.reuse, 0x2, R14 ;  /* 0x0000000202067825 */ /* 0x042fe200078e020e */
[----:B----4-:R-:W4:Y:S04]  /*3b3b0*/  LDL.64 R20, [R1+0xb88] ;  /* 0x000b880001147983 */ /* 0x010f280000100a00 */
[----:B------:R2:W4:Y:S04]  /*3b3c0*/  LDG.E.U16 R24, [R12.64] ;  /* 0x000000060c187981 */ /* 0x000528000c1e1500 */
[----:B------:R-:W4:Y:S04]  /*3b3d0*/  LDL.64 R18, [R1+0xb80] ;  /* 0x000b800001127983 */ /* 0x000f280000100a00 */
[----:B------:R-:W4:Y:S01]  /*3b3e0*/  LDL.64 R14, [R1+0xb78] ;  /* 0x000b7800010e7983 */ /* 0x000f220000100a00 */
[----:B------:R-:W-:Y:S02]  /*3b3f0*/  STL [R1+0x24], R3 ;  /* 0x0000240301007387 */ /* 0x000fe40000100800 */
[----:B------:R0:W-:Y:S02]  /*3b400*/  STL [R1+0xc], R0 ;  /* 0x00000c0001007387 */ /* 0x0001e40000100800 */
[C---:B------:R-:W-:Y:S01]  /*3b410*/  IMAD.WIDE R4, R2.reuse, 0x2, R22 ;  /* 0x0000000202047825 */ /* 0x040fe200078e0216 */
[----:B------:R1:W4:Y:S04]  /*3b420*/  LDG.E.U16 R25, [R6.64] ;  /* 0x0000000606197981 */ /* 0x000328000c1e1500 */
[----:B------:R3:W4:Y:S01]  /*3b430*/  LDG.E.U16 R26, [R4.64] ;  /* 0x00000006041a7981 */ /* 0x000722000c1e1500 */
[----:B--2---:R-:W-:-:S03]  /*3b440*/  IMAD.WIDE R12, R2, 0x2, R16 ;  /* 0x00000002020c7825 */ /* 0x004fc600078e0210 */
[----:B------:R-:W2:Y:S04]  /*3b450*/  LDL.64 R16, [R1+0xb58] ;  /* 0x000b580001107983 */ /* 0x000ea80000100a00 */
[----:B0-----:R4:W2:Y:S01]  /*3b460*/  LDG.E.U16 R0, [R12.64] ;  /* 0x000000060c007981 */ /* 0x0018a2000c1e1500 */
[----:B---3--:R-:W-:-:S04]  /*3b470*/  IMAD.WIDE R4, R2, 0x2, R8 ;  /* 0x0000000202047825 */ /* 0x008fc800078e0208 */
[----:B-1----:R-:W-:-:S05]  /*3b480*/  IMAD.WIDE R6, R2, 0x2, R10 ;  /* 0x0000000202067825 */ /* 0x002fca00078e020a */
[----:B------:R0:W3:Y:S01]  /*3b490*/  LDG.E.U16 R3, [R6.64] ;  /* 0x0000000606037981 */ /* 0x0000e2000c1e1500 */
[----:B----4-:R-:W-:-:S03]  /*3b4a0*/  IMAD.WIDE R12, R2, 0x2, R20 ;  /* 0x00000002020c7825 */ /* 0x010fc600078e0214 */
[----:B--2---:R1:W-:Y:S01]  /*3b4b0*/  STL [R1+0x2ab0], R0 ;  /* 0x002ab00001007387 */ /* 0x0043e20000100800 */
[----:B------:R-:W2:Y:S02]  /*3b4c0*/  LDL.64 R10, [R1+0xb50] ;  /* 0x000b5000010a7983 */ /* 0x000ea40000100a00 */
[----:B------:R-:W4:Y:S02]  /*3b4d0*/  LDL.64 R8, [R1+0xb48] ;  /* 0x000b480001087983 */ /* 0x000f240000100a00 */
[----:B------:R-:W2:Y:S01]  /*3b4e0*/  LDL.64 R22, [R1+0xb18] ;  /* 0x000b180001167983 */ /* 0x000ea20000100a00 */
[----:B------:R-:W2:Y:S04]  /*3b4f0*/  LDL.64 R20, [R1+0xad8] ;  /* 0x000ad80001147983 */ /* 0x000ea80000100a00 */
[----:B-1----:R1:W2:Y:S02]  /*3b500*/  LDG.E.U16 R0, [R4.64] ;  /* 0x0000000604007981 */ /* 0x0022a4000c1e1500 */
[----:B-1----:R-:W-:-:S02]  /*3b510*/  IMAD.WIDE R4, R2, 0x2, R14 ;  /* 0x0000000202047825 */ /* 0x002fc400078e020e */
[----:B------:R-:W2:Y:S02]  /*3b520*/  LDL.64 R14, [R1+0xb40] ;  /* 0x000b4000010e7983 */ /* 0x000ea40000100a00 */
[----:B------:R1:W-:Y:S02]  /*3b530*/  STL [R1+0x2c], R29 ;  /* 0x00002c1d01007387 */ /* 0x0003e40000100800 */
[----:B-1----:R-:W2:Y:S01]  /*3b540*/  LDG.E.U16 R29, [R12.64] ;  /* 0x000000060c1d7981 */ /* 0x002ea2000c1e1500 */
[----:B0-----:R-:W-:-:S03]  /*3b550*/  IMAD.WIDE R6, R2, 0x2, R18 ;  /* 0x0000000202067825 */ /* 0x001fc600078e0212 */
[----:B--2---:R-:W-:Y:S01]  /*3b560*/  STL [R1+0x2acc], R29 ;  /* 0x002acc1d01007387 */ /* 0x004fe20000100800 */
[----:B------:R0:W-:Y:S03]  /*3b570*/  STL [R1+0x28], R28 ;  /* 0x0000281c01007387 */ /* 0x0001e60000100800 */
[----:B0-----:R4:W2:Y:S01]  /*3b580*/  LDG.E.U16 R28, [R6.64] ;  /* 0x00000006061c7981 */ /* 0x0018a2000c1e1500 */
[----:B------:R-:W-:-:S04]  /*3b590*/  IMAD.WIDE R12, R2, 0x2, R16 ;  /* 0x00000002020c7825 */ /* 0x000fc800078e0210 */
[C---:B----4-:R-:W-:Y:S02]  /*3b5a0*/  IMAD.WIDE R6, R2.reuse, 0x2, R8 ;  /* 0x0000000202067825 */ /* 0x050fe400078e0208 */
[----:B------:R0:W4:Y:S04]  /*3b5b0*/  LDG.E.U16 R8, [R12.64] ;  /* 0x000000060c087981 */ /* 0x000128000c1e1500 */
[----:B--2---:R-:W-:Y:S01]  /*3b5c0*/  STL [R1+0x2abc], R28 ;  /* 0x002abc1c01007387 */ /* 0x004fe20000100800 */
[----:B------:R1:W-:Y:S03]  /*3b5d0*/  STL [R1+0x20], R27 ;  /* 0x0000201b01007387 */ /* 0x0003e60000100800 */
[----:B-1----:R1:W2:Y:S02]  /*3b5e0*/  LDG.E.U16 R27, [R4.64] ;  /* 0x00000006041b7981 */ /* 0x0022a4000c1e1500 */
[----:B-1----:R-:W-:-:S06]  /*3b5f0*/  IMAD.WIDE R4, R2, 0x2, R10 ;  /* 0x0000000202047825 */ /* 0x002fcc00078e020a */
[----:B------:R1:W3:Y:S04]  /*3b600*/  LDG.E.U16 R5, [R4.64] ;  /* 0x0000000604057981 */ /* 0x0002e8000c1e1500 */
[----:B-1----:R1:W3:Y:S01]  /*3b610*/  LDG.E.U16 R4, [R6.64] ;  /* 0x0000000606047981 */ /* 0x0022e2000c1e1500 */
[----:B------:R-:W-:-:S04]  /*3b620*/  IMAD.WIDE R14, R2, 0x2, R14 ;  /* 0x00000002020e7825 */ /* 0x000fc800078e020e */
[C---:B0-----:R-:W-:Y:S01]  /*3b630*/  IMAD.WIDE R12, R2.reuse, 0x2, R20 ;  /* 0x00000002020c7825 */ /* 0x041fe200078e0214 */
[----:B--2---:R-:W-:Y:S03]  /*3b640*/  STL [R1+0x2ab4], R27 ;  /* 0x002ab41b01007387 */ /* 0x004fe60000100800 */
[----:B------:R0:W-:Y:S02]  /*3b650*/  STL [R1+0x1c], R24 ;  /* 0x00001c1801007387 */ /* 0x0001e40000100800 */
[----:B0-----:R-:W2:Y:S01]  /*3b660*/  LDL.LU R24, [R1+0xa48] ;  /* 0x000a480001187983 */ /* 0x001ea20000300800 */
[----:B------:R0:W-:Y:S02]  /*3b670*/  STL [R1+0x18], R25 ;  /* 0x0000181901007387 */ /* 0x0001e40000100800 */
[----:B------:R-:W2:Y:S02]  /*3b680*/  LDL.64 R18, [R1+0xb38] ;  /* 0x000b380001127983 */ /* 0x000ea40000100a00 */
[----:B------:R-:W2:Y:S01]  /*3b690*/  LDL.64 R16, [R1+0xb10] ;  /* 0x000b100001107983 */ /* 0x000ea20000100a00 */
[----:B------:R-:W2:Y:S01]  /*3b6a0*/  LDL.64 R10, [R1+0xb08] ;  /* 0x000b0800010a7983 */ /* 0x000ea20000100a00 */
[----:B-1----:R-:W-:-:S03]  /*3b6b0*/  IMAD.WIDE R6, R2, 0x2, R22 ;  /* 0x0000000202067825 */ /* 0x002fc600078e0216 */
[----:B0-----:R-:W2:Y:S01]  /*3b6c0*/  LDL R25, [R1+0x474] ;  /* 0x0004740001197983 */ /* 0x001ea20000100800 */
[----:B------:R-:W-:Y:S02]  /*3b6d0*/  STL [R1+0x14], R26 ;  /* 0x0000141a01007387 */ /* 0x000fe40000100800 */
[----:B----4-:R-:W-:Y:S02]  /*3b6e0*/  STL [R1+0x2b00], R8 ;  /* 0x002b000801007387 */ /* 0x010fe40000100800 */
[----:B---3--:R-:W-:Y:S01]  /*3b6f0*/  STL [R1+0x2ae8], R5 ;  /* 0x002ae80501007387 */ /* 0x008fe20000100800 */
[----:B------:R-:W-:Y:S01]  /*3b700*/  STL [R1+0x2ad0], R4 ;  /* 0x002ad00401007387 */ /* 0x000fe20000100800 */
[----:B------:R0:W-:Y:S03]  /*3b710*/  STL [R1+0x8], R3 ;  /* 0x0000080301007387 */ /* 0x0001e60000100800 */
[----:B------:R1:W3:Y:S04]  /*3b720*/  LDG.E.U16 R7, [R6.64] ;  /* 0x0000000606077981 */ /* 0x0002e8000c1e1500 */
[----:B0-----:R0:W4:Y:S04]  /*3b730*/  LDG.E.U16 R3, [R14.64] ;  /* 0x000000060e037981 */ /* 0x001128000c1e1500 */
[----:B-1----:R2:W3:Y:S01]  /*3b740*/  LDG.E.U16 R6, [R12.64] ;  /* 0x000000060c067981 */ /* 0x0024e2000c1e1500 */
[----:B------:R-:W-:Y:S02]  /*3b750*/  STL [R1+0x4], R0 ;  /* 0x0000040001007387 */ /* 0x000fe40000100800 */
[----:B------:R-:W3:Y:S01]  /*3b760*/  LDL.64 R8, [R1+0xb00] ;  /* 0x000b000001087983 */ /* 0x000ee20000100a00 */
[----:B------:R-:W1:Y:S01]  /*3b770*/  S2R R26, SR_TID.X ;  /* 0x00000000001a7919 */ /* 0x000e620000002100 */
[----:B--2---:R-:W-:-:S04]  /*3b780*/  IMAD.WIDE R12, R2, 0x2, R18 ;  /* 0x00000002020c7825 */ /* 0x004fc800078e0212 */
[----:B0-----:R-:W-:-:S04]  /*3b790*/  IMAD.WIDE R14, R2, 0x2, R16 ;  /* 0x00000002020e7825 */ /* 0x001fc800078e0210 */
[----:B------:R-:W-:Y:S01]  /*3b7a0*/  IMAD.WIDE R16, R2, 0x2, R10 ;  /* 0x0000000202107825 */ /* 0x000fe200078e020a */
[----:B------:R0:W2:Y:S04]  /*3b7b0*/  LDG.E.U16 R19, [R12.64] ;  /* 0x000000060c137981 */ /* 0x0000a8000c1e1500 */
[----:B------:R0:W2:Y:S04]  /*3b7c0*/  LDG.E.U16 R21, [R14.64] ;  /* 0x000000060e157981 */ /* 0x0000a8000c1e1500 */
[----:B------:R0:W2:Y:S01]  /*3b7d0*/  LDG.E.U16 R23, [R16.64] ;  /* 0x0000000610177981 */ /* 0x0000a2000c1e1500 */
[----:B-1----:R-:W-:-:S05]  /*3b7e0*/  LOP3.LUT R26, R26, 0x1c, RZ, 0xc0, !PT ;  /* 0x0000001c1a1a7812 */ /* 0x002fca00078ec0ff */
[----:B------:R1:W2:Y:S04]  /*3b7f0*/  LDS R22, [R26.X4] ;  /* 0x000000001a167984 */ /* 0x0002a80000004800 */
[----:B----4-:R-:W-:Y:S01]  /*3b800*/  STL [R1+0x2ac0], R3 ;  /* 0x002ac00301007387 */ /* 0x010fe20000100800 */
[----:B---3--:R-:W-:Y:S02]  /*3b810*/  STL [R1+0x2b04], R7 ;  /* 0x002b040701007387 */ /* 0x008fe40000100800 */
[----:B------:R3:W-:Y:S01]  /*3b820*/  STL [R1+0x2b08], R6 ;  /* 0x002b080601007387 */ /* 0x0007e20000100800 */
[----:B-1----:R-:W4:Y:S04]  /*3b830*/  LDL.64 R26, [R1+0xaf8] ;  /* 0x000af800011a7983 */ /* 0x002f280000100a00 */
[----:B------:R-:W4:Y:S01]  /*3b840*/  LDL.64 R4, [R1+0xad0] ;  /* 0x000ad00001047983 */ /* 0x000f220000100a00 */
[----:B0-----:R-:W-:-:S04]  /*3b850*/  IMAD.WIDE R12, R2, 0x2, R8 ;  /* 0x00000002020c7825 */ /* 0x001fc800078e0208 */
[----:B------:R-:W-:Y:S02]  /*3b860*/  FADD R14, -R25, R24 ;  /* 0x00000018190e7221 */ /* 0x000fe40000000100 */
[----:B------:R4:W4:Y:S02]  /*3b870*/  LDG.E.U16 R24, [R12.64] ;  /* 0x000000060c187981 */ /* 0x000924000c1e1500 */
[----:B------:R-:W-:Y:S02]  /*3b880*/  FMUL R16, R14, 1.4426950216293334961 ;  /* 0x3fb8aa3b0e107820 */ /* 0x000fe40000400000 */
[----:B--2---:R-:W-:Y:S01]  /*3b890*/  STL [R1+0x2ab8], R19 ;  /* 0x002ab81301007387 */ /* 0x004fe20000100800 */
[----:B------:R-:W-:Y:S02]  /*3b8a0*/  STL [R1+0x2aec], R21 ;  /* 0x002aec1501007387 */ /* 0x000fe40000100800 */
[----:B------:R-:W-:Y:S02]  /*3b8b0*/  STL [R1+0x2ad4], R23 ;  /* 0x002ad41701007387 */ /* 0x000fe40000100800 */
[----:B------:R-:W2:Y:S01]  /*3b8c0*/  LDL.64 R10, [R1+0xac8] ;  /* 0x000ac800010a7983 */ /* 0x000ea20000100a00 */
[----:B------:R-:W2:Y:S04]  /*3b8d0*/  LDL.64 R8, [R1+0xac0] ;  /* 0x000ac00001087983 */ /* 0x000ea80000100a00 */
[----:B---3--:R-:W3:Y:S01]  /*3b8e0*/  LDL.64 R6, [R1+0xab8] ;  /* 0x000ab80001067983 */ /* 0x008ee20000100a00 */
[----:B------:R-:W3:Y:S02]  /*3b8f0*/  LDL.LU R29, [R1+0xa44] ;  /* 0x000a4400011d7983 */ /* 0x000ee40000300800 */
[----:B----4-:R-:W-:-:S04]  /*3b900*/  IMAD.WIDE R12, R2, 0x2, R26 ;  /* 0x00000002020c7825 */ /* 0x010fc800078e021a */
[C---:B------:R-:W-:Y:S01]  /*3b910*/  IMAD.WIDE R14, R2.reuse, 0x2, R4 ;  /* 0x00000002020e7825 */ /* 0x040fe200078e0204 */
[----:B------:R2:W4:Y:S04]  /*3b920*/  LDG.E.U16 R25, [R12.64] ;  /* 0x000000060c197981 */ /* 0x000528000c1e1500 */
[----:B------:R0:W4:Y:S01]  /*3b930*/  LDG.E.U16 R26, [R14.64] ;  /* 0x000000060e1a7981 */ /* 0x000122000c1e1500 */
[----:B------:R3:W1:Y:S03]  /*3b940*/  MUFU.EX2 R5, R16 ;  /* 0x0000001000057308 */ /* 0x0006660000000800 */
[----:B------:R-:W-:Y:S01]  /*3b950*/  STL [R1+0x2ac4], R24 ;  /* 0x002ac41801007387 */ /* 0x000fe20000100800 */
[----:B------:R-:W4:Y:S02]  /*3b960*/  LDL.LU R20, [R1+0xa24] ;  /* 0x000a240001147983 */ /* 0x000f240000300800 */
[----:B------:R-:W4:Y:S01]  /*3b970*/  LDL.LU R3, [R1+0xa7c] ;  /* 0x000a7c0001037983 */ /* 0x000f220000300800 */
[----:B------:R-:W0:Y:S01]  /*3b980*/  S2R R18, SR_TID.X ;  /* 0x0000000000127919 */ /* 0x000e220000002100 */
[----:B--2---:R-:W-:-:S04]  /*3b990*/  IMAD.WIDE R12, R2, 0x2, R10 ;  /* 0x00000002020c7825 */ /* 0x004fc800078e020a */
[----:B0-----:R-:W-:-:S04]  /*3b9a0*/  IMAD.WIDE R14, R2, 0x2, R8 ;  /* 0x00000002020e7825 */ /* 0x001fc800078e0208 */
[----:B---3--:R-:W-:Y:S01]  /*3b9b0*/  IMAD.WIDE R16, R2, 0x2, R6 ;  /* 0x0000000202107825 */ /* 0x008fe200078e0206 */
[----:B------:R0:W2:Y:S04]  /*3b9c0*/  LDG.E.U16 R12, [R12.64] ;  /* 0x000000060c0c7981 */ /* 0x0000a8000c1e1500 */
[----:B------:R-:W3:Y:S04]  /*3b9d0*/  LDG.E.U16 R14, [R14.64] ;  /* 0x000000060e0e7981 */ /* 0x000ee8000c1e1500 */
[----:B0-----:R-:W3:Y:S01]  /*3b9e0*/  LDG.E.U16 R13, [R16.64] ;  /* 0x00000006100d7981 */ /* 0x001ee2000c1e1500 */
[----:B------:R-:W-:-:S04]  /*3b9f0*/  SHF.R.U32.HI R18, RZ, 0x2, R18 ;  /* 0x00000002ff127819 */ /* 0x000fc80000011612 */
[----:B------:R-:W-:Y:S01]  /*3ba00*/  SGXT.U32 R18, R18, 0x3 ;  /* 0x000000031212781a */ /* 0x000fe20000000000 */
[----:B----4-:R-:W-:Y:S03]  /*3ba10*/  STL [R1+0x2ac8], R25 ;  /* 0x002ac81901007387 */ /* 0x010fe60000100800 */
[----:B------:R-:W-:Y:S01]  /*3ba20*/  LOP3.LUT R18, R18, 0x8, RZ, 0xfc, !PT ;  /* 0x0000000812127812 */ /* 0x000fe200078efcff */
[----:B-1----:R-:W-:Y:S02]  /*3ba30*/  STL [R1], R5 ;  /* 0x0000000501007387 */ /* 0x002fe40000100800 */
[----:B------:R-:W-:Y:S01]  /*3ba40*/  STL [R1+0x2ae4], R26 ;  /* 0x002ae41a01007387 */ /* 0x000fe20000100800 */
[----:B------:R-:W4:Y:S01]  /*3ba50*/  LDL.LU R11, [R1+0xa04] ;  /* 0x000a0400010b7983 */ /* 0x000f220000300800 */
[----:B------:R-:W-:Y:S02]  /*3ba60*/  STL [R1+0x2ad8], R2 ;  /* 0x002ad80201007387 */ /* 0x000fe40000100800 */
[----:B------:R0:W1:Y:S01]  /*3ba70*/  LDS R2, [R18.X16] ;  /* 0x0000000012027984 */ /* 0x000062000000c800 */
[----:B------:R-:W0:Y:S04]  /*3ba80*/  S2R R0, SR_TID.X ;  /* 0x0000000000007919 */ /* 0x000e280000002100 */
[----:B------:R-:W0:Y:S01]  /*3ba90*/  S2R R9, SR_TID.X ;  /* 0x0000000000097919 */ /* 0x000e220000002100 */
[----:B------:R-:W-:Y:S01]  /*3baa0*/  FFMA R3, R5, R3, R22 ;  /* 0x0000000305037223 */ /* 0x000fe20000000016 */
[----:B0-----:R-:W-:-:S04]  /*3bab0*/  SHF.R.U32.HI R18, RZ, 0x2, R0 ;  /* 0x00000002ff127819 */ /* 0x001fc80000011600 */
[----:B------:R-:W-:Y:S02]  /*3bac0*/  SGXT.U32 R18, R18, 0x3 ;  /* 0x000000031212781a */ /* 0x000fe40000000000 */
[----:B------:R-:W-:Y:S02]  /*3bad0*/  LOP3.LUT R4, R9, 0x7f, RZ, 0xc0, !PT ;  /* 0x0000007f09047812 */ /* 0x000fe400078ec0ff */
[----:B------:R-:W-:Y:S02]  /*3bae0*/  LOP3.LUT R18, R18, 0x18, RZ, 0xfc, !PT ;  /* 0x0000001812127812 */ /* 0x000fe400078efcff */
[----:B------:R-:W-:-:S04]  /*3baf0*/  SHF.R.U32.HI R28, RZ, 0x2, R0 ;  /* 0x00000002ff1c7819 */ /* 0x000fc80000011600 */
[----:B------:R-:W-:Y:S01]  /*3bb00*/  SGXT.U32 R28, R28, 0x3 ;  /* 0x000000031c1c781a */ /* 0x000fe20000000000 */
[----:B--2---:R-:W-:Y:S01]  /*3bb10*/  STL [R1+0x2adc], R12 ;  /* 0x002adc0c01007387 */ /* 0x004fe20000100800 */
[----:B---3--:R-:W-:Y:S03]  /*3bb20*/  STL [R1+0x2ae0], R14 ;  /* 0x002ae00e01007387 */ /* 0x008fe60000100800 */
[----:B------:R-:W-:Y:S01]  /*3bb30*/  STL [R1+0x2af0], R13 ;  /* 0x002af00d01007387 */ /* 0x000fe20000100800 */
[----:B------:R-:W2:Y:S02]  /*3bb40*/  LDL.LU R10, [R1+0x9e4] ;  /* 0x0009e400010a7983 */ /* 0x000ea40000300800 */
[----:B------:R-:W-:Y:S02]  /*3bb50*/  STL [R1+0xa7c], R3 ;  /* 0x000a7c0301007387 */ /* 0x000fe40000100800 */
[----:B-1----:R-:W-:Y:S01]  /*3bb60*/  STL [R1+0xa50], R2 ;  /* 0x000a500201007387 */ /* 0x002fe20000100800 */
[----:B------:R-:W-:Y:S04]  /*3bb70*/  STL [R1+0x2b0c], R4 ;  /* 0x002b0c0401007387 */ /* 0x000fe80000100800 */
[----:B------:R0:W-:Y:S04]  /*3bb80*/  LDS R2, [R18.X16] ;  /* 0x0000000012027984 */ /* 0x0001e8000000c800 */
[----:B0-----:R-:W3:Y:S01]  /*3bb90*/  LDL.LU R18, [R1+0x9c0] ;  /* 0x0009c00001127983 */ /* 0x001ee20000300800 */
[----:B------:R-:W-:-:S05]  /*3bba0*/  LOP3.LUT R28, R28, 0x10, RZ, 0xfc, !PT ;  /* 0x000000101c1c7812 */ /* 0x000fca00078efcff */
[----:B------:R-:W0:Y:S01]  /*3bbb0*/  LDS R3, [R28.X16] ;  /* 0x000000001c037984 */ /* 0x000e22000000c800 */
[----:B------:R-:W-:Y:S01]  /*3bbc0*/  BAR.SYNC.DEFER_BLOCKING 0x0 ;  /* 0x0000000000007b1d */ /* 0x000fe20000010000 */
[----:B------:R-:W-:-:S05]  /*3bbd0*/  SHF.L.U32 R0, R4, 0x1, RZ ;  /* 0x0000000104007819 */ /* 0x000fca00000006ff */
[----:B0-----:R-:W-:Y:S01]  /*3bbe0*/  STL [R1+0xa4c], R3 ;  /* 0x000a4c0301007387 */ /* 0x001fe20000100800 */
[----:B------:R0:W-:Y:S02]  /*3bbf0*/  STL [R1+0xa48], R2 ;  /* 0x000a480201007387 */ /* 0x0001e40000100800 */
[----:B------:R-:W3:Y:S02]  /*3bc00*/  LDL.LU R4, [R1+0x9a0] ;  /* 0x0009a00001047983 */ /* 0x000ee40000300800 */
[----:B------:R-:W3:Y:S01]  /*3bc10*/  LDL.LU R22, [R1+0x970] ;  /* 0x0009700001167983 */ /* 0x000ee20000300800 */
[----:B------:R-:W3:Y:S01]  /*3bc20*/  LDL.LU R13, [R1+0x950] ;  /* 0x00095000010d7983 */ /* 0x000ee20000300800 */
[----:B------:R-:W3:Y:S02]  /*3bc30*/  LDL.LU R16, [R1+0x930] ;  /* 0x0009300001107983 */ /* 0x000ee40000300800 */
[----:B------:R-:W3:Y:S02]  /*3bc40*/  LDL.LU R28, [R1+0x910] ;  /* 0x00091000011c7983 */ /* 0x000ee40000300800 */
[----:B------:R-:W3:Y:S01]  /*3bc50*/  LDL.LU R17, [R1+0x8f0] ;  /* 0x0008f00001117983 */ /* 0x000ee20000300800 */
[----:B------:R-:W3:Y:S01]  /*3bc60*/  LDL.LU R14, [R1+0x8d0] ;  /* 0x0008d000010e7983 */ /* 0x000ee20000300800 */
[----:B------:R-:W3:Y:S02]  /*3bc70*/  LDL.LU R15, [R1+0x8b0] ;  /* 0x0008b000010f7983 */ /* 0x000ee40000300800 */
[----:B------:R-:W3:Y:S02]  /*3bc80*/  LDL.LU R12, [R1+0x890] ;  /* 0x00089000010c7983 */ /* 0x000ee40000300800 */
[----:B0-----:R-:W3:Y:S01]  /*3bc90*/  LDL.LU R2, [R1+0x870] ;  /* 0x0008700001027983 */ /* 0x001ee20000300800 */
[----:B------:R-:W3:Y:S01]  /*3bca0*/  LDL.LU R26, [R1+0x850] ;  /* 0x00085000011a7983 */ /* 0x000ee20000300800 */
[----:B------:R-:W3:Y:S02]  /*3bcb0*/  LDL.LU R25, [R1+0x830] ;  /* 0x0008300001197983 */ /* 0x000ee40000300800 */
[----:B------:R-:W3:Y:S02]  /*3bcc0*/  LDL.LU R24, [R1+0x810] ;  /* 0x0008100001187983 */ /* 0x000ee40000300800 */
[----:B------:R-:W3:Y:S01]  /*3bcd0*/  LDL.LU R23, [R1+0x7f0] ;  /* 0x0007f00001177983 */ /* 0x000ee20000300800 */
[----:B------:R-:W3:Y:S01]  /*3bce0*/  LDL.LU R21, [R1+0x7d0] ;  /* 0x0007d00001157983 */ /* 0x000ee20000300800 */
[----:B------:R-:W3:Y:S03]  /*3bcf0*/  LDL.LU R19, [R1+0x7b0] ;  /* 0x0007b00001137983 */ /* 0x000ee60000300800 */
[----:B------:R-:W-:Y:S01]  /*3bd00*/  STS.U16 [R0], R29 ;  /* 0x0000001d00007388 */ /* 0x000fe20000000400 */
[----:B------:R-:W3:Y:S02]  /*3bd10*/  LDL.LU R6, [R1+0x58c] ;  /* 0x00058c0001067983 */ /* 0x000ee40000300800 */
[----:B------:R0:W-:Y:S02]  /*3bd20*/  STS.U16 [R0+0x800], R20 ;  /* 0x0008001400007388 */ /* 0x0001e40000000400 */
[----:B------:R-:W3:Y:S01]  /*3bd30*/  LDL.LU R7, [R1+0x56c] ;  /* 0x00056c0001077983 */ /* 0x000ee20000300800 */
[----:B----4-:R1:W-:Y:S04]  /*3bd40*/  STS.U16 [R0+0x1000], R11 ;  /* 0x0010000b00007388 */ /* 0x0103e80000000400 */
[----:B0-----:R-:W4:Y:S01]  /*3bd50*/  LDL.LU R20, [R1+0x54c] ;  /* 0x00054c0001147983 */ /* 0x001f220000300800 */
[----:B------:R-:W4:Y:S02]  /*3bd60*/  LDL.LU R3, [R1+0x52c] ;  /* 0x00052c0001037983 */ /* 0x000f240000300800 */
[----:B------:R-:W4:Y:S02]  /*3bd70*/  LDL.LU R5, [R1+0x50c] ;  /* 0x00050c0001057983 */ /* 0x000f240000300800 */
[----:B------:R-:W4:Y:S01]  /*3bd80*/  LDL.LU R8, [R1+0x4ec] ;  /* 0x0004ec0001087983 */ /* 0x000f220000300800 */
[----:B-1----:R-:W4:Y:S01]  /*3bd90*/  LDL.LU R11, [R1+0x4c0] ;  /* 0x0004c000010b7983 */ /* 0x002f220000300800 */
[----:B------:R-:W4:Y:S02]  /*3bda0*/  LDL.LU R27, [R1+0x434] ;  /* 0x00043400011b7983 */ /* 0x000f240000300800 */
[----:B------:R-:W4:Y:S01]  /*3bdb0*/  LDL.LU R29, [R1+0x414] ;  /* 0x00041400011d7983 */ /* 0x000f220000300800 */
[----:B--2---:R0:W-:Y:S04]  /*3bdc0*/  STS.U16 [R0+0x1800], R10 ;  /* 0x0018000a00007388 */ /* 0x0041e80000000400 */
[----:B0-----:R-:W2:Y:S04]  /*3bdd0*/  LDL.LU R10, [R1+0x3f4] ;  /* 0x0003f400010a7983 */ /* 0x001ea80000300800 */
[----:B---3--:R0:W-:Y:S04]  /*3bde0*/  STS.U16 [R0+0x2000], R18 ;  /* 0x0020001200007388 */ /* 0x0081e80000000400 */
[----:B0-----:R-:W3:Y:S04]  /*3bdf0*/  LDL.LU R18, [R1+0x3d4] ;  /* 0x0003d40001127983 */ /* 0x001ee80000300800 */
[----:B------:R-:W-:Y:S01]  /*3be00*/  STS.U16 [R0+0x2800], R4 ;  /* 0x0028000400007388 */ /* 0x000fe20000000400 */
[----:B------:R-:W-:Y:S02]  /*3be10*/  STS.U16 [R0+0x3000], R22 ;  /* 0x0030001600007388 */ /* 0x000fe40000000400 */
[----:B------:R-:W-:Y:S02]  /*3be20*/  STS.U16 [R0+0x3800], R13 ;  /* 0x0038000d00007388 */ /* 0x000fe40000000400 */
[----:B------:R-:W-:Y:S01]  /*3be30*/  STS.U16 [R0+0x4000], R16 ;  /* 0x0040001000007388 */ /* 0x000fe20000000400 */
[----:B------:R0:W-:Y:S01]  /*3be40*/  STS.U16 [R0+0x4800], R28 ;  /* 0x0048001c00007388 */ /* 0x0001e20000000400 */
[----:B------:R-:W-:Y:S02]  /*3be50*/  STS.U16 [R0+0x5000], R17 ;  /* 0x0050001100007388 */ /* 0x000fe40000000400 */
[----:B------:R-:W-:Y:S02]  /*3be60*/  STS.U16 [R0+0x5800], R14 ;  /* 0x0058000e00007388 */ /* 0x000fe40000000400 */
[----:B------:R-:W-:Y:S01]  /*3be70*/  STS.U16 [R0+0x6000], R15 ;  /* 0x0060000f00007388 */ /* 0x000fe20000000400 */
[----:B------:R-:W-:Y:S01]  /*3be80*/  STS.U16 [R0+0x6800], R12 ;  /* 0x0068000c00007388 */ /* 0x000fe20000000400 */
[----:B------:R-:W-:Y:S02]  /*3be90*/  STS.U16 [R0+0x7000], R2 ;  /* 0x0070000200007388 */ /* 0x000fe40000000400 */
[----:B------:R-:W-:Y:S02]  /*3bea0*/  STS.U16 [R0+0x7800], R26 ;  /* 0x0078001a00007388 */ /* 0x000fe40000000400 */
[----:B------:R-:W-:Y:S01]  /*3beb0*/  STS.U16 [R0+0x8000], R25 ;  /* 0x0080001900007388 */ /* 0x000fe20000000400 */
[----:B------:R-:W-:Y:S01]  /*3bec0*/  STS.U16 [R0+0x8800], R24 ;  /* 0x0088001800007388 */ /* 0x000fe20000000400 */
[----:B------:R-:W-:Y:S02]  /*3bed0*/  STS.U16 [R0+0x9000], R23 ;  /* 0x0090001700007388 */ /* 0x000fe40000000400 */
[----:B------:R-:W-:Y:S02]  /*3bee0*/  STS.U16 [R0+0x9800], R21 ;  /* 0x0098001500007388 */ /* 0x000fe40000000400 */
[----:B------:R-:W-:Y:S01]  /*3bef0*/  STS.U16 [R0+0xa000], R19 ;  /* 0x00a0001300007388 */ /* 0x000fe20000000400 */
[----:B0-----:R-:W3:Y:S04]  /*3bf00*/  LDL.LU R28, [R1+0x3b4] ;  /* 0x0003b400011c7983 */ /* 0x001ee80000300800 */
[----:B------:R-:W-:Y:S01]  /*3bf10*/  STS.U16 [R0+0xa800], R6 ;  /* 0x00a8000600007388 */ /* 0x000fe20000000400 */
[----:B------:R-:W-:Y:S03]  /*3bf20*/  STS.U16 [R0+0xb000], R7 ;  /* 0x00b0000700007388 */ /* 0x000fe60000000400 */
[----:B----4-:R0:W-:Y:S01]  /*3bf30*/  STS.U16 [R0+0xb800], R20 ;  /* 0x00b8001400007388 */ /* 0x0101e20000000400 */
[----:B------:R-:W-:Y:S02]  /*3bf40*/  STS.U16 [R0+0xc000], R3 ;  /* 0x00c0000300007388 */ /* 0x000fe40000000400 */
[----:B------:R-:W-:Y:S02]  /*3bf50*/  STS.U16 [R0+0xc800], R5 ;  /* 0x00c8000500007388 */ /* 0x000fe40000000400 */
[----:B------:R-:W-:Y:S01]  /*3bf60*/  STS.U16 [R0+0xd000], R8 ;  /* 0x00d0000800007388 */ /* 0x000fe20000000400 */
[----:B------:R1:W-:Y:S01]  /*3bf70*/  STS.U16 [R0+0xd800], R11 ;  /* 0x00d8000b00007388 */ /* 0x0003e20000000400 */
[----:B------:R-:W-:Y:S02]  /*3bf80*/  STS.U16 [R0+0xe000], R27 ;  /* 0x00e0001b00007388 */ /* 0x000fe40000000400 */
[----:B------:R4:W-:Y:S01]  /*3bf90*/  STS.U16 [R0+0xe800], R29 ;  /* 0x00e8001d00007388 */ /* 0x0009e20000000400 */
[----:B0-----:R-:W3:Y:S04]  /*3bfa0*/  LDL.LU R20, [R1+0x394] ;  /* 0x0003940001147983 */ /* 0x001ee80000300800 */
[----:B-1----:R-:W3:Y:S01]  /*3bfb0*/  LDL.LU R11, [R1+0x374] ;  /* 0x00037400010b7983 */ /* 0x002ee20000300800 */
[----:B----4-:R-:W4:Y:S03]  /*3bfc0*/  LDL.LU R29, [R1+0x354] ;  /* 0x00035400011d7983 */ /* 0x010f260000300800 */
[----:B--2---:R-:W-:Y:S04]  /*3bfd0*/  STS.U16 [R0+0xf000], R10 ;  /* 0x00f0000a00007388 */ /* 0x004fe80000000400 */
[----:B---3--:R0:W-:Y:S04]  /*3bfe0*/  STS.U16 [R0+0xf800], R18 ;  /* 0x00f8001200007388 */ /* 0x0081e80000000400 */
[----:B0-----:R-:W2:Y:S01]  /*3bff0*/  LDL.LU R18, [R1+0x334] ;  /* 0x0003340001127983 */ /* 0x001ea20000300800 */
[----:B------:R-:W3:Y:S02]  /*3c000*/  LDL.LU R4, [R1+0x304] ;  /* 0x0003040001047983 */ /* 0x000ee40000300800 */
        /* <DEDUP_REMOVED lines=15> */
[----:B------:R-:W3:Y:S03]  /*3c100*/  LDL.LU R6, [R1+0x104] ;  /* 0x0001040001067983 */ /* 0x000ee60000300800 */
[----:B------:R0:W-:Y:S04]  /*3c110*/  STS.U16 [R0+0x10000], R28 ;  /* 0x0100001c00007388 */ /* 0x0001e80000000400 */
[----:B0-----:R-:W3:Y:S01]  /*3c120*/  LDL.LU R28, [R1+0xe4] ;  /* 0x0000e400011c7983 */ /* 0x001ee20000300800 */
[----:B------:R-:W3:Y:S02]  /*3c130*/  LDL.LU R7, [R1+0xc4] ;  /* 0x0000c40001077983 */ /* 0x000ee40000300800 */
[----:B------:R-:W3:Y:S02]  /*3c140*/  LDL.LU R3, [R1+0xc0] ;  /* 0x0000c00001037983 */ /* 0x000ee40000300800 */
[----:B------:R-:W3:Y:S01]  /*3c150*/  LDL.LU R5, [R1+0xbc] ;  /* 0x0000bc0001057983 */ /* 0x000ee20000300800 */
[----:B------:R0:W-:Y:S04]  /*3c160*/  STS.U16 [R0+0x10800], R20 ;  /* 0x0108001400007388 */ /* 0x0001e80000000400 */
[----:B------:R1:W-:Y:S01]  /*3c170*/  STS.U16 [R0+0x11000], R11 ;  /* 0x0110000b00007388 */ /* 0x0003e20000000400 */
[----:B----4-:R4:W-:Y:S03]  /*3c180*/  STS.U16 [R0+0x11800], R29 ;  /* 0x0118001d00007388 */ /* 0x0109e60000000400 */
[----:B0-----:R-:W3:Y:S01]  /*3c190*/  LDL.LU R20, [R1+0xb8] ;  /* 0x0000b80001147983 */ /* 0x001ee20000300800 */
[----:B------:R-:W3:Y:S02]  /*3c1a0*/  LDL.LU R8, [R1+0xb4] ;  /* 0x0000b40001087983 */ /* 0x000ee40000300800 */
[----:B------:R-:W3:Y:S01]  /*3c1b0*/  LDL.LU R27, [R1+0xb0] ;  /* 0x0000b000011b7983 */ /* 0x000ee20000300800 */
[----:B-1----:R-:W3:Y:S01]  /*3c1c0*/  LDL.LU R11, [R1+0xac] ;  /* 0x0000ac00010b7983 */ /* 0x002ee20000300800 */
[----:B----4-:R-:W4:Y:S03]  /*3c1d0*/  LDL.LU R29, [R1+0x68] ;  /* 0x00006800011d7983 */ /* 0x010f260000300800 */
[----:B--2---:R0:W-:Y:S04]  /*3c1e0*/  STS.U16 [R0+0x12000], R18 ;  /* 0x0120001200007388 */ /* 0x0041e80000000400 */
[----:B0-----:R-:W2:Y:S01]  /*3c1f0*/  LDL.LU R18, [R1+0x2b4c] ;  /* 0x002b4c0001127983 */ /* 0x001ea20000300800 */
[----:B---3--:R-:W-:Y:S03]  /*3c200*/  STS.U16 [R0+0x12800], R4 ;  /* 0x0128000400007388 */ /* 0x008fe60000000400 */
[----:B------:R-:W-:Y:S01]  /*3c210*/  STS.U16 [R0+0x13000], R22 ;  /* 0x0130001600007388 */ /* 0x000fe20000000400 */
[----:B------:R-:W-:Y:S03]  /*3c220*/  STS.U16 [R0+0x13800], R13 ;  /* 0x0138000d00007388 */ /* 0x000fe60000000400 */
        /* <DEDUP_REMOVED lines=13> */
[----:B------:R-:W-:Y:S03]  /*3c300*/  STS.U16 [R0+0x1a800], R6 ;  /* 0x01a8000600007388 */ /* 0x000fe60000000400 */
[----:B0-----:R-:W3:Y:S04]  /*3c310*/  LDL.LU R10, [R1+0xa40] ;  /* 0x000a4000010a7983 */ /* 0x001ee80000300800 */
[----:B------:R0:W-:Y:S01]  /*3c320*/  STS.U16 [R0+0x1b000], R28 ;  /* 0x01b0001c00007388 */ /* 0x0001e20000000400 */
[----:B------:R-:W-:Y:S02]  /*3c330*/  STS.U16 [R0+0x1b800], R7 ;  /* 0x01b8000700007388 */ /* 0x000fe40000000400 */
[----:B------:R-:W-:Y:S02]  /*3c340*/  STS.U16 [R0+0x1c000], R3 ;  /* 0x01c0000300007388 */ /* 0x000fe40000000400 */
[----:B------:R-:W-:Y:S01]  /*3c350*/  STS.U16 [R0+0x1c800], R5 ;  /* 0x01c8000500007388 */ /* 0x000fe20000000400 */
[----:B0-----:R-:W0:Y:S04]  /*3c360*/  S2R R28, SR_TID.X ;  /* 0x00000000001c7919 */ /* 0x001e280000002100 */
[----:B------:R1:W-:Y:S01]  /*3c370*/  STS.U16 [R0+0x1d000], R20 ;  /* 0x01d0001400007388 */ /* 0x0003e20000000400 */
[----:B------:R-:W-:Y:S02]  /*3c380*/  STS.U16 [R0+0x1d800], R8 ;  /* 0x01d8000800007388 */ /* 0x000fe40000000400 */
[----:B------:R-:W-:Y:S01]  /*3c390*/  STS.U16 [R0+0x1e000], R27 ;  /* 0x01e0001b00007388 */ /* 0x000fe20000000400 */
[----:B------:R0:W-:Y:S01]  /*3c3a0*/  STS.U16 [R0+0x1e800], R11 ;  /* 0x01e8000b00007388 */ /* 0x0001e20000000400 */
[----:B----4-:R-:W-:Y:S03]  /*3c3b0*/  STS.U16 [R0+0x1f000], R29 ;  /* 0x01f0001d00007388 */ /* 0x010fe60000000400 */
[----:B-1----:R-:W4:Y:S04]  /*3c3c0*/  LDL.LU R20, [R1+0xa20] ;  /* 0x000a200001147983 */ /* 0x002f280000300800 */
[----:B0-----:R-:W4:Y:S01]  /*3c3d0*/  LDL.LU R11, [R1+0xa00] ;  /* 0x000a0000010b7983 */ /* 0x001f220000300800 */
[----:B------:R-:W4:Y:S02]  /*3c3e0*/  LDL.LU R5, [R1+0x9bc] ;  /* 0x0009bc0001057983 */ /* 0x000f240000300800 */
[----:B------:R-:W4:Y:S02]  /*3c3f0*/  LDL.LU R8, [R1+0x99c] ;  /* 0x00099c0001087983 */ /* 0x000f240000300800 */
[----:B------:R-:W-:Y:S01]  /*3c400*/  STL [R1+0x2af4], R0 ;  /* 0x002af40001007387 */ /* 0x000fe20000100800 */
[----:B------:R-:W-:-:S04]  /*3c410*/  LOP3.LUT R28, R28, 0x7f, RZ, 0xc0, !PT ;  /* 0x0000007f1c1c7812 */ /* 0x000fc800078ec0ff */
[----:B------:R-:W-:-:S04]  /*3c420*/  SHF.L.U32 R28, R28, 0x1, RZ ;  /* 0x000000011c1c7819 */ /* 0x000fc800000006ff */
[----:B------:R-:W-:Y:S01]  /*3c430*/  LOP3.LUT R27, R28, 0x10, RZ, 0x3c, !PT ;  /* 0x000000101c1b7812 */ /* 0x000fe200078e3cff */
[----:B--2---:R0:W-:Y:S04]  /*3c440*/  STS.U16 [R0+0x1f800], R18 ;  /* 0x01f8001200007388 */ /* 0x0041e80000000400 */
[----:B0-----:R-:W2:Y:S01]  /*3c450*/  LDL.LU R0, [R1+0x9e0] ;  /* 0x0009e00001007983 */ /* 0x001ea20000300800 */
[----:B------:R-:W2:Y:S02]  /*3c460*/  LDL.LU R18, [R1+0x96c] ;  /* 0x00096c0001127983 */ /* 0x000ea40000300800 */
[----:B------:R-:W2:Y:S02]  /*3c470*/  LDL.LU R4, [R1+0x94c] ;  /* 0x00094c0001047983 */ /* 0x000ea40000300800 */
[----:B------:R-:W2:Y:S01]  /*3c480*/  LDL.LU R22, [R1+0x92c] ;  /* 0x00092c0001167983 */ /* 0x000ea20000300800 */
[----:B------:R-:W2:Y:S01]  /*3c490*/  LDL.LU R13, [R1+0x90c] ;  /* 0x00090c00010d7983 */ /* 0x000ea20000300800 */
        /* <DEDUP_REMOVED lines=16> */
[----:B------:R-:W2:Y:S03]  /*3c5a0*/  LDL.LU R28, [R1+0x4e8] ;  /* 0x0004e800011c7983 */ /* 0x000ea60000300800 */
[----:B---3--:R0:W-:Y:S04]  /*3c5b0*/  STS.U16 [R27+0x100], R10 ;  /* 0x0001000a1b007388 */ /* 0x0081e80000000400 */
[----:B0-----:R-:W3:Y:S04]  /*3c5c0*/  LDL.LU R10, [R1+0x4b4] ;  /* 0x0004b400010a7983 */ /* 0x001ee80000300800 */
[----:B----4-:R0:W-:Y:S04]  /*3c5d0*/  STS.U16 [R27+0x900], R20 ;  /* 0x000900141b007388 */ /* 0x0101e80000000400 */
[----:B------:R1:W-:Y:S04]  /*3c5e0*/  STS.U16 [R27+0x1100], R11 ;  /* 0x0011000b1b007388 */ /* 0x0003e80000000400 */
[----:B0-----:R-:W4:Y:S04]  /*3c5f0*/  LDL.LU R20, [R1+0x430] ;  /* 0x0004300001147983 */ /* 0x001f280000300800 */
[----:B-1----:R-:W4:Y:S04]  /*3c600*/  LDL.LU R11, [R1+0x410] ;  /* 0x00041000010b7983 */ /* 0x002f280000300800 */
[----:B--2---:R-:W-:Y:S01]  /*3c610*/  STS.U16 [R27+0x1900], R0 ;  /* 0x001900001b007388 */ /* 0x004fe20000000400 */
[----:B------:R0:W-:Y:S02]  /*3c620*/  STS.U16 [R27+0x2100], R5 ;  /* 0x002100051b007388 */ /* 0x0001e40000000400 */
[----:B------:R1:W-:Y:S02]  /*3c630*/  STS.U16 [R27+0x2900], R8 ;  /* 0x002900081b007388 */ /* 0x0003e40000000400 */
        /* <DEDUP_REMOVED lines=15> */
[----:B------:R-:W-:Y:S01]  /*3c730*/  STS.U16 [R27+0xa900], R19 ;  /* 0x00a900131b007388 */ /* 0x000fe20000000400 */
[----:B0-----:R-:W2:Y:S01]  /*3c740*/  LDL.LU R5, [R1+0x3f0] ;  /* 0x0003f00001057983 */ /* 0x001ea20000300800 */
[----:B------:R-:W-:Y:S02]  /*3c750*/  STS.U16 [R27+0xb100], R6 ;  /* 0x00b100061b007388 */ /* 0x000fe40000000400 */
[----:B-1----:R-:W2:Y:S02]  /*3c760*/  LDL.LU R8, [R1+0x3d0] ;  /* 0x0003d00001087983 */ /* 0x002ea40000300800 */
[----:B------:R0:W-:Y:S01]  /*3c770*/  STS.U16 [R27+0xb900], R29 ;  /* 0x00b9001d1b007388 */ /* 0x0001e20000000400 */
[----:B------:R-:W-:Y:S01]  /*3c780*/  STS.U16 [R27+0xc100], R7 ;  /* 0x00c100071b007388 */ /* 0x000fe20000000400 */
[----:B------:R-:W-:Y:S02]  /*3c790*/  STS.U16 [R27+0xc900], R3 ;  /* 0x00c900031b007388 */ /* 0x000fe40000000400 */
[----:B------:R1:W-:Y:S01]  /*3c7a0*/  STS.U16 [R27+0xd100], R28 ;  /* 0x00d1001c1b007388 */ /* 0x0003e20000000400 */
[----:B0-----:R-:W2:Y:S01]  /*3c7b0*/  LDL.LU R29, [R1+0x3b0] ;  /* 0x0003b000011d7983 */ /* 0x001ea20000300800 */
[----:B-1----:R-:W2:Y:S03]  /*3c7c0*/  LDL.LU R28, [R1+0x390] ;  /* 0x00039000011c7983 */ /* 0x002ea60000300800 */
[----:B---3--:R-:W-:Y:S04]  /*3c7d0*/  STS.U16 [R27+0xd900], R10 ;  /* 0x00d9000a1b007388 */ /* 0x008fe80000000400 */
[----:B----4-:R-:W-:Y:S04]  /*3c7e0*/  STS.U16 [R27+0xe100], R20 ;  /* 0x00e100141b007388 */ /* 0x010fe80000000400 */
[----:B------:R0:W-:Y:S04]  /*3c7f0*/  STS.U16 [R27+0xe900], R11 ;  /* 0x00e9000b1b007388 */ /* 0x0001e80000000400 */
[----:B0-----:R-:W3:Y:S01]  /*3c800*/  LDL.LU R11, [R1+0x370] ;  /* 0x00037000010b7983 */ /* 0x001ee20000300800 */
[----:B------:R-:W4:Y:S02]  /*3c810*/  LDL.LU R10, [R1+0x350] ;  /* 0x00035000010a7983 */ /* 0x000f240000300800 */
[----:B------:R-:W4:Y:S02]  /*3c820*/  LDL.LU R20, [R1+0x330] ;  /* 0x0003300001147983 */ /* 0x000f240000300800 */
[----:B------:R-:W4:Y:S01]  /*3c830*/  LDL.LU R0, [R1+0x300] ;  /* 0x0003000001007983 */ /* 0x000f220000300800 */
[----:B------:R-:W4:Y:S01]  /*3c840*/  LDL.LU R18, [R1+0x2e0] ;  /* 0x0002e00001127983 */ /* 0x000f220000300800 */
        /* <DEDUP_REMOVED lines=17> */
[----:B------:R-:W4:Y:S01]  /*3c960*/  LDL.LU R3, [R1+0x8c] ;  /* 0x00008c0001037983 */ /* 0x000f220000300800 */
[----:B--2---:R-:W-:Y:S01]  /*3c970*/  STS.U16 [R27+0xf100], R5 ;  /* 0x00f100051b007388 */ /* 0x004fe20000000400 */
[----:B------:R-:W-:Y:S03]  /*3c980*/  STS.U16 [R27+0xf900], R8 ;  /* 0x00f900081b007388 */ /* 0x000fe60000000400 */
[----:B------:R0:W-:Y:S01]  /*3c990*/  STS.U16 [R27+0x10100], R29 ;  /* 0x0101001d1b007388 */ /* 0x0001e20000000400 */
[----:B------:R1:W-:Y:S03]  /*3c9a0*/  STS.U16 [R27+0x10900], R28 ;  /* 0x0109001c1b007388 */ /* 0x0003e60000000400 */
[----:B0-----:R-:W2:Y:S01]  /*3c9b0*/  LDL.LU R29, [R1+0x7c] ;  /* 0x00007c00011d7983 */ /* 0x001ea20000300800 */
[----:B------:R-:W2:Y:S02]  /*3c9c0*/  LDL.LU R5, [R1+0x78] ;  /* 0x0000780001057983 */ /* 0x000ea40000300800 */
[----:B------:R-:W2:Y:S02]  /*3c9d0*/  LDL.LU R8, [R1+0x74] ;  /* 0x0000740001087983 */ /* 0x000ea40000300800 */
[----:B-1----:R-:W2:Y:S01]  /*3c9e0*/  LDL.LU R28, [R1+0x70] ;  /* 0x00007000011c7983 */ /* 0x002ea20000300800 */
[----:B------:R-:W-:Y:S01]  /*3c9f0*/  LOP3.LUT R9, R9, 0x7f, RZ, 0xc0, !PT ;  /* 0x0000007f09097812 */ /* 0x000fe200078ec0ff */
[----:B---3--:R0:W-:Y:S01]  /*3ca00*/  STS.U16 [R27+0x11100], R11 ;  /* 0x0111000b1b007388 */ /* 0x0081e20000000400 */
[----:B----4-:R1:W-:Y:S03]  /*3ca10*/  STS.U16 [R27+0x11900], R10 ;  /* 0x0119000a1b007388 */ /* 0x0103e60000000400 */
[----:B------:R3:W-:Y:S01]  /*3ca20*/  STS.U16 [R27+0x12100], R20 ;  /* 0x012100141b007388 */ /* 0x0007e20000000400 */
[----:B------:R-:W-:Y:S03]  /*3ca30*/  STS.U16 [R27+0x12900], R0 ;  /* 0x012900001b007388 */ /* 0x000fe60000000400 */
        /* <DEDUP_REMOVED lines=19> */
[----:B0-----:R-:W4:Y:S01]  /*3cb70*/  LDL.LU R11, [R1+0x2b48] ;  /* 0x002b4800010b7983 */ /* 0x001f220000300800 */
[----:B-1----:R-:W4:Y:S02]  /*3cb80*/  LDL.LU R10, [R1+0x6c] ;  /* 0x00006c00010a7983 */ /* 0x002f240000300800 */
[----:B---3--:R-:W3:Y:S01]  /*3cb90*/  LDL.LU R20, [R1+0x64] ;  /* 0x0000640001147983 */ /* 0x008ee20000300800 */
[----:B--2---:R0:W-:Y:S01]  /*3cba0*/  STS.U16 [R27+0x1c900], R29 ;  /* 0x01c9001d1b007388 */ /* 0x0041e20000000400 */
[----:B------:R-:W-:Y:S02]  /*3cbb0*/  STS.U16 [R27+0x1d100], R5 ;  /* 0x01d100051b007388 */ /* 0x000fe40000000400 */
[----:B------:R-:W-:Y:S02]  /*3cbc0*/  STS.U16 [R27+0x1d900], R8 ;  /* 0x01d900081b007388 */ /* 0x000fe40000000400 */
[----:B------:R1:W-:Y:S02]  /*3cbd0*/  STS.U16 [R27+0x1e100], R28 ;  /* 0x01e1001c1b007388 */ /* 0x0003e40000000400 */
[----:B0-----:R-:W-:-:S05]  /*3cbe0*/  IMAD.SHL.U32 R29, R9, 0x2, RZ ;  /* 0x00000002091d7824 */ /* 0x001fca00078e00ff */
[----:B-1----:R-:W-:-:S05]  /*3cbf0*/  LOP3.LUT R28, R29, 0x20, RZ, 0x3c, !PT ;  /* 0x000000201d1c7812 */ /* 0x002fca00078e3cff */
[----:B------:R-:W-:Y:S01]  /*3cc00*/  STL [R1+0x2b44], R28 ;  /* 0x002b441c01007387 */ /* 0x000fe20000100800 */
[----:B------:R0:W-:Y:S03]  /*3cc10*/  STL [R1+0x2b2c], R29 ;  /* 0x002b2c1d01007387 */ /* 0x0001e60000100800 */
[----:B0-----:R-:W2:Y:S04]  /*3cc20*/  LDL.LU R29, [R1+0x9dc] ;  /* 0x0009dc00011d7983 */ /* 0x001ea80000300800 */
[----:B--2---:R0:W-:Y:S04]  /*3cc30*/  STL [R1+0x2b3c], R29 ;  /* 0x002b3c1d01007387 */ /* 0x0041e80000100800 */
[----:B0-----:R-:W2:Y:S01]  /*3cc40*/  LDL.LU R29, [R1+0xa1c] ;  /* 0x000a1c00011d7983 */ /* 0x001ea20000300800 */
[----:B------:R-:W-:-:S04]  /*3cc50*/  SHF.L.U32 R9, R9, 0x1, RZ ;  /* 0x0000000109097819 */ /* 0x000fc800000006ff */
[----:B------:R-:W-:-:S05]  /*3cc60*/  LOP3.LUT R28, R9, 0x10, RZ, 0x3c, !PT ;  /* 0x00000010091c7812 */ /* 0x000fca00078e3cff */
[----:B----4-:R-:W-:Y:S01]  /*3cc70*/  STS.U16 [R28+0x1e900], R10 ;  /* 0x01e9000a1c007388 */ /* 0x010fe20000000400 */
[----:B---3--:R-:W-:Y:S02]  /*3cc80*/  STS.U16 [R28+0x1f100], R20 ;  /* 0x01f100141c007388 */ /* 0x008fe40000000400 */
[----:B------:R-:W-:Y:S01]  /*3cc90*/  STS.U16 [R28+0x1f900], R11 ;  /* 0x01f9000b1c007388 */ /* 0x000fe20000000400 */
[----:B--2---:R0:W-:Y:S04]  /*3cca0*/  STL [R1+0x2b40], R29 ;  /* 0x002b401d01007387 */ /* 0x0041e80000100800 */
[----:B0-----:R-:W2:Y:S01]  /*3ccb0*/  LDL.LU R29, [R1+0xa3c] ;  /* 0x000a3c00011d7983 */ /* 0x001ea20000300800 */
[----:B------:R-:W3:Y:S02]  /*3ccc0*/  LDL.LU R0, [R1+0x9b8] ;  /* 0x0009b80001007983 */ /* 0x000ee40000300800 */
[----:B------:R-:W4:Y:S02]  /*3ccd0*/  LDL.LU R18, [R1+0x998] ;  /* 0x0009980001127983 */ /* 0x000f240000300800 */
        /* <DEDUP_REMOVED lines=25> */
[----:B------:R-:W3:Y:S04]  /*3ce70*/  LDL.LU R11, [R1+0x9fc] ;  /* 0x0009fc00010b7983 */ /* 0x000ee80000300800 */
[----:B--2---:R0:W-:Y:S04]  /*3ce80*/  STS.U16 [R28+0x200], R29 ;  /* 0x0002001d1c007388 */ /* 0x0041e80000000400 */
[----:B0-----:R-:W2:Y:S04]  /*3ce90*/  LDL.LU R29, [R1+0x2b40] ;  /* 0x002b4000011d7983 */ /* 0x001ea80000300800 */
[----:B--2---:R0:W-:Y:S04]  /*3cea0*/  STS.U16 [R28+0xa00], R29 ;  /* 0x000a001d1c007388 */ /* 0x0041e80000000400 */
[----:B0-----:R-:W2:Y:S01]  /*3ceb0*/  LDL.LU R29, [R1+0x2b3c] ;  /* 0x002b3c00011d7983 */ /* 0x001ea20000300800 */
[----:B---3--:R-:W-:Y:S03]  /*3cec0*/  STS.U16 [R28+0x1200], R11 ;  /* 0x0012000b1c007388 */ /* 0x008fe60000000400 */
[----:B--2---:R0:W-:Y:S04]  /*3ced0*/  STS.U16 [R28+0x1a00], R29 ;  /* 0x001a001d1c007388 */ /* 0x0041e80000000400 */
[----:B0-----:R-:W2:Y:S04]  /*3cee0*/  LDL.LU R29, [R1+0x38c] ;  /* 0x00038c00011d7983 */ /* 0x001ea80000300800 */
[----:B--2---:R0:W-:Y:S04]  /*3cef0*/  STL [R1+0x2b30], R29 ;  /* 0x002b301d01007387 */ /* 0x0041e80000100800 */
[----:B0-----:R-:W2:Y:S04]  /*3cf00*/  LDL.LU R29, [R1+0x3ac] ;  /* 0x0003ac00011d7983 */ /* 0x001ea80000300800 */
[----:B--2---:R0:W-:Y:S04]  /*3cf10*/  STL [R1+0x2b34], R29 ;  /* 0x002b341d01007387 */ /* 0x0041e80000100800 */
[----:B0-----:R-:W2:Y:S01]  /*3cf20*/  LDL.LU R29, [R1+0x3cc] ;  /* 0x0003cc00011d7983 */ /* 0x001ea20000300800 */
[----:B------:R-:W-:Y:S02]  /*3cf30*/  STS.U16 [R28+0x2200], R0 ;  /* 0x002200001c007388 */ /* 0x000fe40000000400 */
[----:B----4-:R-:W-:Y:S02]  /*3cf40*/  STS.U16 [R28+0x2a00], R18 ;  /* 0x002a00121c007388 */ /* 0x010fe40000000400 */
        /* <DEDUP_REMOVED lines=23> */
[----:B--2---:R0:W-:Y:S04]  /*3d0c0*/  STL [R1+0x2b38], R29 ;  /* 0x002b381d01007387 */ /* 0x0041e80000100800 */
[----:B0-----:R-:W2:Y:S01]  /*3d0d0*/  LDL.LU R29, [R1+0x3ec] ;  /* 0x0003ec00011d7983 */ /* 0x001ea20000300800 */
[----:B------:R-:W3:Y:S02]  /*3d0e0*/  LDL.LU R9, [R1+0x36c] ;  /* 0x00036c0001097983 */ /* 0x000ee40000300800 */
[----:B------:R0:W-:Y:S02]  /*3d0f0*/  STS.U16 [R28+0xea00], R20 ;  /* 0x00ea00141c007388 */ /* 0x0001e40000000400 */
[----:B------:R-:W4:Y:S01]  /*3d100*/  LDL.LU R10, [R1+0x34c] ;  /* 0x00034c00010a7983 */ /* 0x000f220000300800 */
[----:B0-----:R-:W3:Y:S01]  /*3d110*/  LDL.LU R20, [R1+0x31c] ;  /* 0x00031c0001147983 */ /* 0x001ee20000300800 */
        /* <DEDUP_REMOVED lines=23> */
[----:B------:R-:W3:Y:S04]  /*3d290*/  LDL.LU R27, [R1+0xc] ;  /* 0x00000c00011b7983 */ /* 0x000ee80000300800 */
[----:B--2---:R0:W-:Y:S04]  /*3d2a0*/  STS.U16 [R28+0xf200], R29 ;  /* 0x00f2001d1c007388 */ /* 0x0041e80000000400 */
[----:B0-----:R-:W2:Y:S04]  /*3d2b0*/  LDL.LU R29, [R1+0x2b38] ;  /* 0x002b3800011d7983 */ /* 0x001ea80000300800 */
[----:B--2---:R0:W-:Y:S04]  /*3d2c0*/  STS.U16 [R28+0xfa00], R29 ;  /* 0x00fa001d1c007388 */ /* 0x0041e80000000400 */
[----:B0-----:R-:W2:Y:S04]  /*3d2d0*/  LDL.LU R29, [R1+0x2b34] ;  /* 0x002b3400011d7983 */ /* 0x001ea80000300800 */
[----:B--2---:R0:W-:Y:S04]  /*3d2e0*/  STS.U16 [R28+0x10200], R29 ;  /* 0x0102001d1c007388 */ /* 0x0041e80000000400 */
[----:B0-----:R-:W2:Y:S04]  /*3d2f0*/  LDL.LU R29, [R1+0x2b30] ;  /* 0x002b3000011d7983 */ /* 0x001ea80000300800 */
[----:B--2---:R0:W-:Y:S01]  /*3d300*/  STS.U16 [R28+0x10a00], R29 ;  /* 0x010a001d1c007388 */ /* 0x0041e20000000400 */
[----:B---3--:R1:W-:Y:S02]  /*3d310*/  STS.U16 [R28+0x11200], R9 ;  /* 0x011200091c007388 */ /* 0x0083e40000000400 */
[----:B----4-:R2:W-:Y:S02]  /*3d320*/  STS.U16 [R28+0x11a00], R10 ;  /* 0x011a000a1c007388 */ /* 0x0105e40000000400 */
[----:B------:R3:W-:Y:S01]  /*3d330*/  STS.U16 [R28+0x12200], R20 ;  /* 0x012200141c007388 */ /* 0x0007e20000000400 */
[----:B------:R3:W-:Y:S04]  /*3d340*/  STS.U16 [R28+0x12a00], R11 ;  /* 0x012a000b1c007388 */ /* 0x0007e80000000400 */
[----:B0-----:R-:W4:Y:S01]  /*3d350*/  LDL.LU R29, [R1+0x2b2c] ;  /* 0x002b2c00011d7983 */ /* 0x001f220000300800 */
[----:B-1----:R-:W4:Y:S02]  /*3d360*/  LDL.LU R9, [R1+0x2b28] ;  /* 0x002b280001097983 */ /* 0x002f240000300800 */
[----:B--2---:R-:W2:Y:S02]  /*3d370*/  LDL.LU R10, [R1+0x2b24] ;  /* 0x002b2400010a7983 */ /* 0x004ea40000300800 */
[----:B---3--:R-:W3:Y:S01]  /*3d380*/  LDL.LU R20, [R1+0x2b20] ;  /* 0x002b200001147983 */ /* 0x008ee20000300800 */
[----:B------:R-:W2:Y:S04]  /*3d390*/  LDL.LU R11, [R1+0x994] ;  /* 0x00099400010b7983 */ /* 0x000ea80000300800 */
[----:B--2---:R0:W-:Y:S04]  /*3d3a0*/  STL [R1+0x2b18], R11 ;  /* 0x002b180b01007387 */ /* 0x0041e80000100800 */
[----:B0-----:R-:W2:Y:S04]  /*3d3b0*/  LDL.LU R11, [R1+0xa18] ;  /* 0x000a1800010b7983 */ /* 0x001ea80000300800 */
        /* <DEDUP_REMOVED lines=27> */
[----:B------:R-:W2:Y:S04]  /*3d570*/  LDL.LU R26, [R1+0x804] ;  /* 0x00080400011a7983 */ /* 0x000ea80000300800 */
[----:B------:R0:W-:Y:S01]  /*3d580*/  STS.U16 [R28+0x1a200], R23 ;  /* 0x01a200171c007388 */ /* 0x0001e20000000400 */
[----:B------:R-:W2:Y:S02]  /*3d590*/  LDL.LU R25, [R1+0x7e4] ;  /* 0x0007e40001197983 */ /* 0x000ea40000300800 */
[----:B------:R1:W-:Y:S02]  /*3d5a0*/  STS.U16 [R28+0x1aa00], R21 ;  /* 0x01aa00151c007388 */ /* 0x0003e40000000400 */
[----:B------:R-:W2:Y:S01]  /*3d5b0*/  LDL.LU R24, [R1+0x7c4] ;  /* 0x0007c40001187983 */ /* 0x000ea20000300800 */
[----:B------:R3:W-:Y:S01]  /*3d5c0*/  STS.U16 [R28+0x1b200], R19 ;  /* 0x01b200131c007388 */ /* 0x0007e20000000400 */
[----:B------:R3:W-:Y:S02]  /*3d5d0*/  STS.U16 [R28+0x1ba00], R6 ;  /* 0x01ba00061c007388 */ /* 0x0007e40000000400 */
[----:B------:R3:W-:Y:S02]  /*3d5e0*/  STS.U16 [R28+0x1c200], R7 ;  /* 0x01c200071c007388 */ /* 0x0007e40000000400 */
[----:B------:R4:W-:Y:S01]  /*3d5f0*/  STS.U16 [R28+0x1ca00], R3 ;  /* 0x01ca00031c007388 */ /* 0x0009e20000000400 */
[----:B0-----:R-:W2:Y:S01]  /*3d600*/  LDL.LU R23, [R1+0x7a4] ;  /* 0x0007a40001177983 */ /* 0x001ea20000300800 */
[----:B-1----:R-:W2:Y:S03]  /*3d610*/  LDL.LU R21, [R1+0x580] ;  /* 0x0005800001157983 */ /* 0x002ea60000300800 */
[----:B------:R0:W-:Y:S04]  /*3d620*/  STS.U16 [R28+0x1d200], R5 ;  /* 0x01d200051c007388 */ /* 0x0001e80000000400 */
[----:B---3--:R-:W3:Y:S01]  /*3d630*/  LDL.LU R19, [R1+0x560] ;  /* 0x0005600001137983 */ /* 0x008ee20000300800 */
[----:B------:R-:W3:Y:S02]  /*3d640*/  LDL.LU R6, [R1+0x540] ;  /* 0x0005400001067983 */ /* 0x000ee40000300800 */
[----:B------:R-:W3:Y:S02]  /*3d650*/  LDL.LU R7, [R1+0x520] ;  /* 0x0005200001077983 */ /* 0x000ee40000300800 */
[----:B------:R1:W-:Y:S01]  /*3d660*/  STS.U16 [R28+0x1da00], R8 ;  /* 0x01da00081c007388 */ /* 0x0003e20000000400 */
[----:B----4-:R-:W4:Y:S04]  /*3d670*/  LDL.LU R3, [R1+0x500] ;  /* 0x0005000001037983 */ /* 0x010f280000300800 */
[----:B------:R1:W-:Y:S01]  /*3d680*/  STS.U16 [R28+0x1e200], R27 ;  /* 0x01e2001b1c007388 */ /* 0x0003e20000000400 */
[----:B------:R1:W-:Y:S03]  /*3d690*/  STS.U16 [R28+0x1ea00], R20 ;  /* 0x01ea00141c007388 */ /* 0x0003e60000000400 */
[----:B0-----:R-:W3:Y:S01]  /*3d6a0*/  LDL.LU R5, [R1+0x4e0] ;  /* 0x0004e00001057983 */ /* 0x001ee20000300800 */
[----:B------:R0:W-:Y:S03]  /*3d6b0*/  STS.U16 [R28+0x1f200], R10 ;  /* 0x01f2000a1c007388 */ /* 0x0001e60000000400 */
[----:B-1----:R-:W3:Y:S01]  /*3d6c0*/  LDL.LU R8, [R1+0x498] ;  /* 0x0004980001087983 */ /* 0x002ee20000300800 */
[----:B------:R-:W-:-:S03]  /*3d6d0*/  LOP3.LUT R27, R29, 0x30, RZ, 0x3c, !PT ;  /* 0x000000301d1b7812 */ /* 0x000fc600078e3cff */
[----:B------:R-:W3:Y:S01]  /*3d6e0*/  LDL.LU R29, [R1+0x428] ;  /* 0x00042800011d7983 */ /* 0x000ee20000300800 */
[----:B------:R-:W3:Y:S02]  /*3d6f0*/  LDL.LU R20, [R1+0x9b4] ;  /* 0x0009b40001147983 */ /* 0x000ee40000300800 */
[----:B0-----:R-:W3:Y:S02]  /*3d700*/  LDL.LU R10, [R1+0x9d8] ;  /* 0x0009d800010a7983 */ /* 0x001ee40000300800 */
[----:B------:R0:W-:Y:S02]  /*3d710*/  STS.U16 [R28+0x1fa00], R9 ;  /* 0x01fa00091c007388 */ /* 0x0001e40000000400 */
[----:B0-----:R-:W3:Y:S01]  /*3d720*/  LDL.LU R9, [R1+0x9f8] ;  /* 0x0009f80001097983 */ /* 0x001ee20000300800 */
[----:B------:R-:W3:Y:S03]  /*3d730*/  LDL.LU R28, [R1+0x408] ;  /* 0x00040800011c7983 */ /* 0x000ee60000300800 */
[----:B--2---:R0:W-:Y:S04]  /*3d740*/  STS.U16 [R27+0x300], R11 ;  /* 0x0003000b1b007388 */ /* 0x0041e80000000400 */
[----:B0-----:R-:W2:Y:S04]  /*3d750*/  LDL.LU R11, [R1+0x2b1c] ;  /* 0x002b1c00010b7983 */ /* 0x001ea80000300800 */
[----:B--2---:R0:W-:Y:S04]  /*3d760*/  STS.U16 [R27+0xb00], R11 ;  /* 0x000b000b1b007388 */ /* 0x0041e80000000400 */
[----:B0-----:R-:W2:Y:S01]  /*3d770*/  LDL.LU R11, [R1+0x2b18] ;  /* 0x002b1800010b7983 */ /* 0x001ea20000300800 */
[----:B---3--:R-:W-:Y:S02]  /*3d780*/  STS.U16 [R27+0x1300], R9 ;  /* 0x001300091b007388 */ /* 0x008fe40000000400 */
[----:B------:R-:W-:Y:S02]  /*3d790*/  STS.U16 [R27+0x1b00], R10 ;  /* 0x001b000a1b007388 */ /* 0x000fe40000000400 */
[----:B------:R-:W-:Y:S01]  /*3d7a0*/  STS.U16 [R27+0x2300], R20 ;  /* 0x002300141b007388 */ /* 0x000fe20000000400 */
[----:B--2---:R-:W-:Y:S01]  /*3d7b0*/  STS.U16 [R27+0x2b00], R11 ;  /* 0x002b000b1b007388 */ /* 0x004fe20000000400 */
        /* <DEDUP_REMOVED lines=19> */
[----:B----4-:R-:W-:Y:S01]  /*3d8f0*/  STS.U16 [R27+0xcb00], R3 ;  /* 0x00cb00031b007388 */ /* 0x010fe20000000400 */
[----:B------:R-:W-:Y:S02]  /*3d900*/  STS.U16 [R27+0xd300], R5 ;  /* 0x00d300051b007388 */ /* 0x000fe40000000400 */
[----:B------:R-:W-:Y:S02]  /*3d910*/  STS.U16 [R27+0xdb00], R8 ;  /* 0x00db00081b007388 */ /* 0x000fe40000000400 */
[----:B------:R0:W-:Y:S02]  /*3d920*/  STS.U16 [R27+0xe300], R29 ;  /* 0x00e3001d1b007388 */ /* 0x0001e40000000400 */
[----:B0-----:R-:W2:Y:S01]  /*3d930*/  LDL.LU R29, [R1+0x3e8] ;  /* 0x0003e800011d7983 */ /* 0x001ea20000300800 */
[----:B------:R-:W3:Y:S03]  /*3d940*/  LDL.LU R4, [R1+0x388] ;  /* 0x0003880001047983 */ /* 0x000ee60000300800 */
[----:B---3--:R0:W-:Y:S04]  /*3d950*/  STL [R1+0x2b10], R4 ;  /* 0x002b100401007387 */ /* 0x0081e80000100800 */
[----:B0-----:R-:W3:Y:S04]  /*3d960*/  LDL.LU R4, [R1+0x3a8] ;  /* 0x0003a80001047983 */ /* 0x001ee80000300800 */
[----:B------:R-:W-:Y:S04]  /*3d970*/  STS.U16 [R27+0xeb00], R28 ;  /* 0x00eb001c1b007388 */ /* 0x000fe80000000400 */
[----:B---3--:R0:W-:Y:S04]  /*3d980*/  STL [R1+0x2b14], R4 ;  /* 0x002b140401007387 */ /* 0x0081e80000100800 */
        /* <DEDUP_REMOVED lines=25> */
[----:B------:R-:W4:Y:S03]  /*3db20*/  LDL.LU R3, [R1+0x38] ;  /* 0x0000380001037983 */ /* 0x000f260000300800 */
[----:B--2---:R0:W-:Y:S01]  /*3db30*/  STS.U16 [R27+0xf300], R29 ;  /* 0x00f3001d1b007388 */ /* 0x0041e20000000400 */
[----:B------:R-:W3:Y:S03]  /*3db40*/  LDL.LU R5, [R1+0x20] ;  /* 0x0000200001057983 */ /* 0x000ee60000300800 */
[----:B0-----:R-:W3:Y:S04]  /*3db50*/  LDL.LU R29, [R1+0x8] ;  /* 0x00000800011d7983 */ /* 0x001ee80000300800 */
[----:B---3--:R0:W-:Y:S04]  /*3db60*/  STS.U16 [R27+0xfb00], R4 ;  /* 0x00fb00041b007388 */ /* 0x0081e80000000400 */
[----:B0-----:R-:W3:Y:S04]  /*3db70*/  LDL.LU R4, [R1+0x2b14] ;  /* 0x002b140001047983 */ /* 0x001ee80000300800 */
[----:B---3--:R0:W-:Y:S04]  /*3db80*/  STS.U16 [R27+0x10300], R4 ;  /* 0x010300041b007388 */ /* 0x0081e80000000400 */
[----:B0-----:R-:W3:Y:S04]  /*3db90*/  LDL.LU R4, [R1+0x2b10] ;  /* 0x002b100001047983 */ /* 0x001ee80000300800 */
[----:B---3--:R0:W-:Y:S01]  /*3dba0*/  STS.U16 [R27+0x10b00], R4 ;  /* 0x010b00041b007388 */ /* 0x0081e20000000400 */
[----:B----4-:R1:W-:Y:S02]  /*3dbb0*/  STS.U16 [R27+0x11300], R6 ;  /* 0x011300061b007388 */ /* 0x0103e40000000400 */
[----:B------:R3:W-:Y:S02]  /*3dbc0*/  STS.U16 [R27+0x11b00], R7 ;  /* 0x011b00071b007388 */ /* 0x0007e40000000400 */
[----:B------:R4:W-:Y:S01]  /*3dbd0*/  STS.U16 [R27+0x12300], R8 ;  /* 0x012300081b007388 */ /* 0x0009e20000000400 */
        /* <DEDUP_REMOVED lines=22> */
[----:B------:R-:W-:Y:S01]  /*3dd40*/  STS.U16 [R27+0x1cb00], R28 ;  /* 0x01cb001c1b007388 */ /* 0x000fe20000000400 */
[----:B---3--:R-:W3:Y:S04]  /*3dd50*/  LDL.LU R7, [R1+0x2b04] ;  /* 0x002b040001077983 */ /* 0x008ee80000300800 */
[----:B------:R-:W-:Y:S01]  /*3dd60*/  STS.U16 [R27+0x1d300], R3 ;  /* 0x01d300031b007388 */ /* 0x000fe20000000400 */
[----:B----4-:R-:W4:Y:S02]  /*3dd70*/  LDL.LU R8, [R1+0x2b00] ;  /* 0x002b000001087983 */ /* 0x010f240000300800 */
[----:B------:R0:W-:Y:S02]  /*3dd80*/  STS.U16 [R27+0x1db00], R5 ;  /* 0x01db00051b007388 */ /* 0x0001e40000000400 */
[----:B0-----:R-:W3:Y:S01]  /*3dd90*/  LDL.LU R5, [R1+0x9f4] ;  /* 0x0009f40001057983 */ /* 0x001ee20000300800 */
[----:B------:R0:W-:Y:S01]  /*3dda0*/  STS.U16 [R27+0x1e300], R29 ;  /* 0x01e3001d1b007388 */ /* 0x0001e20000000400 */
[----:B--2---:R-:W-:-:S02]  /*3ddb0*/  SHF.L.U32 R26, R4, 0x1, RZ ;  /* 0x00000001041a7819 */ /* 0x004fc400000006ff */
[----:B---3--:R1:W-:Y:S01]  /*3ddc0*/  STL [R1+0x2afc], R5 ;  /* 0x002afc0501007387 */ /* 0x0083e20000100800 */
[----:B0-----:R-:W2:Y:S02]  /*3ddd0*/  LDL.LU R27, [R1+0x9d4] ;  /* 0x0009d400011b7983 */ /* 0x001ea40000300800 */
[----:B------:R-:W3:Y:S02]  /*3dde0*/  LDL.LU R29, [R1+0x9b0] ;  /* 0x0009b000011d7983 */ /* 0x000ee40000300800 */
        /* <DEDUP_REMOVED lines=15> */
[----:B------:R-:W2:Y:S01]  /*3dee0*/  LDL.LU R24, [R1+0x57c] ;  /* 0x00057c0001187983 */ /* 0x000ea20000300800 */
[----:B------:R-:W-:Y:S01]  /*3def0*/  SHF.L.U32 R28, R4, 0x1, RZ ;  /* 0x00000001041c7819 */ /* 0x000fe200000006ff */
[----:B------:R-:W2:Y:S01]  /*3df00*/  LDL.LU R23, [R1+0x55c] ;  /* 0x00055c0001177983 */ /* 0x000ea20000300800 */
[----:B------:R-:W2:Y:S01]  /*3df10*/  LDL.LU R21, [R1+0x53c] ;  /* 0x00053c0001157983 */ /* 0x000ea20000300800 */
[----:B-1----:R-:W-:Y:S01]  /*3df20*/  LOP3.LUT R5, R26, 0x30, RZ, 0x3c, !PT ;  /* 0x000000301a057812 */ /* 0x002fe200078e3cff */
[----:B------:R-:W2:Y:S01]  /*3df30*/  LDL.LU R19, [R1+0x51c] ;  /* 0x00051c0001137983 */ /* 0x000ea20000300800 */
[----:B------:R-:W2:Y:S01]  /*3df40*/  LDL.LU R3, [R1+0x4fc] ;  /* 0x0004fc0001037983 */ /* 0x000ea20000300800 */
[----:B------:R-:W2:Y:S01]  /*3df50*/  LDL.LU R4, [R1+0x4dc] ;  /* 0x0004dc0001047983 */ /* 0x000ea20000300800 */
[----:B------:R-:W-:Y:S01]  /*3df60*/  LOP3.LUT R26, R28, 0x40, RZ, 0x3c, !PT ;  /* 0x000000401c1a7812 */ /* 0x000fe200078e3cff */
[----:B------:R0:W-:Y:S01]  /*3df70*/  STL [R1+0x2af8], R28 ;  /* 0x002af81c01007387 */ /* 0x0001e20000100800 */
[----:B----4-:R1:W-:Y:S01]  /*3df80*/  STS.U16 [R5+0x1eb00], R8 ;  /* 0x01eb000805007388 */ /* 0x0103e20000000400 */
[----:B------:R4:W-:Y:S02]  /*3df90*/  STS.U16 [R5+0x1f300], R7 ;  /* 0x01f3000705007388 */ /* 0x0009e40000000400 */
[----:B------:R4:W-:Y:S01]  /*3dfa0*/  STS.U16 [R5+0x1fb00], R6 ;  /* 0x01fb000605007388 */ /* 0x0009e20000000400 */
[----:B0-----:R-:W2:Y:S01]  /*3dfb0*/  LDL.LU R28, [R1+0x990] ;  /* 0x00099000011c7983 */ /* 0x001ea20000300800 */
[----:B-1----:R-:W2:Y:S02]  /*3dfc0*/  LDL.LU R8, [R1+0xa14] ;  /* 0x000a140001087983 */ /* 0x002ea40000300800 */
[----:B----4-:R-:W4:Y:S02]  /*3dfd0*/  LDL.LU R7, [R1+0xa34] ;  /* 0x000a340001077983 */ /* 0x010f240000300800 */
[----:B------:R-:W2:Y:S01]  /*3dfe0*/  LDL.LU R5, [R1+0x2afc] ;  /* 0x002afc0001057983 */ /* 0x000ea20000300800 */
[----:B----4-:R-:W-:Y:S01]  /*3dff0*/  STS.U16 [R26+0x400], R7 ;  /* 0x000400071a007388 */ /* 0x010fe20000000400 */
[----:B--2---:R-:W-:Y:S02]  /*3e000*/  STS.U16 [R26+0xc00], R8 ;  /* 0x000c00081a007388 */ /* 0x004fe40000000400 */
[----:B------:R0:W-:Y:S02]  /*3e010*/  STS.U16 [R26+0x1400], R5 ;  /* 0x001400051a007388 */ /* 0x0001e40000000400 */
[----:B0-----:R-:W2:Y:S01]  /*3e020*/  LDL.LU R5, [R1+0x48c] ;  /* 0x00048c0001057983 */ /* 0x001ea20000300800 */
[----:B------:R0:W-:Y:S02]  /*3e030*/  STS.U16 [R26+0x1c00], R27 ;  /* 0x001c001b1a007388 */ /* 0x0001e40000000400 */
[----:B---3--:R1:W-:Y:S02]  /*3e040*/  STS.U16 [R26+0x2400], R29 ;  /* 0x0024001d1a007388 */ /* 0x0083e40000000400 */
[----:B------:R3:W-:Y:S01]  /*3e050*/  STS.U16 [R26+0x2c00], R28 ;  /* 0x002c001c1a007388 */ /* 0x0007e20000000400 */
[----:B------:R-:W-:Y:S01]  /*3e060*/  STS.U16 [R26+0x3400], R9 ;  /* 0x003400091a007388 */ /* 0x000fe20000000400 */
[----:B------:R-:W-:Y:S02]  /*3e070*/  STS.U16 [R26+0x3c00], R10 ;  /* 0x003c000a1a007388 */ /* 0x000fe40000000400 */
[----:B------:R-:W-:Y:S02]  /*3e080*/  STS.U16 [R26+0x4400], R20 ;  /* 0x004400141a007388 */ /* 0x000fe40000000400 */
[----:B------:R-:W-:Y:S01]  /*3e090*/  STS.U16 [R26+0x4c00], R11 ;  /* 0x004c000b1a007388 */ /* 0x000fe20000000400 */
[----:B------:R4:W-:Y:S04]  /*3e0a0*/  STS.U16 [R26+0x5400], R0 ;  /* 0x005400001a007388 */ /* 0x0009e80000000400 */
[----:B0-----:R-:W2:Y:S01]  /*3e0b0*/  LDL.LU R27, [R1+0x424] ;  /* 0x00042400011b7983 */ /* 0x001ea20000300800 */
[----:B-1----:R-:W2:Y:S02]  /*3e0c0*/  LDL.LU R29, [R1+0x404] ;  /* 0x00040400011d7983 */ /* 0x002ea40000300800 */
        /* <DEDUP_REMOVED lines=10> */
[----:B------:R-:W-:Y:S04]  /*3e170*/  STS.U16 [R26+0xac00], R24 ;  /* 0x00ac00181a007388 */ /* 0x000fe80000000400 */
[----:B---3--:R-:W3:Y:S01]  /*3e180*/  LDL.LU R28, [R1+0x3e4] ;  /* 0x0003e400011c7983 */ /* 0x008ee20000300800 */
[----:B------:R1:W-:Y:S02]  /*3e190*/  STS.U16 [R26+0xb400], R23 ;  /* 0x00b400171a007388 */ /* 0x0003e40000000400 */
[----:B----4-:R-:W4:Y:S02]  /*3e1a0*/  LDL.LU R0, [R1+0x3c4] ;  /* 0x0003c40001007983 */ /* 0x010f240000300800 */
[----:B------:R-:W-:Y:S01]  /*3e1b0*/  STS.U16 [R26+0xbc00], R21 ;  /* 0x00bc00151a007388 */ /* 0x000fe20000000400 */
[----:B0-----:R-:W3:Y:S04]  /*3e1c0*/  LDL.LU R13, [R1+0x3a4] ;  /* 0x0003a400010d7983 */ /* 0x001ee80000300800 */
[----:B------:R0:W-:Y:S01]  /*3e1d0*/  STS.U16 [R26+0xc400], R19 ;  /* 0x00c400131a007388 */ /* 0x0001e20000000400 */
[----:B------:R0:W-:Y:S02]  /*3e1e0*/  STS.U16 [R26+0xcc00], R3 ;  /* 0x00cc00031a007388 */ /* 0x0001e40000000400 */
[----:B------:R-:W-:Y:S01]  /*3e1f0*/  STS.U16 [R26+0xd400], R4 ;  /* 0x00d400041a007388 */ /* 0x000fe20000000400 */
[----:B-1----:R-:W3:Y:S04]  /*3e200*/  LDL.LU R23, [R1+0x384] ;  /* 0x0003840001177983 */ /* 0x002ee80000300800 */
[----:B0-----:R-:W3:Y:S01]  /*3e210*/  LDL.LU R19, [R1+0x364] ;  /* 0x0003640001137983 */ /* 0x001ee20000300800 */
[----:B------:R-:W3:Y:S02]  /*3e220*/  LDL.LU R3, [R1+0x344] ;  /* 0x0003440001037983 */ /* 0x000ee40000300800 */
[----:B------:R-:W3:Y:S01]  /*3e230*/  LDL.LU R21, [R1+0x314] ;  /* 0x0003140001157983 */ /* 0x000ee20000300800 */
        /* <DEDUP_REMOVED lines=19> */
[----:B------:R0:W-:Y:S01]  /*3e370*/  STS.U16 [R26+0xe400], R27 ;  /* 0x00e4001b1a007388 */ /* 0x0001e20000000400 */
[----:B------:R-:W2:Y:S02]  /*3e380*/  LDL.LU R4, [R1+0x9c] ;  /* 0x00009c0001047983 */ /* 0x000ea40000300800 */
[----:B------:R1:W-:Y:S01]  /*3e390*/  STS.U16 [R26+0xec00], R29 ;  /* 0x00ec001d1a007388 */ /* 0x0003e20000000400 */
[----:B0-----:R-:W2:Y:S01]  /*3e3a0*/  LDL.LU R27, [R1+0x80] ;  /* 0x00008000011b7983 */ /* 0x001ea20000300800 */
[----:B-1----:R-:W2:Y:S02]  /*3e3b0*/  LDL.LU R29, [R1+0x4c] ;  /* 0x00004c00011d7983 */ /* 0x002ea40000300800 */
[----:B---3--:R0:W-:Y:S02]  /*3e3c0*/  STS.U16 [R26+0xf400], R28 ;  /* 0x00f4001c1a007388 */ /* 0x0081e40000000400 */
[----:B----4-:R1:W-:Y:S01]  /*3e3d0*/  STS.U16 [R26+0xfc00], R0 ;  /* 0x00fc00001a007388 */ /* 0x0103e20000000400 */
[----:B------:R3:W-:Y:S01]  /*3e3e0*/  STS.U16 [R26+0x10400], R13 ;  /* 0x0104000d1a007388 */ /* 0x0007e20000000400 */
[----:B------:R4:W-:Y:S02]  /*3e3f0*/  STS.U16 [R26+0x10c00], R23 ;  /* 0x010c00171a007388 */ /* 0x0009e40000000400 */
[----:B------:R4:W-:Y:S02]  /*3e400*/  STS.U16 [R26+0x11400], R19 ;  /* 0x011400131a007388 */ /* 0x0009e40000000400 */
[----:B------:R4:W-:Y:S01]  /*3e410*/  STS.U16 [R26+0x11c00], R3 ;  /* 0x011c00031a007388 */ /* 0x0009e20000000400 */
[----:B0-----:R-:W2:Y:S01]  /*3e420*/  LDL.LU R28, [R1+0x2af8] ;  /* 0x002af800011c7983 */ /* 0x001ea20000300800 */
[----:B-1----:R-:W2:Y:S02]  /*3e430*/  LDL.LU R0, [R1+0x2af4] ;  /* 0x002af40001007983 */ /* 0x002ea40000300800 */
[----:B---3--:R-:W3:Y:S02]  /*3e440*/  LDL.LU R13, [R1+0x2af0] ;  /* 0x002af000010d7983 */ /* 0x008ee40000300800 */
[----:B----4-:R-:W4:Y:S01]  /*3e450*/  LDL.LU R23, [R1+0x34] ;  /* 0x0000340001177983 */ /* 0x010f220000300800 */
[----:B------:R-:W3:Y:S01]  /*3e460*/  LDL.LU R19, [R1+0x1c] ;  /* 0x00001c0001137983 */ /* 0x000ee20000300800 */
[----:B------:R-:W3:Y:S03]  /*3e470*/  LDL.LU R3, [R1+0x4] ;  /* 0x0000040001037983 */ /* 0x000ee60000300800 */
[----:B------:R0:W-:Y:S04]  /*3e480*/  STS.U16 [R26+0x12400], R21 ;  /* 0x012400151a007388 */ /* 0x0001e80000000400 */
[----:B0-----:R-:W3:Y:S04]  /*3e490*/  LDL.LU R21, [R1+0x2aec] ;  /* 0x002aec0001157983 */ /* 0x001ee80000300800 */
[----:B--2---:R0:W-:Y:S04]  /*3e4a0*/  STS.U16 [R26+0x12c00], R5 ;  /* 0x012c00051a007388 */ /* 0x0041e80000000400 */
[----:B0-----:R-:W2:Y:S01]  /*3e4b0*/  LDL.LU R5, [R1+0x2ae8] ;  /* 0x002ae80001057983 */ /* 0x001ea20000300800 */
[----:B------:R0:W-:Y:S02]  /*3e4c0*/  STS.U16 [R26+0x13400], R6 ;  /* 0x013400061a007388 */ /* 0x0001e40000000400 */
        /* <DEDUP_REMOVED lines=8> */
[----:B------:R1:W-:Y:S02]  /*3e550*/  STS.U16 [R26+0x17c00], R16 ;  /* 0x017c00101a007388 */ /* 0x0003e40000000400 */
[----:B------:R1:W-:Y:S01]  /*3e560*/  STS.U16 [R26+0x18400], R17 ;  /* 0x018400111a007388 */ /* 0x0003e20000000400 */
[----:B------:R-:W-:Y:S01]  /*3e570*/  STS.U16 [R26+0x18c00], R14 ;  /* 0x018c000e1a007388 */ /* 0x000fe20000000400 */
[----:B------:R-:W-:Y:S02]  /*3e580*/  STS.U16 [R26+0x19400], R15 ;  /* 0x0194000f1a007388 */ /* 0x000fe40000000400 */
[----:B------:R-:W-:Y:S02]  /*3e590*/  STS.U16 [R26+0x19c00], R12 ;  /* 0x019c000c1a007388 */ /* 0x000fe40000000400 */
[----:B------:R-:W-:Y:S01]  /*3e5a0*/  STS.U16 [R26+0x1a400], R2 ;  /* 0x01a400021a007388 */ /* 0x000fe20000000400 */
[----:B------:R-:W-:Y:S04]  /*3e5b0*/  STS.U16 [R26+0x1ac00], R25 ;  /* 0x01ac00191a007388 */ /* 0x000fe80000000400 */
[----:B0-----:R-:W2:Y:S01]  /*3e5c0*/  LDL.LU R6, [R1+0xa10] ;  /* 0x000a100001067983 */ /* 0x001ea20000300800 */
[----:B------:R-:W-:Y:S02]  /*3e5d0*/  STS.U16 [R26+0x1b400], R24 ;  /* 0x01b400181a007388 */ /* 0x000fe40000000400 */
[----:B-1----:R-:W2:Y:S02]  /*3e5e0*/  LDL.LU R16, [R1+0x9f0] ;  /* 0x0009f00001107983 */ /* 0x002ea40000300800 */
[----:B------:R0:W-:Y:S01]  /*3e5f0*/  STS.U16 [R26+0x1bc00], R4 ;  /* 0x01bc00041a007388 */ /* 0x0001e20000000400 */
[----:B------:R-:W2:Y:S04]  /*3e600*/  LDL.LU R17, [R1+0x9d0] ;  /* 0x0009d00001117983 */ /* 0x000ea80000300800 */
[----:B------:R1:W-:Y:S01]  /*3e610*/  STS.U16 [R26+0x1c400], R27 ;  /* 0x01c4001b1a007388 */ /* 0x0003e20000000400 */
[----:B------:R1:W-:Y:S03]  /*3e620*/  STS.U16 [R26+0x1cc00], R29 ;  /* 0x01cc001d1a007388 */ /* 0x0003e60000000400 */
[----:B0-----:R-:W2:Y:S01]  /*3e630*/  LDL.LU R4, [R1+0x9ac] ;  /* 0x0009ac0001047983 */ /* 0x001ea20000300800 */
[----:B-1----:R-:W2:Y:S02]  /*3e640*/  LDL.LU R27, [R1+0x98c] ;  /* 0x00098c00011b7983 */ /* 0x002ea40000300800 */
        /* <DEDUP_REMOVED lines=13> */
[----:B----4-:R0:W-:Y:S01]  /*3e720*/  STS.U16 [R26+0x1d400], R23 ;  /* 0x01d400171a007388 */ /* 0x0101e20000000400 */
[----:B------:R-:W3:Y:S02]  /*3e730*/  LDL.LU R24, [R1+0x7bc] ;  /* 0x0007bc0001187983 */ /* 0x000ee40000300800 */
[----:B---3--:R1:W-:Y:S02]  /*3e740*/  STS.U16 [R26+0x1dc00], R19 ;  /* 0x01dc00131a007388 */ /* 0x0083e40000000400 */
[----:B------:R3:W-:Y:S01]  /*3e750*/  STS.U16 [R26+0x1e400], R3 ;  /* 0x01e400031a007388 */ /* 0x0007e20000000400 */
[----:B------:R-:W-:Y:S01]  /*3e760*/  LOP3.LUT R25, R28, 0x50, RZ, 0x3c, !PT ;  /* 0x000000501c197812 */ /* 0x000fe200078e3cff */
[----:B0-----:R-:W3:Y:S01]  /*3e770*/  LDL.LU R23, [R1+0x59c] ;  /* 0x00059c0001177983 */ /* 0x001ee20000300800 */
[----:B-1----:R-:W3:Y:S02]  /*3e780*/  LDL.LU R19, [R1+0x578] ;  /* 0x0005780001137983 */ /* 0x002ee40000300800 */
[----:B---3--:R-:W3:Y:S01]  /*3e790*/  LDL.LU R3, [R1+0x558] ;  /* 0x0005580001037983 */ /* 0x008ee20000300800 */
[----:B------:R-:W3:Y:S04]  /*3e7a0*/  LDL.LU R28, [R1+0x538] ;  /* 0x00053800011c7983 */ /* 0x000ee80000300800 */
[----:B--2---:R0:W-:Y:S01]  /*3e7b0*/  STS.U16 [R26+0x1ec00], R5 ;  /* 0x01ec00051a007388 */ /* 0x0041e20000000400 */
[----:B------:R1:W-:Y:S03]  /*3e7c0*/  STS.U16 [R26+0x1f400], R21 ;  /* 0x01f400151a007388 */ /* 0x0003e60000000400 */
[----:B0-----:R-:W2:Y:S01]  /*3e7d0*/  LDL.LU R5, [R1+0xa30] ;  /* 0x000a300001057983 */ /* 0x001ea20000300800 */
[----:B-1----:R-:W2:Y:S03]  /*3e7e0*/  LDL.LU R26, [R1+0x2ae4] ;  /* 0x002ae400011a7983 */ /* 0x002ea60000300800 */
[----:B------:R-:W0:Y:S02]  /*3e7f0*/  S2R R21, SR_TID.X ;  /* 0x0000000000157919 */ /* 0x000e240000002100 */
[----:B0-----:R-:W-:-:S05]  /*3e800*/  LOP3.LUT R21, R21, 0x7f, RZ, 0xc0, !PT ;  /* 0x0000007f15157812 */ /* 0x001fca00078ec0ff */
[----:B------:R-:W-:-:S05]  /*3e810*/  IMAD.SHL.U32 R21, R21, 0x2, RZ ;  /* 0x0000000215157824 */ /* 0x000fca00078e00ff */
[----:B------:R-:W-:-:S05]  /*3e820*/  LOP3.LUT R21, R21, 0x40, RZ, 0x3c, !PT ;  /* 0x0000004015157812 */ /* 0x000fca00078e3cff */
[----:B--2---:R-:W-:Y:S01]  /*3e830*/  STS.U16 [R21+0x1fc00], R26 ;  /* 0x01fc001a15007388 */ /* 0x004fe20000000400 */
[----:B------:R-:W-:Y:S02]  /*3e840*/  STS.U16 [R25+0x500], R5 ;  /* 0x0005000519007388 */ /* 0x000fe40000000400 */
[----:B------:R-:W-:Y:S02]  /*3e850*/  STS.U16 [R25+0xd00], R6 ;  /* 0x000d000619007388 */ /* 0x000fe40000000400 */
[----:B------:R0:W-:Y:S01]  /*3e860*/  STS.U16 [R25+0x1500], R16 ;  /* 0x0015001019007388 */ /* 0x0001e20000000400 */
[----:B------:R1:W-:Y:S01]  /*3e870*/  STS.U16 [R25+0x1d00], R17 ;  /* 0x001d001119007388 */ /* 0x0003e20000000400 */
[----:B------:R2:W-:Y:S02]  /*3e880*/  STS.U16 [R25+0x2500], R4 ;  /* 0x0025000419007388 */ /* 0x0005e40000000400 */
[----:B------:R3:W-:Y:S02]  /*3e890*/  STS.U16 [R25+0x2d00], R27 ;  /* 0x002d001b19007388 */ /* 0x0007e40000000400 */
[----:B------:R3:W-:Y:S01]  /*3e8a0*/  STS.U16 [R25+0x3500], R29 ;  /* 0x0035001d19007388 */ /* 0x0007e20000000400 */
[----:B0-----:R-:W4:Y:S01]  /*3e8b0*/  LDL.LU R16, [R1+0x518] ;  /* 0x0005180001107983 */ /* 0x001f220000300800 */
[----:B-1----:R-:W4:Y:S02]  /*3e8c0*/  LDL.LU R17, [R1+0x4f8] ;  /* 0x0004f80001117983 */ /* 0x002f240000300800 */
[----:B--2---:R-:W2:Y:S02]  /*3e8d0*/  LDL.LU R4, [R1+0x4d8] ;  /* 0x0004d80001047983 */ /* 0x004ea40000300800 */
[----:B---3--:R-:W3:Y:S01]  /*3e8e0*/  LDL.LU R27, [R1+0x480] ;  /* 0x00048000011b7983 */ /* 0x008ee20000300800 */
[----:B------:R-:W3:Y:S04]  /*3e8f0*/  LDL.LU R29, [R1+0x420] ;  /* 0x00042000011d7983 */ /* 0x000ee80000300800 */
        /* <DEDUP_REMOVED lines=8> */
[----:B------:R0:W-:Y:S01]  /*3e980*/  STS.U16 [R25+0x7d00], R14 ;  /* 0x007d000e19007388 */ /* 0x0001e20000000400 */
[----:B------:R-:W-:Y:S02]  /*3e990*/  STS.U16 [R25+0x8500], R15 ;  /* 0x0085000f19007388 */ /* 0x000fe40000000400 */
[----:B------:R1:W-:Y:S02]  /*3e9a0*/  STS.U16 [R25+0x8d00], R12 ;  /* 0x008d000c19007388 */ /* 0x0003e40000000400 */
[----:B------:R1:W-:Y:S01]  /*3e9b0*/  STS.U16 [R25+0x9500], R2 ;  /* 0x0095000219007388 */ /* 0x0003e20000000400 */
[----:B------:R-:W-:Y:S01]  /*3e9c0*/  STS.U16 [R25+0x9d00], R24 ;  /* 0x009d001819007388 */ /* 0x000fe20000000400 */
[----:B------:R1:W-:Y:S02]  /*3e9d0*/  STS.U16 [R25+0xa500], R23 ;  /* 0x00a5001719007388 */ /* 0x0003e40000000400 */
[----:B------:R1:W-:Y:S02]  /*3e9e0*/  STS.U16 [R25+0xad00], R19 ;  /* 0x00ad001319007388 */ /* 0x0003e40000000400 */
[----:B------:R1:W-:Y:S01]  /*3e9f0*/  STS.U16 [R25+0xb500], R3 ;  /* 0x00b5000319007388 */ /* 0x0003e20000000400 */
[----:B0-----:R-:W3:Y:S01]  /*3ea00*/  LDL.LU R14, [R1+0x400] ;  /* 0x00040000010e7983 */ /* 0x001ee20000300800 */
[----:B-1----:R-:W3:Y:S02]  /*3ea10*/  LDL.LU R12, [R1+0x3e0] ;  /* 0x0003e000010c7983 */ /* 0x002ee40000300800 */
[----:B------:R-:W3:Y:S01]  /*3ea20*/  LDL.LU R2, [R1+0x3c0] ;  /* 0x0003c00001027983 */ /* 0x000ee20000300800 */
[----:B------:R0:W-:Y:S04]  /*3ea30*/  STS.U16 [R25+0xbd00], R28 ;  /* 0x00bd001c19007388 */ /* 0x0001e80000000400 */
[----:B------:R-:W3:Y:S01]  /*3ea40*/  LDL.LU R23, [R1+0x3a0] ;  /* 0x0003a00001177983 */ /* 0x000ee20000300800 */
[----:B------:R-:W3:Y:S02]  /*3ea50*/  LDL.LU R15, [R1+0x380] ;  /* 0x00038000010f7983 */ /* 0x000ee40000300800 */
[----:B------:R-:W3:Y:S02]  /*3ea60*/  LDL.LU R24, [R1+0x360] ;  /* 0x0003600001187983 */ /* 0x000ee40000300800 */
[----:B------:R-:W3:Y:S01]  /*3ea70*/  LDL.LU R19, [R1+0x340] ;  /* 0x0003400001137983 */ /* 0x000ee20000300800 */
[----:B------:R-:W3:Y:S04]  /*3ea80*/  LDL.LU R3, [R1+0x310] ;  /* 0x0003100001037983 */ /* 0x000ee80000300800 */
[----:B0-----:R-:W3:Y:S04]  /*3ea90*/  LDL.LU R28, [R1+0x2f0] ;  /* 0x0002f000011c7983 */ /* 0x001ee80000300800 */
[----:B----4-:R-:W-:Y:S01]  /*3eaa0*/  STS.U16 [R25+0xc500], R16 ;  /* 0x00c5001019007388 */ /* 0x010fe20000000400 */
[----:B------:R-:W-:Y:S02]  /*3eab0*/  STS.U16 [R25+0xcd00], R17 ;  /* 0x00cd001119007388 */ /* 0x000fe40000000400 */
[----:B--2---:R0:W-:Y:S02]  /*3eac0*/  STS.U16 [R25+0xd500], R4 ;  /* 0x00d5000419007388 */ /* 0x0041e40000000400 */
[----:B---3--:R-:W-:Y:S01]  /*3ead0*/  STS.U16 [R25+0xdd00], R27 ;  /* 0x00dd001b19007388 */ /* 0x008fe20000000400 */
[----:B------:R1:W-:Y:S04]  /*3eae0*/  STS.U16 [R25+0xe500], R29 ;  /* 0x00e5001d19007388 */ /* 0x0003e80000000400 */
[----:B0-----:R-:W2:Y:S04]  /*3eaf0*/  LDL.LU R4, [R1+0x2d0] ;  /* 0x0002d00001047983 */ /* 0x001ea80000300800 */
[----:B-1----:R-:W3:Y:S01]  /*3eb00*/  LDL.LU R29, [R1+0x2b0] ;  /* 0x0002b000011d7983 */ /* 0x002ee20000300800 */
        /* <DEDUP_REMOVED lines=14> */
[----:B------:R-:W4:Y:S04]  /*3ebf0*/  LDL.LU R27, [R1+0xd0] ;  /* 0x0000d000011b7983 */ /* 0x000f280000300800 */
[----:B------:R0:W-:Y:S01]  /*3ec00*/  STS.U16 [R25+0xed00], R14 ;  /* 0x00ed000e19007388 */ /* 0x0001e20000000400 */
[----:B------:R1:W-:Y:S02]  /*3ec10*/  STS.U16 [R25+0xf500], R12 ;  /* 0x00f5000c19007388 */ /* 0x0003e40000000400 */
[----:B------:R1:W-:Y:S02]  /*3ec20*/  STS.U16 [R25+0xfd00], R2 ;  /* 0x00fd000219007388 */ /* 0x0003e40000000400 */
[----:B------:R1:W-:Y:S01]  /*3ec30*/  STS.U16 [R25+0x10500], R23 ;  /* 0x0105001719007388 */ /* 0x0003e20000000400 */
[----:B------:R1:W-:Y:S01]  /*3ec40*/  STS.U16 [R25+0x10d00], R15 ;  /* 0x010d000f19007388 */ /* 0x0003e20000000400 */
[----:B------:R1:W-:Y:S03]  /*3ec50*/  STS.U16 [R25+0x11500], R24 ;  /* 0x0115001819007388 */ /* 0x0003e60000000400 */
[----:B0-----:R-:W4:Y:S01]  /*3ec60*/  LDL.LU R14, [R1+0x2ae0] ;  /* 0x002ae000010e7983 */ /* 0x001f220000300800 */
[----:B-1----:R-:W4:Y:S03]  /*3ec70*/  LDL.LU R12, [R1+0x2adc] ;  /* 0x002adc00010c7983 */ /* 0x002f260000300800 */
[----:B------:R0:W5:Y:S01]  /*3ec80*/  LDL.LU R2, [R1+0x2ad8] ;  /* 0x002ad80001027983 */ /* 0x0001620000300800 */
[----:B------:R-:W4:Y:S03]  /*3ec90*/  LDL.LU R23, [R1+0x2ad4] ;  /* 0x002ad40001177983 */ /* 0x000f260000300800 */
[----:B------:R-:W4:Y:S04]  /*3eca0*/  LDL.LU R15, [R1+0x98] ;  /* 0x00009800010f7983 */ /* 0x000f280000300800 */
[----:B------:R1:W-:Y:S01]  /*3ecb0*/  STS.U16 [R25+0x11d00], R19 ;  /* 0x011d001319007388 */ /* 0x0003e20000000400 */
[----:B------:R-:W4:Y:S02]  /*3ecc0*/  LDL.LU R24, [R1+0x60] ;  /* 0x0000600001187983 */ /* 0x000f240000300800 */
[----:B------:R0:W-:Y:S02]  /*3ecd0*/  STS.U16 [R25+0x12500], R3 ;  /* 0x0125000319007388 */ /* 0x0001e40000000400 */
[----:B------:R0:W-:Y:S01]  /*3ece0*/  STS.U16 [R25+0x12d00], R28 ;  /* 0x012d001c19007388 */ /* 0x0001e20000000400 */
[----:B-1----:R-:W4:Y:S01]  /*3ecf0*/  LDL.LU R19, [R1+0x48] ;  /* 0x0000480001137983 */ /* 0x002f220000300800 */
[----:B0-----:R-:W4:Y:S02]  /*3ed00*/  LDL.LU R3, [R1+0x30] ;  /* 0x0000300001037983 */ /* 0x001f240000300800 */
[----:B------:R-:W4:Y:S01]  /*3ed10*/  LDL.LU R28, [R1+0x18] ;  /* 0x00001800011c7983 */ /* 0x000f220000300800 */
[----:B--2---:R0:W-:Y:S04]  /*3ed20*/  STS.U16 [R25+0x13500], R4 ;  /* 0x0135000419007388 */ /* 0x0041e80000000400 */
[----:B---3--:R1:W-:Y:S04]  /*3ed30*/  STS.U16 [R25+0x13d00], R29 ;  /* 0x013d001d19007388 */ /* 0x0083e80000000400 */
[----:B0-----:R-:W2:Y:S04]  /*3ed40*/  LDL.LU R4, [R1+0x2ad0] ;  /* 0x002ad00001047983 */ /* 0x001ea80000300800 */
[----:B-1----:R-:W3:Y:S01]  /*3ed50*/  LDL.LU R29, [R1+0x2acc] ;  /* 0x002acc00011d7983 */ /* 0x002ee20000300800 */
[----:B----4-:R0:W-:Y:S03]  /*3ed60*/  STS.U16 [R25+0x14500], R26 ;  /* 0x0145001a19007388 */ /* 0x0101e60000000400 */
[----:B------:R1:W-:Y:S04]  /*3ed70*/  STS.U16 [R25+0x14d00], R21 ;  /* 0x014d001519007388 */ /* 0x0003e80000000400 */
[----:B------:R-:W-:Y:S01]  /*3ed80*/  STS.U16 [R25+0x15500], R5 ;  /* 0x0155000519007388 */ /* 0x000fe20000000400 */
[----:B------:R-:W-:Y:S02]  /*3ed90*/  STS.U16 [R25+0x15d00], R6 ;  /* 0x015d000619007388 */ /* 0x000fe40000000400 */
[----:B------:R-:W-:Y:S02]  /*3eda0*/  STS.U16 [R25+0x16500], R7 ;  /* 0x0165000719007388 */ /* 0x000fe40000000400 */
[----:B------:R4:W-:Y:S01]  /*3edb0*/  STS.U16 [R25+0x16d00], R8 ;  /* 0x016d000819007388 */ /* 0x0009e20000000400 */
[----:B------:R4:W-:Y:S01]  /*3edc0*/  STS.U16 [R25+0x17500], R9 ;  /* 0x0175000919007388 */ /* 0x0009e20000000400 */
[----:B------:R4:W-:Y:S02]  /*3edd0*/  STS.U16 [R25+0x17d00], R10 ;  /* 0x017d000a19007388 */ /* 0x0009e40000000400 */
[----:B------:R-:W-:Y:S01]  /*3ede0*/  STS.U16 [R25+0x18500], R20 ;  /* 0x0185001419007388 */ /* 0x000fe20000000400 */
[----:B0-----:R-:W2:Y:S01]  /*3edf0*/  LDL.LU R26, [R1+0xa0c] ;  /* 0x000a0c00011a7983 */ /* 0x001ea20000300800 */
[----:B-1----:R-:W2:Y:S02]  /*3ee00*/  LDL.LU R21, [R1+0x9ec] ;  /* 0x0009ec0001157983 */ /* 0x002ea40000300800 */
[----:B------:R0:W-:Y:S02]  /*3ee10*/  STS.U16 [R25+0x18d00], R11 ;  /* 0x018d000b19007388 */ /* 0x0001e40000000400 */
[----:B------:R1:W-:Y:S01]  /*3ee20*/  STS.U16 [R25+0x19500], R18 ;  /* 0x0195001219007388 */ /* 0x0003e20000000400 */
[----:B----4-:R-:W4:Y:S01]  /*3ee30*/  LDL.LU R8, [R1+0x9c8] ;  /* 0x0009c80001087983 */ /* 0x010f220000300800 */
[----:B------:R-:W4:Y:S03]  /*3ee40*/  LDL.LU R9, [R1+0x9a8] ;  /* 0x0009a80001097983 */ /* 0x000f260000300800 */
[----:B------:R1:W-:Y:S01]  /*3ee50*/  STS.U16 [R25+0x19d00], R22 ;  /* 0x019d001619007388 */ /* 0x0003e20000000400 */
[----:B------:R-:W4:Y:S02]  /*3ee60*/  LDL.LU R10, [R1+0x988] ;  /* 0x00098800010a7983 */ /* 0x000f240000300800 */
[----:B------:R-:W-:Y:S02]  /*3ee70*/  STS.U16 [R25+0x1a500], R16 ;  /* 0x01a5001019007388 */ /* 0x000fe40000000400 */
[----:B------:R-:W-:Y:S01]  /*3ee80*/  STS.U16 [R25+0x1ad00], R17 ;  /* 0x01ad001119007388 */ /* 0x000fe20000000400 */
[----:B0-----:R-:W4:Y:S01]  /*3ee90*/  LDL.LU R11, [R1+0x958] ;  /* 0x00095800010b7983 */ /* 0x001f220000300800 */
[----:B-1----:R-:W4:Y:S03]  /*3eea0*/  LDL.LU R18, [R1+0x938] ;  /* 0x0009380001127983 */ /* 0x002f260000300800 */
[----:B------:R0:W-:Y:S04]  /*3eeb0*/  STS.U16 [R25+0x1b500], R27 ;  /* 0x01b5001b19007388 */ /* 0x0001e80000000400 */
[----:B------:R-:W4:Y:S01]  /*3eec0*/  LDL.LU R22, [R1+0x918] ;  /* 0x0009180001167983 */ /* 0x000f220000300800 */
[----:B------:R1:W-:Y:S02]  /*3eed0*/  STS.U16 [R25+0x1bd00], R15 ;  /* 0x01bd000f19007388 */ /* 0x0003e40000000400 */
[----:B------:R1:W-:Y:S01]  /*3eee0*/  STS.U16 [R25+0x1c500], R24 ;  /* 0x01c5001819007388 */ /* 0x0003e20000000400 */
[----:B0-----:R-:W4:Y:S01]  /*3eef0*/  LDL.LU R27, [R1+0x8f8] ;  /* 0x0008f800011b7983 */ /* 0x001f220000300800 */
[----:B------:R-:W4:Y:S02]  /*3ef00*/  LDL.LU R16, [R1+0x8d8] ;  /* 0x0008d80001107983 */ /* 0x000f240000300800 */
[----:B------:R-:W4:Y:S02]  /*3ef10*/  LDL.LU R5, [R1+0x8b8] ;  /* 0x0008b80001057983 */ /* 0x000f240000300800 */
[----:B------:R-:W4:Y:S01]  /*3ef20*/  LDL.LU R6, [R1+0x898] ;  /* 0x0008980001067983 */ /* 0x000f220000300800 */
[----:B------:R-:W4:Y:S01]  /*3ef30*/  LDL.LU R7, [R1+0x878] ;  /* 0x0008780001077983 */ /* 0x000f220000300800 */
[----:B------:R-:W4:Y:S02]  /*3ef40*/  LDL.LU R20, [R1+0x858] ;  /* 0x0008580001147983 */ /* 0x000f240000300800 */
[----:B------:R-:W4:Y:S01]  /*3ef50*/  LDL.LU R17, [R1+0x838] ;  /* 0x0008380001117983 */ /* 0x000f220000300800 */
[----:B------:R0:W-:Y:S01]  /*3ef60*/  STS.U16 [R25+0x1cd00], R19 ;  /* 0x01cd001319007388 */ /* 0x0001e20000000400 */
[----:B-1----:R-:W4:Y:S02]  /*3ef70*/  LDL.LU R15, [R1+0x818] ;  /* 0x00081800010f7983 */ /* 0x002f240000300800 */
[----:B------:R1:W-:Y:S02]  /*3ef80*/  STS.U16 [R25+0x1d500], R3 ;  /* 0x01d5000319007388 */ /* 0x0003e40000000400 */
[----:B------:R-:W4:Y:S01]  /*3ef90*/  LDL.LU R24, [R1+0x7f8] ;  /* 0x0007f80001187983 */ /* 0x000f220000300800 */
[----:B------:R1:W-:Y:S04]  /*3efa0*/  STS.U16 [R25+0x1dd00], R28 ;  /* 0x01dd001c19007388 */ /* 0x0003e80000000400 */
[----:B0-----:R-:W4:Y:S01]  /*3efb0*/  LDL.LU R19, [R1+0x7d8] ;  /* 0x0007d80001137983 */ /* 0x001f220000300800 */
[----:B-1----:R-:W4:Y:S03]  /*3efc0*/  LDL.LU R3, [R1+0x7b8] ;  /* 0x0007b80001037983 */ /* 0x002f260000300800 */
[----:B------:R-:W4:Y:S04]  /*3efd0*/  LDL.LU R28, [R1+0x598] ;  /* 0x00059800011c7983 */ /* 0x000f280000300800 */
[----:B---3--:R-:W-:Y:S01]  /*3efe0*/  STS.U16 [R25+0x1e500], R29 ;  /* 0x01e5001d19007388 */ /* 0x008fe20000000400 */
[----:B--2---:R0:W-:Y:S03]  /*3eff0*/  STS.U16 [R25+0x1ed00], R4 ;  /* 0x01ed000419007388 */ /* 0x0041e60000000400 */
[----:B0-----:R-:W2:Y:S01]  /*3f000*/  LDL.LU R4, [R1+0xa2c] ;  /* 0x000a2c0001047983 */ /* 0x001ea20000300800 */
[----:B------:R0:W-:Y:S03]  /*3f010*/  STS.U16 [R25+0x1f500], R23 ;  /* 0x01f5001719007388 */ /* 0x0001e60000000400 */
[----:B0-----:R-:W0:Y:S01]  /*3f020*/  S2R R23, SR_TID.X ;  /* 0x0000000000177919 */ /* 0x001e220000002100 */
[----:B------:R-:W-:-:S03]  /*3f030*/  LOP3.LUT R29, R0, 0x60, RZ, 0x3c, !PT ;  /* 0x00000060001d7812 */ /* 0x000fc600078e3cff */
[----:B------:R-:W4:Y:S01]  /*3f040*/  LDL.LU R25, [R1+0x2ac8] ;  /* 0x002ac80001197983 */ /* 0x000f220000300800 */
[----:B0-----:R-:W-:-:S04]  /*3f050*/  LOP3.LUT R23, R23, 0x7f, RZ, 0xc0, !PT ;  /* 0x0000007f17177812 */ /* 0x001fc800078ec0ff */
[----:B------:R-:W-:-:S04]  /*3f060*/  SHF.L.U32 R23, R23, 0x1, RZ ;  /* 0x0000000117177819 */ /* 0x000fc800000006ff */
[----:B------:R-:W-:-:S05]  /*3f070*/  LOP3.LUT R23, R23, 0x50, RZ, 0x3c, !PT ;  /* 0x0000005017177812 */ /* 0x000fca00078e3cff */
[----:B------:R-:W-:Y:S04]  /*3f080*/  STS.U16 [R23+0x1fd00], R12 ;  /* 0x01fd000c17007388 */ /* 0x000fe80000000400 */
[----:B--2---:R-:W-:Y:S01]  /*3f090*/  STS.U16 [R29+0x600], R4 ;  /* 0x000600041d007388 */ /* 0x004fe20000000400 */
[----:B------:R-:W-:Y:S02]  /*3f0a0*/  STS.U16 [R29+0xe00], R26 ;  /* 0x000e001a1d007388 */ /* 0x000fe40000000400 */
[----:B------:R-:W-:Y:S02]  /*3f0b0*/  STS.U16 [R29+0x1600], R21 ;  /* 0x001600151d007388 */ /* 0x000fe40000000400 */
[----:B----4-:R0:W-:Y:S01]  /*3f0c0*/  STS.U16 [R29+0x1e00], R8 ;  /* 0x001e00081d007388 */ /* 0x0101e20000000400 */
[----:B------:R1:W-:Y:S01]  /*3f0d0*/  STS.U16 [R29+0x2600], R9 ;  /* 0x002600091d007388 */ /* 0x0003e20000000400 */
[----:B------:R2:W-:Y:S02]  /*3f0e0*/  STS.U16 [R29+0x2e00], R10 ;  /* 0x002e000a1d007388 */ /* 0x0005e40000000400 */
[----:B------:R4:W-:Y:S02]  /*3f0f0*/  STS.U16 [R29+0x3600], R11 ;  /* 0x0036000b1d007388 */ /* 0x0009e40000000400 */
[----:B------:R4:W-:Y:S01]  /*3f100*/  STS.U16 [R29+0x3e00], R18 ;  /* 0x003e00121d007388 */ /* 0x0009e20000000400 */
[----:B------:R-:W-:Y:S01]  /*3f110*/  STS.U16 [R29+0x4600], R22 ;  /* 0x004600161d007388 */ /* 0x000fe20000000400 */
[----:B------:R4:W-:Y:S03]  /*3f120*/  STS.U16 [R29+0x4e00], R27 ;  /* 0x004e001b1d007388 */ /* 0x0009e60000000400 */
[----:B0-----:R-:W3:Y:S01]  /*3f130*/  LDL.LU R8, [R1+0x574] ;  /* 0x0005740001087983 */ /* 0x001ee20000300800 */
[----:B-1----:R-:W3:Y:S02]  /*3f140*/  LDL.LU R9, [R1+0x554] ;  /* 0x0005540001097983 */ /* 0x002ee40000300800 */
[----:B--2---:R-:W2:Y:S02]  /*3f150*/  LDL.LU R10, [R1+0x534] ;  /* 0x00053400010a7983 */ /* 0x004ea40000300800 */
[----:B----4-:R-:W4:Y:S01]  /*3f160*/  LDL.LU R11, [R1+0x514] ;  /* 0x00051400010b7983 */ /* 0x010f220000300800 */
[----:B------:R-:W4:Y:S01]  /*3f170*/  LDL.LU R18, [R1+0x4f4] ;  /* 0x0004f40001127983 */ /* 0x000f220000300800 */
[----:B------:R-:W4:Y:S03]  /*3f180*/  LDL.LU R27, [R1+0x4d4] ;  /* 0x0004d400011b7983 */ /* 0x000f260000300800 */
[----:B------:R0:W-:Y:S01]  /*3f190*/  STS.U16 [R29+0x5600], R16 ;  /* 0x005600101d007388 */ /* 0x0001e20000000400 */
[----:B------:R-:W-:Y:S02]  /*3f1a0*/  STS.U16 [R29+0x5e00], R5 ;  /* 0x005e00051d007388 */ /* 0x000fe40000000400 */
[----:B------:R-:W-:Y:S02]  /*3f1b0*/  STS.U16 [R29+0x6600], R6 ;  /* 0x006600061d007388 */ /* 0x000fe40000000400 */
[----:B------:R-:W-:Y:S01]  /*3f1c0*/  STS.U16 [R29+0x6e00], R7 ;  /* 0x006e00071d007388 */ /* 0x000fe20000000400 */
[----:B------:R-:W-:Y:S01]  /*3f1d0*/  STS.U16 [R29+0x7600], R20 ;  /* 0x007600141d007388 */ /* 0x000fe20000000400 */
[----:B------:R-:W-:Y:S02]  /*3f1e0*/  STS.U16 [R29+0x7e00], R17 ;  /* 0x007e00111d007388 */ /* 0x000fe40000000400 */
[----:B------:R-:W-:Y:S01]  /*3f1f0*/  STS.U16 [R29+0x8600], R15 ;  /* 0x0086000f1d007388 */ /* 0x000fe20000000400 */
[----:B------:R-:W4:Y:S01]  /*3f200*/  LDL.LU R22, [R1+0x43c] ;  /* 0x00043c0001167983 */ /* 0x000f220000300800 */
[----:B------:R1:W-:Y:S02]  /*3f210*/  STS.U16 [R29+0x8e00], R24 ;  /* 0x008e00181d007388 */ /* 0x0003e40000000400 */
[----:B0-----:R-:W4:Y:S02]  /*3f220*/  LDL.LU R16, [R1+0x41c] ;  /* 0x00041c0001107983 */ /* 0x001f240000300800 */
[----:B------:R-:W-:Y:S01]  /*3f230*/  STS.U16 [R29+0x9600], R19 ;  /* 0x009600131d007388 */ /* 0x000fe20000000400 */
[----:B------:R0:W-:Y:S01]  /*3f240*/  STS.U16 [R29+0x9e00], R3 ;  /* 0x009e00031d007388 */ /* 0x0001e20000000400 */
[----:B------:R0:W-:Y:S03]  /*3f250*/  STS.U16 [R29+0xa600], R28 ;  /* 0x00a6001c1d007388 */ /* 0x0001e60000000400 */
[----:B-1----:R-:W4:Y:S01]  /*3f260*/  LDL.LU R24, [R1+0x3fc] ;  /* 0x0003fc0001187983 */ /* 0x002f220000300800 */
[----:B0-----:R-:W4:Y:S03]  /*3f270*/  LDL.LU R3, [R1+0x3dc] ;  /* 0x0003dc0001037983 */ /* 0x001f260000300800 */
        /* <DEDUP_REMOVED lines=10> */
[----:B---3--:R-:W-:Y:S01]  /*3f320*/  STS.U16 [R29+0xae00], R8 ;  /* 0x00ae00081d007388 */ /* 0x008fe20000000400 */
[----:B------:R-:W-:Y:S02]  /*3f330*/  STS.U16 [R29+0xb600], R9 ;  /* 0x00b600091d007388 */ /* 0x000fe40000000400 */
[----:B--2---:R-:W-:Y:S02]  /*3f340*/  STS.U16 [R29+0xbe00], R10 ;  /* 0x00be000a1d007388 */ /* 0x004fe40000000400 */
[----:B----4-:R-:W-:Y:S01]  /*3f350*/  STS.U16 [R29+0xc600], R11 ;  /* 0x00c6000b1d007388 */ /* 0x010fe20000000400 */
[----:B------:R-:W-:Y:S01]  /*3f360*/  STS.U16 [R29+0xce00], R18 ;  /* 0x00ce00121d007388 */ /* 0x000fe20000000400 */
[----:B------:R0:W-:Y:S03]  /*3f370*/  STS.U16 [R29+0xd600], R27 ;  /* 0x00d6001b1d007388 */ /* 0x0001e60000000400 */
[----:B0-----:R-:W2:Y:S01]  /*3f380*/  LDL.LU R27, [R1+0x26c] ;  /* 0x00026c00011b7983 */ /* 0x001ea20000300800 */
[----:B------:R-:W3:Y:S02]  /*3f390*/  LDL.LU R5, [R1+0x24c] ;  /* 0x00024c0001057983 */ /* 0x000ee40000300800 */
[----:B------:R-:W4:Y:S02]  /*3f3a0*/  LDL.LU R6, [R1+0x22c] ;  /* 0x00022c0001067983 */ /* 0x000f240000300800 */
[----:B------:R-:W3:Y:S01]  /*3f3b0*/  LDL.LU R7, [R1+0x20c] ;  /* 0x00020c0001077983 */ /* 0x000ee20000300800 */
[----:B------:R-:W3:Y:S01]  /*3f3c0*/  LDL.LU R8, [R1+0x1ec] ;  /* 0x0001ec0001087983 */ /* 0x000ee20000300800 */
[----:B------:R-:W3:Y:S03]  /*3f3d0*/  LDL.LU R9, [R1+0x1cc] ;  /* 0x0001cc0001097983 */ /* 0x000ee60000300800 */
[----:B------:R0:W-:Y:S01]  /*3f3e0*/  STS.U16 [R29+0xde00], R22 ;  /* 0x00de00161d007388 */ /* 0x0001e20000000400 */
[----:B------:R-:W3:Y:S02]  /*3f3f0*/  LDL.LU R10, [R1+0x1ac] ;  /* 0x0001ac00010a7983 */ /* 0x000ee40000300800 */
[----:B------:R1:W-:Y:S02]  /*3f400*/  STS.U16 [R29+0xe600], R16 ;  /* 0x00e600101d007388 */ /* 0x0003e40000000400 */
[----:B------:R-:W3:Y:S01]  /*3f410*/  LDL.LU R11, [R1+0x18c] ;  /* 0x00018c00010b7983 */ /* 0x000ee20000300800 */
[----:B------:R-:W3:Y:S04]  /*3f420*/  LDL.LU R18, [R1+0x16c] ;  /* 0x00016c0001127983 */ /* 0x000ee80000300800 */
[----:B------:R1:W-:Y:S01]  /*3f430*/  STS.U16 [R29+0xee00], R24 ;  /* 0x00ee00181d007388 */ /* 0x0003e20000000400 */
[----:B------:R1:W-:Y:S02]  /*3f440*/  STS.U16 [R29+0xf600], R3 ;  /* 0x00f600031d007388 */ /* 0x0003e40000000400 */
[----:B------:R1:W-:Y:S02]  /*3f450*/  STS.U16 [R29+0xfe00], R28 ;  /* 0x00fe001c1d007388 */ /* 0x0003e40000000400 */
[----:B------:R1:W-:Y:S01]  /*3f460*/  STS.U16 [R29+0x10600], R12 ;  /* 0x0106000c1d007388 */ /* 0x0003e20000000400 */
[----:B0-----:R-:W4:Y:S01]  /*3f470*/  LDL.LU R22, [R1+0x14c] ;  /* 0x00014c0001167983 */ /* 0x001f220000300800 */
[----:B-1----:R-:W4:Y:S03]  /*3f480*/  LDL.LU R16, [R1+0x12c] ;  /* 0x00012c0001107983 */ /* 0x002f260000300800 */
[----:B------:R0:W-:Y:S04]  /*3f490*/  STS.U16 [R29+0x10e00], R23 ;  /* 0x010e00171d007388 */ /* 0x0001e80000000400 */
[----:B------:R-:W4:Y:S01]  /*3f4a0*/  LDL.LU R24, [R1+0x2ac4] ;  /* 0x002ac40001187983 */ /* 0x000f220000300800 */
[----:B------:R-:W4:Y:S02]  /*3f4b0*/  LDL.LU R3, [R1+0x2ac0] ;  /* 0x002ac00001037983 */ /* 0x000f240000300800 */
[----:B------:R1:W-:Y:S02]  /*3f4c0*/  STS.U16 [R29+0x11600], R4 ;  /* 0x011600041d007388 */ /* 0x0003e40000000400 */
[----:B------:R-:W-:Y:S01]  /*3f4d0*/  STS.U16 [R29+0x11e00], R26 ;  /* 0x011e001a1d007388 */ /* 0x000fe20000000400 */
[----:B------:R-:W4:Y:S01]  /*3f4e0*/  LDL.LU R28, [R1+0x2abc] ;  /* 0x002abc00011c7983 */ /* 0x000f220000300800 */
[----:B------:R-:W4:Y:S03]  /*3f4f0*/  LDL.LU R12, [R1+0x10c] ;  /* 0x00010c00010c7983 */ /* 0x000f260000300800 */
[----:B------:R-:W-:Y:S04]  /*3f500*/  STS.U16 [R29+0x12600], R21 ;  /* 0x012600151d007388 */ /* 0x000fe80000000400 */
[----:B0-----:R-:W4:Y:S01]  /*3f510*/  LDL.LU R23, [R1+0xec] ;  /* 0x0000ec0001177983 */ /* 0x001f220000300800 */
[----:B------:R0:W-:Y:S02]  /*3f520*/  STS.U16 [R29+0x12e00], R20 ;  /* 0x012e00141d007388 */ /* 0x0001e40000000400 */
[----:B------:R0:W-:Y:S02]  /*3f530*/  STS.U16 [R29+0x13600], R17 ;  /* 0x013600111d007388 */ /* 0x0001e40000000400 */
[----:B------:R0:W-:Y:S01]  /*3f540*/  STS.U16 [R29+0x13e00], R15 ;  /* 0x013e000f1d007388 */ /* 0x0001e20000000400 */
[----:B-1----:R-:W4:Y:S04]  /*3f550*/  LDL.LU R4, [R1+0xcc] ;  /* 0x0000cc0001047983 */ /* 0x002f280000300800 */
[----:B0-----:R-:W4:Y:S01]  /*3f560*/  LDL.LU R20, [R1+0x94] ;  /* 0x0000940001147983 */ /* 0x001f220000300800 */
[----:B------:R-:W4:Y:S02]  /*3f570*/  LDL.LU R17, [R1+0x5c] ;  /* 0x00005c0001117983 */ /* 0x000f240000300800 */
[----:B------:R-:W4:Y:S01]  /*3f580*/  LDL.LU R15, [R1+0x44] ;  /* 0x00004400010f7983 */ /* 0x000f220000300800 */
[----:B------:R0:W-:Y:S04]  /*3f590*/  STS.U16 [R29+0x14600], R19 ;  /* 0x014600131d007388 */ /* 0x0001e80000000400 */
[----:B0-----:R-:W4:Y:S04]  /*3f5a0*/  LDL.LU R19, [R1+0x2c] ;  /* 0x00002c0001137983 */ /* 0x001f280000300800 */
[----:B--2---:R0:W-:Y:S04]  /*3f5b0*/  STS.U16 [R29+0x14e00], R27 ;  /* 0x014e001b1d007388 */ /* 0x0041e80000000400 */
[----:B0-----:R-:W2:Y:S01]  /*3f5c0*/  LDL.LU R27, [R1+0x14] ;  /* 0x00001400011b7983 */ /* 0x001ea20000300800 */
[----:B---3--:R0:W-:Y:S02]  /*3f5d0*/  STS.U16 [R29+0x15600], R5 ;  /* 0x015600051d007388 */ /* 0x0081e40000000400 */
[----:B----4-:R1:W-:Y:S01]  /*3f5e0*/  STS.U16 [R29+0x15e00], R6 ;  /* 0x015e00061d007388 */ /* 0x0103e20000000400 */
[----:B------:R3:W-:Y:S04]  /*3f5f0*/  STS.U16 [R29+0x16600], R7 ;  /* 0x016600071d007388 */ /* 0x0007e80000000400 */
[----:B------:R4:W-:Y:S04]  /*3f600*/  STS.U16 [R29+0x16e00], R8 ;  /* 0x016e00081d007388 */ /* 0x0009e80000000400 */
[----:B------:R-:W2:Y:S01]  /*3f610*/  LDL.LU R26, [R1+0xa28] ;  /* 0x000a2800011a7983 */ /* 0x000ea20000300800 */
[----:B------:R4:W-:Y:S02]  /*3f620*/  STS.U16 [R29+0x17600], R9 ;  /* 0x017600091d007388 */ /* 0x0009e40000000400 */
[----:B------:R-:W2:Y:S02]  /*3f630*/  LDL.LU R21, [R1+0xa08] ;  /* 0x000a080001157983 */ /* 0x000ea40000300800 */
[----:B------:R4:W-:Y:S01]  /*3f640*/  STS.U16 [R29+0x17e00], R10 ;  /* 0x017e000a1d007388 */ /* 0x0009e20000000400 */
[----:B------:R4:W-:Y:S04]  /*3f650*/  STS.U16 [R29+0x18600], R11 ;  /* 0x0186000b1d007388 */ /* 0x0009e80000000400 */
[----:B0-----:R-:W2:Y:S01]  /*3f660*/  LDL.LU R5, [R1+0x9e8] ;  /* 0x0009e80001057983 */ /* 0x001ea20000300800 */
[----:B-1----:R-:W2:Y:S02]  /*3f670*/  LDL.LU R6, [R1+0x9c4] ;  /* 0x0009c40001067983 */ /* 0x002ea40000300800 */
[----:B------:R0:W-:Y:S01]  /*3f680*/  STS.U16 [R29+0x18e00], R18 ;  /* 0x018e00121d007388 */ /* 0x0001e20000000400 */
[----:B---3--:R-:W3:Y:S04]  /*3f690*/  LDL.LU R7, [R1+0x9a4] ;  /* 0x0009a40001077983 */ /* 0x008ee80000300800 */
[----:B------:R1:W-:Y:S04]  /*3f6a0*/  STS.U16 [R29+0x19600], R22 ;  /* 0x019600161d007388 */ /* 0x0003e80000000400 */
[----:B----4-:R-:W4:Y:S01]  /*3f6b0*/  LDL.LU R8, [R1+0x974] ;  /* 0x0009740001087983 */ /* 0x010f220000300800 */
[----:B------:R1:W-:Y:S02]  /*3f6c0*/  STS.U16 [R29+0x19e00], R16 ;  /* 0x019e00101d007388 */ /* 0x0003e40000000400 */
[----:B------:R-:W3:Y:S02]  /*3f6d0*/  LDL.LU R9, [R1+0x954] ;  /* 0x0009540001097983 */ /* 0x000ee40000300800 */
[----:B------:R-:W3:Y:S01]  /*3f6e0*/  LDL.LU R10, [R1+0x934] ;  /* 0x00093400010a7983 */ /* 0x000ee20000300800 */
[----:B------:R-:W-:Y:S04]  /*3f6f0*/  STS.U16 [R29+0x1a600], R12 ;  /* 0x01a6000c1d007388 */ /* 0x000fe80000000400 */
[----:B------:R-:W3:Y:S01]  /*3f700*/  LDL.LU R11, [R1+0x914] ;  /* 0x00091400010b7983 */ /* 0x000ee20000300800 */
[----:B------:R-:W-:Y:S02]  /*3f710*/  STS.U16 [R29+0x1ae00], R23 ;  /* 0x01ae00171d007388 */ /* 0x000fe40000000400 */
[----:B0-----:R-:W4:Y:S02]  /*3f720*/  LDL.LU R18, [R1+0x8f4] ;  /* 0x0008f40001127983 */ /* 0x001f240000300800 */
[----:B------:R-:W-:Y:S01]  /*3f730*/  STS.U16 [R29+0x1b600], R4 ;  /* 0x01b600041d007388 */ /* 0x000fe20000000400 */
[----:B-1----:R-:W4:Y:S04]  /*3f740*/  LDL.LU R22, [R1+0x8d4] ;  /* 0x0008d40001167983 */ /* 0x002f280000300800 */
[----:B------:R-:W-:Y:S01]  /*3f750*/  STS.U16 [R29+0x1be00], R20 ;  /* 0x01be00141d007388 */ /* 0x000fe20000000400 */
[----:B------:R-:W4:Y:S02]  /*3f760*/  LDL.LU R16, [R1+0x8b4] ;  /* 0x0008b40001107983 */ /* 0x000f240000300800 */
[----:B------:R0:W-:Y:S01]  /*3f770*/  STS.U16 [R29+0x1c600], R17 ;  /* 0x01c600111d007388 */ /* 0x0001e20000000400 */
[----:B------:R1:W-:Y:S04]  /*3f780*/  STS.U16 [R29+0x1ce00], R15 ;  /* 0x01ce000f1d007388 */ /* 0x0003e80000000400 */
[----:B0-----:R-:W4:Y:S01]  /*3f790*/  LDL.LU R17, [R1+0x894] ;  /* 0x0008940001117983 */ /* 0x001f220000300800 */
[----:B-1----:R-:W4:Y:S03]  /*3f7a0*/  LDL.LU R15, [R1+0x874] ;  /* 0x00087400010f7983 */ /* 0x002f260000300800 */
[----:B------:R0:W-:Y:S01]  /*3f7b0*/  STS.U16 [R29+0x1d600], R19 ;  /* 0x01d600131d007388 */ /* 0x0001e20000000400 */
[----:B------:R-:W4:Y:S01]  /*3f7c0*/  LDL.LU R20, [R1+0x854] ;  /* 0x0008540001147983 */ /* 0x000f220000300800 */
[----:B------:R-:W-:-:S02]  /*3f7d0*/  LOP3.LUT R23, R0, 0x70, RZ, 0x3c, !PT ;  /* 0x0000007000177812 */ /* 0x000fc400078e3cff */
[----:B0-----:R-:W4:Y:S04]  /*3f7e0*/  LDL.LU R19, [R1+0x834] ;  /* 0x0008340001137983 */ /* 0x001f280000300800 */
[----:B--2---:R0:W-:Y:S04]  /*3f7f0*/  STS.U16 [R29+0x1de00], R27 ;  /* 0x01de001b1d007388 */ /* 0x0041e80000000400 */
[----:B0-----:R-:W2:Y:S01]  /*3f800*/  LDL.LU R27, [R1+0x814] ;  /* 0x00081400011b7983 */ /* 0x001ea20000300800 */
[----:B------:R-:W2:Y:S02]  /*3f810*/  LDL.LU R0, [R1+0x7f4] ;  /* 0x0007f40001007983 */ /* 0x000ea40000300800 */
[----:B------:R-:W-:Y:S02]  /*3f820*/  STS.U16 [R29+0x1e600], R28 ;  /* 0x01e6001c1d007388 */ /* 0x000fe40000000400 */
[----:B------:R-:W-:Y:S01]  /*3f830*/  STS.U16 [R29+0x1ee00], R3 ;  /* 0x01ee00031d007388 */ /* 0x000fe20000000400 */
[----:B------:R-:W-:Y:S01]  /*3f840*/  STS.U16 [R29+0x1f600], R24 ;  /* 0x01f600181d007388 */ /* 0x000fe20000000400 */
[----:B------:R0:W-:Y:S02]  /*3f850*/  STS.U16 [R29+0x1fe00], R14 ;  /* 0x01fe000e1d007388 */ /* 0x0001e40000000400 */
[----:B------:R-:W-:Y:S02]  /*3f860*/  STS.U16 [R23+0x700], R26 ;  /* 0x0007001a17007388 */ /* 0x000fe40000000400 */
[----:B------:R-:W-:Y:S01]  /*3f870*/  STS.U16 [R23+0xf00], R21 ;  /* 0x000f001517007388 */ /* 0x000fe20000000400 */
[----:B------:R-:W-:Y:S01]  /*3f880*/  STS.U16 [R23+0x1700], R5 ;  /* 0x0017000517007388 */ /* 0x000fe20000000400 */
[----:B------:R-:W-:Y:S02]  /*3f890*/  STS.U16 [R23+0x1f00], R6 ;  /* 0x001f000617007388 */ /* 0x000fe40000000400 */
[----:B---3--:R-:W-:Y:S02]  /*3f8a0*/  STS.U16 [R23+0x2700], R7 ;  /* 0x0027000717007388 */ /* 0x008fe40000000400 */
[----:B----4-:R-:W-:Y:S01]  /*3f8b0*/  STS.U16 [R23+0x2f00], R8 ;  /* 0x002f000817007388 */ /* 0x010fe20000000400 */
[----:B------:R-:W-:Y:S04]  /*3f8c0*/  STS.U16 [R23+0x3700], R9 ;  /* 0x0037000917007388 */ /* 0x000fe80000000400 */
[----:B0-----:R-:W3:Y:S01]  /*3f8d0*/  LDL.LU R14, [R1+0x7d4] ;  /* 0x0007d400010e7983 */ /* 0x001ee20000300800 */
[----:B------:R-:W4:Y:S02]  /*3f8e0*/  LDL.LU R24, [R1+0x7b4] ;  /* 0x0007b40001187983 */ /* 0x000f240000300800 */
[----:B------:R-:W-:Y:S02]  /*3f8f0*/  STS.U16 [R23+0x3f00], R10 ;  /* 0x003f000a17007388 */ /* 0x000fe40000000400 */
[----:B------:R-:W4:Y:S01]  /*3f900*/  LDL.LU R3, [R1+0x590] ;  /* 0x0005900001037983 */ /* 0x000f220000300800 */
[----:B------:R0:W-:Y:S04]  /*3f910*/  STS.U16 [R23+0x4700], R11 ;  /* 0x0047000b17007388 */ /* 0x0001e80000000400 */
[----:B------:R-:W4:Y:S01]  /*3f920*/  LDL.LU R28, [R1+0x570] ;  /* 0x00057000011c7983 */ /* 0x000f220000300800 */
[----:B------:R1:W-:Y:S02]  /*3f930*/  STS.U16 [R23+0x4f00], R18 ;  /* 0x004f001217007388 */ /* 0x0003e40000000400 */
[----:B------:R1:W-:Y:S02]  /*3f940*/  STS.U16 [R23+0x5700], R22 ;  /* 0x0057001617007388 */ /* 0x0003e40000000400 */
[----:B------:R1:W-:Y:S01]  /*3f950*/  STS.U16 [R23+0x5f00], R16 ;  /* 0x005f001017007388 */ /* 0x0003e20000000400 */
[----:B0-----:R-:W4:Y:S01]  /*3f960*/  LDL.LU R11, [R1+0x550] ;  /* 0x00055000010b7983 */ /* 0x001f220000300800 */
[----:B-1----:R-:W4:Y:S02]  /*3f970*/  LDL.LU R18, [R1+0x530] ;  /* 0x0005300001127983 */ /* 0x002f240000300800 */
[----:B------:R-:W4:Y:S01]  /*3f980*/  LDL.LU R22, [R1+0x510] ;  /* 0x0005100001167983 */ /* 0x000f220000300800 */
[----:B------:R0:W-:Y:S04]  /*3f990*/  STS.U16 [R23+0x6700], R17 ;  /* 0x0067001117007388 */ /* 0x0001e80000000400 */
[----:B------:R-:W4:Y:S01]  /*3f9a0*/  LDL.LU R16, [R1+0x4f0] ;  /* 0x0004f00001107983 */ /* 0x000f220000300800 */
[----:B------:R1:W-:Y:S03]  /*3f9b0*/  STS.U16 [R23+0x6f00], R15 ;  /* 0x006f000f17007388 */ /* 0x0003e60000000400 */
[----:B0-----:R-:W4:Y:S01]  /*3f9c0*/  LDL.LU R17, [R1+0x4cc] ;  /* 0x0004cc0001117983 */ /* 0x001f220000300800 */
[----:B-1----:R-:W4:Y:S02]  /*3f9d0*/  LDL.LU R15, [R1+0x438] ;  /* 0x00043800010f7983 */ /* 0x002f240000300800 */
        /* <DEDUP_REMOVED lines=10> */
[----:B------:R0:W-:Y:S04]  /*3fa80*/  STS.U16 [R23+0x7700], R20 ;  /* 0x0077001417007388 */ /* 0x0001e80000000400 */
[----:B------:R-:W4:Y:S01]  /*3fa90*/  LDL.LU R10, [R1+0x2c8] ;  /* 0x0002c800010a7983 */ /* 0x000f220000300800 */
[----:B------:R1:W-:Y:S03]  /*3faa0*/  STS.U16 [R23+0x7f00], R19 ;  /* 0x007f001317007388 */ /* 0x0003e60000000400 */
[----:B0-----:R-:W4:Y:S01]  /*3fab0*/  LDL.LU R20, [R1+0x2a8] ;  /* 0x0002a80001147983 */ /* 0x001f220000300800 */
[----:B-1----:R-:W4:Y:S03]  /*3fac0*/  LDL.LU R19, [R1+0x288] ;  /* 0x0002880001137983 */ /* 0x002f260000300800 */
[----:B--2---:R0:W-:Y:S01]  /*3fad0*/  STS.U16 [R23+0x8700], R27 ;  /* 0x0087001b17007388 */ /* 0x0041e20000000400 */
[----:B------:R1:W-:Y:S03]  /*3fae0*/  STS.U16 [R23+0x8f00], R0 ;  /* 0x008f000017007388 */ /* 0x0003e60000000400 */
[----:B0-----:R-:W2:Y:S01]  /*3faf0*/  LDL.LU R27, [R1+0x268] ;  /* 0x00026800011b7983 */ /* 0x001ea20000300800 */
[----:B-1----:R-:W2:Y:S03]  /*3fb00*/  LDL.LU R0, [R1+0x248] ;  /* 0x0002480001007983 */ /* 0x002ea60000300800 */
[----:B---3--:R-:W-:Y:S01]  /*3fb10*/  STS.U16 [R23+0x9700], R14 ;  /* 0x0097000e17007388 */ /* 0x008fe20000000400 */
[----:B----4-:R-:W-:Y:S03]  /*3fb20*/  STS.U16 [R23+0x9f00], R24 ;  /* 0x009f001817007388 */ /* 0x010fe60000000400 */
[----:B------:R-:W-:Y:S01]  /*3fb30*/  STS.U16 [R23+0xa700], R3 ;  /* 0x00a7000317007388 */ /* 0x000fe20000000400 */
[----:B------:R-:W-:Y:S03]  /*3fb40*/  STS.U16 [R23+0xaf00], R28 ;  /* 0x00af001c17007388 */ /* 0x000fe60000000400 */
[----:B------:R0:W-:Y:S01]  /*3fb50*/  STS.U16 [R23+0xb700], R11 ;  /* 0x00b7000b17007388 */ /* 0x0001e20000000400 */
[----:B------:R1:W-:Y:S02]  /*3fb60*/  STS.U16 [R23+0xbf00], R18 ;  /* 0x00bf001217007388 */ /* 0x0003e40000000400 */
[----:B------:R3:W-:Y:S01]  /*3fb70*/  STS.U16 [R23+0xc700], R22 ;  /* 0x00c7001617007388 */ /* 0x0007e20000000400 */
[----:B------:R4:W-:Y:S04]  /*3fb80*/  STS.U16 [R23+0xcf00], R16 ;  /* 0x00cf001017007388 */ /* 0x0009e80000000400 */
[----:B0-----:R-:W2:Y:S04]  /*3fb90*/  LDL.LU R11, [R1+0x228] ;  /* 0x00022800010b7983 */ /* 0x001ea80000300800 */
[----:B------:R0:W-:Y:S01]  /*3fba0*/  STS.U16 [R23+0xd700], R17 ;  /* 0x00d7001117007388 */ /* 0x0001e20000000400 */
[----:B------:R0:W-:Y:S02]  /*3fbb0*/  STS.U16 [R23+0xdf00], R15 ;  /* 0x00df000f17007388 */ /* 0x0001e40000000400 */
[----:B-1----:R-:W2:Y:S02]  /*3fbc0*/  LDL.LU R18, [R1+0x208] ;  /* 0x0002080001127983 */ /* 0x002ea40000300800 */
[----:B---3--:R-:W3:Y:S01]  /*3fbd0*/  LDL.LU R22, [R1+0x1e8] ;  /* 0x0001e80001167983 */ /* 0x008ee20000300800 */
        /* <DEDUP_REMOVED lines=10> */
[----:B----4-:R-:W4:Y:S01]  /*3fc80*/  LDL.LU R16, [R1+0x1c8] ;  /* 0x0001c80001107983 */ /* 0x010f220000300800 */
[----:B------:R-:W-:Y:S02]  /*3fc90*/  STS.U16 [R23+0x13700], R10 ;  /* 0x0137000a17007388 */ /* 0x000fe40000000400 */
[----:B0-----:R-:W4:Y:S02]  /*3fca0*/  LDL.LU R17, [R1+0x1a8] ;  /* 0x0001a80001117983 */ /* 0x001f240000300800 */
[----:B------:R-:W4:Y:S01]  /*3fcb0*/  LDL.LU R15, [R1+0x188] ;  /* 0x00018800010f7983 */ /* 0x000f220000300800 */
[----:B------:R-:W-:Y:S01]  /*3fcc0*/  STS.U16 [R23+0x13f00], R20 ;  /* 0x013f001417007388 */ /* 0x000fe20000000400 */
[----:B------:R0:W-:Y:S03]  /*3fcd0*/  STS.U16 [R23+0x14700], R19 ;  /* 0x0147001317007388 */ /* 0x0001e60000000400 */
[----:B0-----:R-:W4:Y:S04]  /*3fce0*/  LDL.LU R19, [R1+0x168] ;  /* 0x0001680001137983 */ /* 0x001f280000300800 */
[----:B--2---:R0:W-:Y:S01]  /*3fcf0*/  STS.U16 [R23+0x14f00], R27 ;  /* 0x014f001b17007388 */ /* 0x0041e20000000400 */
        /* <DEDUP_REMOVED lines=20> */
[----:B------:R1:W-:Y:S01]  /*3fe40*/  STS.U16 [R23+0x16700], R18 ;  /* 0x0167001217007388 */ /* 0x0003e20000000400 */
[----:B---3--:R3:W-:Y:S04]  /*3fe50*/  STS.U16 [R23+0x16f00], R22 ;  /* 0x016f001617007388 */ /* 0x0087e80000000400 */
[----:B0-----:R-:W2:Y:S01]  /*3fe60*/  LDL.LU R11, [R1+0x4b0] ;  /* 0x0004b000010b7983 */ /* 0x001ea20000300800 */
[----:B-1----:R-:W2:Y:S03]  /*3fe70*/  LDL.LU R18, [R1+0x4bc] ;  /* 0x0004bc0001127983 */ /* 0x002ea60000300800 */
[----:B---3--:R-:W3:Y:S04]  /*3fe80*/  LDL.LU R22, [R1+0x4a8] ;  /* 0x0004a80001167983 */ /* 0x008ee80000300800 */
[----:B----4-:R0:W-:Y:S01]  /*3fe90*/  STS.U16 [R23+0x17700], R16 ;  /* 0x0177001017007388 */ /* 0x0101e20000000400 */
[----:B------:R1:W-:Y:S02]  /*3fea0*/  STS.U16 [R23+0x17f00], R17 ;  /* 0x017f001117007388 */ /* 0x0003e40000000400 */
[----:B------:R4:W-:Y:S01]  /*3feb0*/  STS.U16 [R23+0x18700], R15 ;  /* 0x0187000f17007388 */ /* 0x0009e20000000400 */
[----:B0-----:R-:W3:Y:S01]  /*3fec0*/  LDL.LU R16, [R1+0x49c] ;  /* 0x00049c0001107983 */ /* 0x001ee20000300800 */
[----:B-1----:R-:W3:Y:S02]  /*3fed0*/  LDL.LU R17, [R1+0x484] ;  /* 0x0004840001117983 */ /* 0x002ee40000300800 */
[----:B----4-:R-:W4:Y:S01]  /*3fee0*/  LDL.LU R15, [R1+0x490] ;  /* 0x00049000010f7983 */ /* 0x010f220000300800 */
[----:B------:R0:W-:Y:S04]  /*3fef0*/  STS.U16 [R23+0x18f00], R19 ;  /* 0x018f001317007388 */ /* 0x0001e80000000400 */
[----:B0-----:R-:W3:Y:S04]  /*3ff00*/  LDL.LU R19, [R1+0x2ab8] ;  /* 0x002ab80001137983 */ /* 0x001ee80000300800 */
[----:B--2---:R0:W-:Y:S01]  /*3ff10*/  STS.U16 [R23+0x19700], R27 ;  /* 0x0197001b17007388 */ /* 0x0041e20000000400 */
[----:B------:R1:W-:Y:S03]  /*3ff20*/  STS.U16 [R23+0x19f00], R0 ;  /* 0x019f000017007388 */ /* 0x0003e60000000400 */
[----:B0-----:R-:W2:Y:S01]  /*3ff30*/  LDL.LU R27, [R1+0x2ab4] ;  /* 0x002ab400011b7983 */ /* 0x001ea20000300800 */
[----:B-1----:R-:W2:Y:S02]  /*3ff40*/  LDL.LU R0, [R1+0x2ab0] ;  /* 0x002ab00001007983 */ /* 0x002ea40000300800 */
[----:B------:R-:W-:Y:S02]  /*3ff50*/  STS.U16 [R23+0x1a700], R14 ;  /* 0x01a7000e17007388 */ /* 0x000fe40000000400 */
[----:B------:R-:W-:Y:S01]  /*3ff60*/  STS.U16 [R23+0x1af00], R24 ;  /* 0x01af001817007388 */ /* 0x000fe20000000400 */
[----:B------:R0:W-:Y:S01]  /*3ff70*/  STS.U16 [R23+0x1b700], R3 ;  /* 0x01b7000317007388 */ /* 0x0001e20000000400 */
[----:B------:R-:W-:Y:S02]  /*3ff80*/  STS.U16 [R23+0x1bf00], R28 ;  /* 0x01bf001c17007388 */ /* 0x000fe40000000400 */
[----:B------:R-:W-:Y:S02]  /*3ff90*/  STS.U16 [R23+0x1c700], R12 ;  /* 0x01c7000c17007388 */ /* 0x000fe40000000400 */
[----:B------:R1:W-:Y:S01]  /*3ffa0*/  STS.U16 [R23+0x1cf00], R4 ;  /* 0x01cf000417007388 */ /* 0x0003e20000000400 */
[----:B------:R-:W-:Y:S04]  /*3ffb0*/  STS.U16 [R23+0x1d700], R5 ;  /* 0x01d7000517007388 */ /* 0x000fe80000000400 */
[----:B0-----:R-:W3:Y:S04]  /*3ffc0*/  LDL R3, [R1+0x1ab0] ;  /* 0x001ab00001037983 */ /* 0x001ee80000100800 */
[----:B-1----:R-:W0:Y:S04]  /*3ffd0*/  S2R R4, SR_TID.X ;  /* 0x0000000000047919 */ /* 0x002e280000002100 */
[----:B--2---:R1:W-:Y:S04]  /*3ffe0*/  STS.U16 [R23+0x1df00], R0 ;  /* 0x01df000017007388 */ /* 0x0043e80000000400 */
[----:B-1----:R-:W2:Y:S01]  /*3fff0*/  LDL.LU R0, [R1+0x2aac] ;  /* 0x002aac0001007983 */ /* 0x002ea20000300800 */
[----:B0-----:R-:W-:-:S02]  /*40000*/  LOP3.LUT R12, R4, 0x1c, RZ, 0xc0, !PT ;  /* 0x0000001c040c7812 */ /* 0x001fc400078ec0ff */
[C---:B------:R-:W-:Y:S01]  /*40010*/  LOP3.LUT R5, R4.reuse, 0x60, RZ, 0xc0, !PT ;  /* 0x0000006004057812 */ /* 0x040fe200078ec0ff */
[----:B------:R-:W-:-:S04]  /*40020*/  LOP3.LUT R4, R4, 0x1f, RZ, 0xc0, !PT ;  /* 0x0000001f04047812 */ /* 0x000fc800078ec0ff */
[----:B------:R-:W-:Y:S02]  /*40030*/  LEA R4, R12, R4, 0x4 ;  /* 0x000000040c047211 */ /* 0x000fe400078e20ff */
[----:B------:R-:W-:Y:S02]  /*40040*/  SHF.R.U32.HI R5, RZ, 0x1, R5 ;  /* 0x00000001ff057819 */ /* 0x000fe40000011605 */
[----:B------:R-:W-:Y:S01]  /*40050*/  SHF.L.U32 R4, R4, 0x2, RZ ;  /* 0x0000000204047819 */ /* 0x000fe200000006ff */
[----:B------:R-:W-:Y:S01]  /*40060*/  STS.U16 [R23+0x1e700], R27 ;  /* 0x01e7001b17007388 */ /* 0x000fe20000000400 */
[----:B---3--:R-:W-:Y:S02]  /*40070*/  STS.U16 [R23+0x1ef00], R19 ;  /* 0x01ef001317007388 */ /* 0x008fe40000000400 */
[----:B------:R-:W-:Y:S01]  /*40080*/  LOP3.LUT R4, R4, R5, RZ, 0x3c, !PT ;  /* 0x0000000504047212 */ /* 0x000fe200078e3cff */
[----:B------:R-:W-:Y:S01]  /*40090*/  STS.U16 [R23+0x1f700], R25 ;  /* 0x01f7001917007388 */ /* 0x000fe20000000400 */
[----:B------:R-:W-:Y:S03]  /*400a0*/  STS.U16 [R23+0x1ff00], R13 ;  /* 0x01ff000d17007388 */ /* 0x000fe60000000400 */
[----:B------:R-:W-:Y:S01]  /*400b0*/  STS [R4+0x28000], R29 ;  /* 0x0280001d04007388 */ /* 0x000fe20000000800 */
[----:B------:R-:W-:Y:S02]  /*400c0*/  STS [R4+0x28800], R26 ;  /* 0x0288001a04007388 */ /* 0x000fe40000000800 */
[----:B------:R-:W-:Y:S02]  /*400d0*/  STS [R4+0x28080], R21 ;  /* 0x0280801504007388 */ /* 0x000fe40000000800 */
[----:B------:R-:W-:Y:S01]  /*400e0*/  STS [R4+0x28880], R6 ;  /* 0x0288800604007388 */ /* 0x000fe20000000800 */
        /* <DEDUP_REMOVED lines=10> */
[----:B----4-:R-:W-:Y:S01]  /*40190*/  STS [R3+0x29080], R15 ;  /* 0x0290800f03007388 */ /* 0x010fe20000000800 */
[----:B--2---:R0:W-:Y:S04]  /*401a0*/  STS [R3+0x29880], R0 ;  /* 0x0298800003007388 */ /* 0x0041e80000000800 */
[----:B0-----:R0:W5:Y:S02]  /*401b0*/  LDL.LU R0, [R1+0x2aa8] ;  /* 0x002aa80001007983 */ /* 0x0011640000300800 */
[----:B------:R-:W2:Y:S04]  /*401c0*/  LDL.LU R17, [R1+0xa70] ;  /* 0x000a700001117983 */ /* 0x000ea80000300800 */
[----:B------:R-:W3:Y:S04]  /*401d0*/  LDL R28, [R1+0x9cc] ;  /* 0x0009cc00011c7983 */ /* 0x000ee80000100800 */
[----:B------:R-:W4:Y:S04]  /*401e0*/  LDL R16, [R1+0x324] ;  /* 0x0003240001107983 */ /* 0x000f280000100800 */
[----:B------:R-:W-:Y:S06]  /*401f0*/  BAR.SYNC.DEFER_BLOCKING 0x0 ;  /* 0x0000000000007b1d */ /* 0x000fec0000010000 */
[----:B------:R-:W2:Y:S04]  /*40200*/  LDL R15, [R1+0x470] ;  /* 0x00047000010f7983 */ /* 0x000ea80000100800 */
[----:B-----5:R1:W-:Y:S04]  /*40210*/  STL [R1+0x2c24], R0 ;  /* 0x002c240001007387 */ /* 0x0203e80000100800 */
[----:B-1----:R-:W2:Y:S04]  /*40220*/  LDL.LU R0, [R1] ;  /* 0x0000000001007983 */ /* 0x002ea80000300800 */
[----:B------:R-:W-:Y:S04]  /*40230*/  STL [R1+0x2c20], R2 ;  /* 0x002c200201007387 */ /* 0x000fe80000100800 */
[----:B---3--:R-:W1:Y:S04]  /*40240*/  LDSM.16.M88.4 R8, [R28+0x28000] ;  /* 0x028000001c08783b */ /* 0x008e680000000200 */
[----:B----4-:R-:W3:Y:S04]  /*40250*/  LDSM.16.M88.4 R4, [R16] ;  /* 0x000000001004783b */ /* 0x010ee80000000200 */
[----:B-1----:R-:W-:Y:S04]  /*40260*/  STL.64 [R1+0x3e70], R10 ;  /* 0x003e700a01007387 */ /* 0x002fe80000100a00 */
[----:B------:R-:W-:Y:S04]  /*40270*/  STL.64 [R1+0x3e68], R8 ;  /* 0x003e680801007387 */ /* 0x000fe80000100a00 */
[----:B------:R-:W1:Y:S01]  /*40280*/  LDSM.16.M88.4 R8, [R16+0x2000] ;  /* 0x002000001008783b */ /* 0x000e620000000200 */
[----:B---3--:R-:W-:-:S03]  /*40290*/  IMAD.MOV.U32 R24, RZ, RZ, R4 ;  /* 0x000000ffff187224 */ /* 0x008fc600078e0004 */
[----:B------:R-:W-:Y:S04]  /*402a0*/  STL [R1+0x3e40], R28 ;  /* 0x003e401c01007387 */ /* 0x000fe80000100800 */
[----:B------:R-:W-:Y:S04]  /*402b0*/  STL.64 [R1+0x150], R4 ;  /* 0x0001500401007387 */ /* 0x000fe80000100a00 */
[----:B------:R-:W-:Y:S04]  /*402c0*/  STL.64 [R1+0x158], R6 ;  /* 0x0001580601007387 */ /* 0x000fe80000100a00 */
[----:B-1----:R-:W-:Y:S01]  /*402d0*/  STL.64 [R1+0x140], R8 ;  /* 0x0001400801007387 */ /* 0x002fe20000100a00 */
[----:B------:R-:W-:-:S03]  /*402e0*/  MOV R25, R9 ;  /* 0x0000000900197202 */ /* 0x000fc60000000f00 */
[----:B------:R1:W-:Y:S04]  /*402f0*/  STL.64 [R1+0x148], R10 ;  /* 0x0001480a01007387 */ /* 0x0003e80000100a00 */
[----:B-1----:R-:W3:Y:S04]  /*40300*/  LDL.LU R11, [R1+0x5a0] ;  /* 0x0005a000010b7983 */ /* 0x002ee80000300800 */
[----:B------:R-:W4:Y:S04]  /*40310*/  LDL.LU R10, [R1+0x5a4] ;  /* 0x0005a400010a7983 */ /* 0x000f280000300800 */
[----:B------:R-:W4:Y:S04]  /*40320*/  LDL.LU R9, [R1+0x5a8] ;  /* 0x0005a80001097983 */ /* 0x000f280000300800 */
[----:B------:R-:W-:Y:S04]  /*40330*/  STL.64 [R1+0x3e78], R24 ;  /* 0x003e781801007387 */ /* 0x000fe80000100a00 */
[----:B------:R-:W4:Y:S01]  /*40340*/  LDL.LU R8, [R1+0x5ac] ;  /* 0x0005ac0001087983 */ /* 0x000f220000300800 */
[----:B--2---:R-:W-:-:S03]  /*40350*/  FADD R3, -R15, R17 ;  /* 0x000000110f037221 */ /* 0x004fc60000000100 */
[----:B------:R-:W1:Y:S01]  /*40360*/  LDSM.16.M88.4 R12, [R16+0x4000] ;  /* 0x00400000100c783b */ /* 0x000e620000000200 */
[----:B------:R-:W-:Y:S01]  /*40370*/  FMUL R3, R3, 1.4426950216293334961 ;  /* 0x3fb8aa3b03037820 */ /* 0x000fe20000400000 */
[----:B------:R-:W-:Y:S02]  /*40380*/  MOV R7, R5 ;  /* 0x0000000500077202 */ /* 0x000fe40000000f00 */
[----:B------:R-:W-:Y:S01]  /*40390*/  LDSM.16.M88.4 R24, [R16+0x8000] ;  /* 0x008000001018783b */ /* 0x000fe20000000200 */
[----:B------:R2:W0:Y:S03]  /*403a0*/  MUFU.EX2 R29, R3 ;  /* 0x00000003001d7308 */ /* 0x0004260000000800 */
[----:B-1----:R-:W-:Y:S01]  /*403b0*/  STL.64 [R1+0x130], R12 ;  /* 0x0001300c01007387 */ /* 0x002fe20000100a00 */
[----:B------:R-:W-:Y:S01]  /*403c0*/  MOV R17, R12 ;  /* 0x0000000c00117202 */ /* 0x000fe20000000f00 */
[----:B------:R-:W-:-:S02]  /*403d0*/  IMAD.MOV.U32 R2, RZ, RZ, R13 ;  /* 0x000000ffff027224 */ /* 0x000fc400078e000d */
[----:B------:R-:W-:Y:S04]  /*403e0*/  STL.64 [R1+0x138], R14 ;  /* 0x0001380e01007387 */ /* 0x000fe80000100a00 */
[----:B------:R-:W1:Y:S04]  /*403f0*/  LDSM.16.M88.4 R12, [R16+0x6000] ;  /* 0x00600000100c783b */ /* 0x000e680000000200 */
[----:B------:R-:W4:Y:S04]  /*40400*/  LDL.LU R4, [R1+0x5b0] ;  /* 0x0005b00001047983 */ /* 0x000f280000300800 */
[----:B------:R-:W4:Y:S04]  /*40410*/  LDL.LU R5, [R1+0x5b4] ;  /* 0x0005b40001057983 */ /* 0x000f280000300800 */
[----:B------:R-:W4:Y:S04]  /*40420*/  LDL.LU R6, [R1+0x5b8] ;  /* 0x0005b80001067983 */ /* 0x000f280000300800 */
[----:B-1----:R-:W-:Y:S01]  /*40430*/  STL.64 [R1+0x120], R12 ;  /* 0x0001200c01007387 */ /* 0x002fe20000100a00 */
[----:B------:R-:W-:-:S02]  /*40440*/  MOV R28, R12 ;  /* 0x0000000c001c7202 */ /* 0x000fc40000000f00 */
[----:B------:R-:W-:Y:S01]  /*40450*/  MOV R19, R13 ;  /* 0x0000000d00137202 */ /* 0x000fe20000000f00 */
[----:B------:R-:W-:Y:S01]  /*40460*/  STL.64 [R1+0x128], R14 ;  /* 0x0001280e01007387 */ /* 0x000fe20000100a00 */
[----:B------:R-:W-:Y:S01]  /*40470*/  MOV R21, R24 ;  /* 0x0000001800157202 */ /* 0x000fe20000000f00 */
[----:B------:R-:W-:Y:S02]  /*40480*/  IMAD.MOV.U32 R20, RZ, RZ, R25 ;  /* 0x000000ffff147224 */ /* 0x000fe400078e0019 */
[----:B--2---:R-:W2:Y:S04]  /*40490*/  LDL.LU R3, [R1+0x5bc] ;  /* 0x0005bc0001037983 */ /* 0x004ea80000300800 */
[----:B------:R1:W-:Y:S04]  /*404a0*/  STL.64 [R1+0x110], R24 ;  /* 0x0001101801007387 */ /* 0x0003e80000100a00 */
[----:B------:R0:W-:Y:S04]  /*404b0*/  STL.64 [R1+0x118], R26 ;  /* 0x0001181a01007387 */ /* 0x0001e80000100a00 */
[----:B-1----:R-:W2:Y:S04]  /*404c0*/  LDL.LU.64 R24, [R1+0x3e78] ;  /* 0x003e780001187983 */ /* 0x002ea80000300a00 */
[----:B0-----:R-:W2:Y:S04]  /*404d0*/  LDL.LU R27, [R1+0x5c0] ;  /* 0x0005c000011b7983 */ /* 0x001ea80000300800 */
[----:B------:R-:W2:Y:S04]  /*404e0*/  LDL.LU R26, [R1+0x5c4] ;  /* 0x0005c400011a7983 */ /* 0x000ea80000300800 */
[----:B------:R-:W2:Y:S01]  /*404f0*/  LDL.LU R18, [R1+0x5c8] ;  /* 0x0005c80001127983 */ /* 0x000ea20000300800 */
[----:B---3--:R-:W-:-:S02]  /*40500*/  FMUL R12, R0, R11 ;  /* 0x0000000b000c7220 */ /* 0x008fc40000400000 */
[----:B----4-:R-:W-:Y:S02]  /*40510*/  FMUL R13, R0, R10 ;  /* 0x0000000a000d7220 */ /* 0x010fe40000400000 */
[C---:B------:R-:W-:Y:S02]  /*40520*/  FMUL R14, R29.reuse, R9 ;  /* 0x000000091d0e7220 */ /* 0x040fe40000400000 */
[----:B------:R-:W-:Y:S02]  /*40530*/  FMUL R15, R29, R8 ;  /* 0x000000081d0f7220 */ /* 0x000fe40000400000 */
[----:B------:R-:W0:Y:S04]  /*40540*/  LDSM.16.M88.4 R8, [R16+0xa000] ;  /* 0x00a000001008783b */ /* 0x000e280000000200 */
[----:B0-----:R-:W-:Y:S01]  /*40550*/  STL.64 [R1+0xf0], R8 ;  /* 0x0000f00801007387 */ /* 0x001fe20000100a00 */
[----:B------:R-:W-:-:S02]  /*40560*/  MOV R23, R8 ;  /* 0x0000000800177202 */ /* 0x000fc40000000f00 */
[----:B------:R-:W-:Y:S01]  /*40570*/  MOV R22, R9 ;  /* 0x0000000900167202 */ /* 0x000fe20000000f00 */
[----:B------:R0:W-:Y:S04]  /*40580*/  STL.64 [R1+0xf8], R10 ;  /* 0x0000f80a01007387 */ /* 0x0001e80000100a00 */
[----:B0-----:R-:W3:Y:S04]  /*40590*/  LDL.LU.64 R10, [R1+0x3e70] ;  /* 0x003e7000010a7983 */ /* 0x001ee80000300a00 */
[----:B------:R-:W3:Y:S04]  /*405a0*/  LDL.LU.64 R8, [R1+0x3e68] ;  /* 0x003e680001087983 */ /* 0x000ee80000300a00 */
[----:B------:R-:W-:Y:S04]  /*405b0*/  STL.64 [R1+0x3e38], R22 ;  /* 0x003e381601007387 */ /* 0x000fe80000100a00 */
[----:B------:R0:W-:Y:S02]  /*405c0*/  STL.64 [R1+0x3e30], R20 ;  /* 0x003e301401007387 */ /* 0x0001e40000100a00 */
[----:B0-----:R-:W-:Y:S01]  /*405d0*/  IMAD.MOV.U32 R21, RZ, RZ, R7 ;  /* 0x000000ffff157224 */ /* 0x001fe200078e0007 */
[----:B--2---:R-:W-:Y:S01]  /*405e0*/  MOV R20, R24 ;  /* 0x0000001800147202 */ /* 0x004fe20000000f00 */
[----:B------:R-:W-:-:S06]  /*405f0*/  FMUL R7, R29, R3 ;  /* 0x000000031d077220 */ /* 0x000fcc0000400000 */
[----:B---3--:R-:W-:Y:S01]  /*40600*/  HMMA.16816.F32.BF16 R12, R8, R20, R12 ;  /* 0x00000014080c723c */ /* 0x008fe2000004180c */
[----:B------:R-:W-:Y:S04]  /*40610*/  STL.64 [R1+0x3e60], R10 ;  /* 0x003e600a01007387 */ /* 0x000fe80000100a00 */
[----:B------:R-:W-:Y:S04]  /*40620*/  STL.64 [R1+0x3e58], R8 ;  /* 0x003e580801007387 */ /* 0x000fe80000100a00 */
[----:B------:R-:W0:Y:S11]  /*40630*/  LDSM.16.M88.4 R8, [R16+0xc000] ;  /* 0x00c000001008783b */ /* 0x000e360000000200 */
[----:B------:R-:W-:Y:S03]  /*40640*/  @!UPT UIADD3 URZ, URZ, URZ, URZ ;  /* 0x0000003f3f3ff290 */ /* 0x000fe6000fffe03f */
[----:B------:R-:W-:Y:S04]  /*40650*/  STL.64 [R1+0x2b0], R12 ;  /* 0x0002b00c01007387 */ /* 0x000fe80000100a00 */
[----:B------:R-:W-:Y:S04]  /*40660*/  STL.64 [R1+0x2b8], R14 ;  /* 0x0002b80e01007387 */ /* 0x000fe80000100a00 */
[----:B------:R-:W2:Y:S04]  /*40670*/  LDL.LU R3, [R1+0x5cc] ;  /* 0x0005cc0001037983 */ /* 0x000ea80000300800 */
[----:B------:R-:W3:Y:S01]  /*40680*/  LDL.LU R24, [R1+0x5d0] ;  /* 0x0005d00001187983 */ /* 0x000ee20000300800 */
[----:B0-----:R-:W-:-:S02]  /*40690*/  MOV R21, R8 ;  /* 0x0000000800157202 */ /* 0x001fc40000000f00 */
[----:B------:R-:W-:Y:S01]  /*406a0*/  MOV R20, R9 ;  /* 0x0000000900147202 */ /* 0x000fe20000000f00 */
[----:B---3--:R0:W-:Y:S04]  /*406b0*/  STL [R1+0x3e50], R24 ;  /* 0x003e501801007387 */ /* 0x0081e80000100800 */
[----:B0-----:R-:W3:Y:S04]  /*406c0*/  LDL R24, [R1+0x140] ;  /* 0x0001400001187983 */ /* 0x001ee80000100800 */
[----:B------:R-:W4:Y:S04]  /*406d0*/  LDL.LU R23, [R1+0x5d4] ;  /* 0x0005d40001177983 */ /* 0x000f280000300800 */
[----:B------:R-:W3:Y:S04]  /*406e0*/  LDL.LU R22, [R1+0x5d8] ;  /* 0x0005d80001167983 */ /* 0x000ee80000300800 */
[----:B------:R-:W-:Y:S04]  /*406f0*/  STL.64 [R1+0xe0], R8 ;  /* 0x0000e00801007387 */ /* 0x000fe80000100a00 */
[----:B------:R0:W-:Y:S04]  /*40700*/  STL.64 [R1+0xe8], R10 ;  /* 0x0000e80a01007387 */ /* 0x0001e80000100a00 */
[----:B0-----:R-:W3:Y:S04]  /*40710*/  LDL.LU.64 R10, [R1+0x3e60] ;  /* 0x003e6000010a7983 */ /* 0x001ee80000300a00 */
[----:B------:R-:W3:Y:S01]  /*40720*/  LDL.LU.64 R8, [R1+0x3e58] ;  /* 0x003e580001087983 */ /* 0x000ee20000300a00 */
[----:B------:R-:W-:-:S02]  /*40730*/  FMUL R4, R0, R4 ;  /* 0x0000000400047220 */ /* 0x000fc40000400000 */
[C---:B------:R-:W-:Y:S02]  /*40740*/  FMUL R5, R0.reuse, R5 ;  /* 0x0000000500057220 */ /* 0x040fe40000400000 */
[C---:B------:R-:W-:Y:S01]  /*40750*/  FMUL R6, R29.reuse, R6 ;  /* 0x000000061d067220 */ /* 0x040fe20000400000 */
[----:B------:R0:W-:Y:S01]  /*40760*/  STL.64 [R1+0x3e48], R20 ;  /* 0x003e481401007387 */ /* 0x0001e20000100a00 */
[C---:B------:R-:W-:Y:S02]  /*40770*/  FMUL R12, R0.reuse, R27 ;  /* 0x0000001b000c7220 */ /* 0x040fe40000400000 */
[----:B------:R-:W-:Y:S02]  /*40780*/  FMUL R13, R0, R26 ;  /* 0x0000001a000d7220 */ /* 0x000fe40000400000 */
[C---:B------:R-:W-:Y:S02]  /*40790*/  FMUL R14, R29.reuse, R18 ;  /* 0x000000121d0e7220 */ /* 0x040fe40000400000 */
[----:B--2---:R-:W-:-:S02]  /*407a0*/  FMUL R15, R29, R3 ;  /* 0x000000031d0f7220 */ /* 0x004fc40000400000 */
[----:B0-----:R-:W-:Y:S01]  /*407b0*/  IMAD.MOV.U32 R21, RZ, RZ, R2 ;  /* 0x000000ffff157224 */ /* 0x001fe200078e0002 */
[----:B------:R-:W-:Y:S01]  /*407c0*/  MOV R20, R17 ;  /* 0x0000001100147202 */ /* 0x000fe20000000f00 */
[C---:B---3--:R-:W-:Y:S01]  /*407d0*/  HMMA.16816.F32.BF16 R4, R8.reuse, R24, R4 ;  /* 0x000000180804723c */ /* 0x048fe20000041804 */
[----:B------:R-:W2:Y:S07]  /*407e0*/  LDL.LU R24, [R1+0x3e50] ;  /* 0x003e500001187983 */ /* 0x000eae0000300800 */
[----:B------:R-:W-:Y:S11]  /*407f0*/  HMMA.16816.F32.BF16 R12, R8, R20, R12 ;  /* 0x00000014080c723c */ /* 0x000ff6000004180c */
[----:B------:R-:W-:Y:S05]  /*40800*/  @!UPT UIADD3 URZ, URZ, URZ, URZ ;  /* 0x0000003f3f3ff290 */ /* 0x000fea000fffe03f */
[----:B------:R-:W-:Y:S01]  /*40810*/  MOV R2, R7 ;  /* 0x0000000700027202 */ /* 0x000fe20000000f00 */
[----:B------:R-:W-:Y:S04]  /*40820*/  STL.64 [R1+0x2a0], R4 ;  /* 0x0002a00401007387 */ /* 0x000fe80000100a00 */
[----:B------:R-:W-:Y:S04]  /*40830*/  STL [R1+0x2a8], R6 ;  /* 0x0002a80601007387 */ /* 0x000fe80000100800 */
[----:B------:R-:W3:Y:S04]  /*40840*/  LDL.LU R7, [R1+0x5dc] ;  /* 0x0005dc0001077983 */ /* 0x000ee80000300800 */
[----:B------:R0:W-:Y:S04]  /*40850*/  STL [R1+0x3d38], R2 ;  /* 0x003d380201007387 */ /* 0x0001e80000100800 */
[----:B------:R-:W3:Y:S04]  /*40860*/  LDL.LU R18, [R1+0x5e0] ;  /* 0x0005e00001127983 */ /* 0x000ee80000300800 */
[----:B------:R-:W3:Y:S04]  /*40870*/  LDL.LU R17, [R1+0x5e4] ;  /* 0x0005e40001117983 */ /* 0x000ee80000300800 */
[----:B------:R-:W3:Y:S04]  /*40880*/  LDL.LU R3, [R1+0x5e8] ;  /* 0x0005e80001037983 */ /* 0x000ee80000300800 */
[----:B------:R-:W3:Y:S01]  /*40890*/  LDL.LU.64 R20, [R1+0x3e48] ;  /* 0x003e480001147983 */ /* 0x000ee20000300a00 */
[----:B0-----:R-:W-:-:S03]  /*408a0*/  MOV R2, R15 ;  /* 0x0000000f00027202 */ /* 0x001fc60000000f00 */
[----:B------:R-:W-:Y:S04]  /*408b0*/  STL.64 [R1+0x290], R12 ;  /* 0x0002900c01007387 */ /* 0x000fe80000100a00 */
[----:B------:R-:W-:Y:S04]  /*408c0*/  STL [R1+0x298], R14 ;  /* 0x0002980e01007387 */ /* 0x000fe80000100800 */
[----:B------:R-:W3:Y:S04]  /*408d0*/  LDL.LU R15, [R1+0x5ec] ;  /* 0x0005ec00010f7983 */ /* 0x000ee80000300800 */
[----:B------:R-:W-:Y:S01]  /*408e0*/  STL [R1+0x3d3c], R2 ;  /* 0x003d3c0201007387 */ /* 0x000fe20000100800 */
[----:B----4-:R-:W-:-:S02]  /*408f0*/  FMUL R5, R0, R23 ;  /* 0x0000001700057220 */ /* 0x010fc40000400000 */
[----:B------:R-:W-:Y:S02]  /*40900*/  FMUL R6, R29, R22 ;  /* 0x000000161d067220 */ /* 0x000fe40000400000 */
[----:B--2---:R-:W-:Y:S02]  /*40910*/  FMUL R4, R0, R24 ;  /* 0x0000001800047220 */ /* 0x004fe40000400000 */
[----:B------:R-:W0:Y:S04]  /*40920*/  LDSM.16.M88.4 R24, [R16+0xe000] ;  /* 0x00e000001018783b */ /* 0x000e280000000200 */
[----:B0-----:R-:W-:Y:S04]  /*40930*/  STL.64 [R1+0xd0], R24 ;  /* 0x0000d01801007387 */ /* 0x001fe80000100a00 */
[----:B------:R-:W-:Y:S04]  /*40940*/  STL.64 [R1+0xd8], R26 ;  /* 0x0000d81a01007387 */ /* 0x000fe80000100a00 */
[----:B------:R3:W-:Y:S02]  /*40950*/  STL.64 [R1+0x3de8], R24 ;  /* 0x003de81801007387 */ /* 0x0007e40000100a00 */
[----:B---3--:R-:W-:Y:S01]  /*40960*/  MOV R24, R21 ;  /* 0x0000001500187202 */ /* 0x008fe20000000f00 */
[----:B------:R-:W-:-:S02]  /*40970*/  IMAD.MOV.U32 R25, RZ, RZ, R20 ;  /* 0x000000ffff197224 */ /* 0x000fc400078e0014 */
[----:B------:R-:W0:Y:S01]  /*40980*/  LDSM.16.M88.4 R20, [R16+0x10000] ;  /* 0x010000001014783b */ /* 0x000e220000000200 */
[----:B------:R-:W-:-:S03]  /*40990*/  FMUL R7, R29, R7 ;  /* 0x000000071d077220 */ /* 0x000fc60000400000 */
[----:B------:R1:W-:Y:S02]  /*409a0*/  STL.64 [R1+0x3df0], R24 ;  /* 0x003df01801007387 */ /* 0x0003e40000100a00 */
[----:B-1----:R-:W-:Y:S02]  /*409b0*/  MOV R24, R28 ;  /* 0x0000001c00187202 */ /* 0x002fe40000000f00 */
[----:B------:R-:W-:Y:S01]  /*409c0*/  MOV R25, R19 ;  /* 0x0000001300197202 */ /* 0x000fe20000000f00 */
[----:B------:R-:W2:Y:S06]  /*409d0*/  LDL.LU R28, [R1+0x3e40] ;  /* 0x003e4000011c7983 */ /* 0x000eac0000300800 */
[----:B------:R-:W-:Y:S01]  /*409e0*/  HMMA.16816.F32.BF16 R4, R8, R24, R4 ;  /* 0x000000180804723c */ /* 0x000fe20000041804 */
[----:B------:R-:W-:-:S02]  /*409f0*/  FMUL R13, R0, R17 ;  /* 0x00000011000d7220 */ /* 0x000fc40000400000 */
[----:B------:R-:W-:Y:S02]  /*40a00*/  FMUL R14, R29, R3 ;  /* 0x000000031d0e7220 */ /* 0x000fe40000400000 */
[----:B------:R-:W-:Y:S01]  /*40a10*/  FMUL R12, R0, R18 ;  /* 0x00000012000c7220 */ /* 0x000fe20000400000 */
[----:B0-----:R-:W-:Y:S01]  /*40a20*/  STL.64 [R1+0xc0], R20 ;  /* 0x0000c01401007387 */ /* 0x001fe20000100a00 */
[----:B------:R-:W-:Y:S01]  /*40a30*/  MOV R17, R20 ;  /* 0x0000001400117202 */ /* 0x000fe20000000f00 */
[----:B------:R-:W-:Y:S02]  /*40a40*/  IMAD.MOV.U32 R3, RZ, RZ, R21 ;  /* 0x000000ffff037224 */ /* 0x000fe400078e0015 */
[----:B------:R0:W-:Y:S04]  /*40a50*/  STL.64 [R1+0xc8], R22 ;  /* 0x0000c81601007387 */ /* 0x0001e80000100a00 */
[----:B0-----:R-:W3:Y:S04]  /*40a60*/  LDL.LU.64 R22, [R1+0x3e38] ;  /* 0x003e380001167983 */ /* 0x001ee80000300a00 */
[----:B------:R-:W4:Y:S04]  /*40a70*/  LDL.LU.64 R20, [R1+0x3e30] ;  /* 0x003e300001147983 */ /* 0x000f280000300a00 */
[----:B------:R-:W2:Y:S04]  /*40a80*/  LDL.LU R19, [R1+0x5f0] ;  /* 0x0005f00001137983 */ /* 0x000ea80000300800 */
[----:B------:R-:W2:Y:S04]  /*40a90*/  LDL.LU R18, [R1+0x5f4] ;  /* 0x0005f40001127983 */ /* 0x000ea80000300800 */
[----:B------:R-:W-:Y:S04]  /*40aa0*/  STL.64 [R1+0x280], R4 ;  /* 0x0002800401007387 */ /* 0x000fe80000100a00 */
[----:B------:R0:W-:Y:S04]  /*40ab0*/  STL.64 [R1+0x288], R6 ;  /* 0x0002880601007387 */ /* 0x0001e80000100a00 */
[----:B------:R-:W2:Y:S04]  /*40ac0*/  LDL.LU R2, [R1+0x5f8] ;  /* 0x0005f80001027983 */ /* 0x000ea80000300800 */
[----:B------:R-:W-:Y:S04]  /*40ad0*/  STL.64 [R1+0x3e28], R10 ;  /* 0x003e280a01007387 */ /* 0x000fe80000100a00 */
[----:B------:R-:W-:Y:S04]  /*40ae0*/  STL.64 [R1+0x3e20], R8 ;  /* 0x003e200801007387 */ /* 0x000fe80000100a00 */
[----:B------:R-:W2:Y:S04]  /*40af0*/  LDL.LU R26, [R1+0x60c] ;  /* 0x00060c00011a7983 */ /* 0x000ea80000300800 */
[----:B------:R-:W3:Y:S04]  /*40b00*/  LDL.LU R25, [R1+0x610] ;  /* 0x0006100001197983 */ /* 0x000ee80000300800 */
[----:B------:R-:W3:Y:S04]  /*40b10*/  LDL.LU R24, [R1+0x614] ;  /* 0x0006140001187983 */ /* 0x000ee80000300800 */
[----:B------:R-:W1:Y:S04]  /*40b20*/  LDSM.16.M88.4 R8, [R16+0x12000] ;  /* 0x012000001008783b */ /* 0x000e680000000200 */
[----:B--2---:R-:W-:Y:S04]  /*40b30*/  STL [R1+0x3e00], R26 ;  /* 0x003e001a01007387 */ /* 0x004fe80000100800 */
[----:B---3--:R2:W-:Y:S04]  /*40b40*/  STL.64 [R1+0x3df8], R24 ;  /* 0x003df81801007387 */ /* 0x0085e80000100a00 */
[----:B0-----:R-:W3:Y:S04]  /*40b50*/  LDL.LU R7, [R1+0x5fc] ;  /* 0x0005fc0001077983 */ /* 0x001ee80000300800 */
[----:B------:R-:W3:Y:S01]  /*40b60*/  LDL.LU R27, [R1+0x604] ;  /* 0x00060400011b7983 */ /* 0x000ee20000300800 */
[----:B--2---:R-:W-:-:S03]  /*40b70*/  MOV R24, R23 ;  /* 0x0000001700187202 */ /* 0x004fc60000000f00 */
[----:B------:R-:W3:Y:S01]  /*40b80*/  LDL.LU R26, [R1+0x608] ;  /* 0x00060800011a7983 */ /* 0x000ee20000300800 */
[----:B------:R-:W-:-:S05]  /*40b90*/  MOV R25, R22 ;  /* 0x0000001600197202 */ /* 0x000fca0000000f00 */
[----:B------:R0:W-:Y:S04]  /*40ba0*/  STL.64 [R1+0x3e08], R24 ;  /* 0x003e081801007387 */ /* 0x0001e80000100a00 */
[----:B0-----:R-:W2:Y:S01]  /*40bb0*/  LDL.LU R25, [R1+0x600] ;  /* 0x0006000001197983 */ /* 0x001ea20000300800 */
[C---:B------:R-:W-:Y:S01]  /*40bc0*/  FMUL R4, R0.reuse, R19 ;  /* 0x0000001300047220 */ /* 0x040fe20000400000 */
[----:B-1----:R-:W-:Y:S01]  /*40bd0*/  MOV R19, R8 ;  /* 0x0000000800137202 */ /* 0x002fe20000000f00 */
[----:B------:R-:W-:Y:S01]  /*40be0*/  FMUL R5, R0, R18 ;  /* 0x0000001200057220 */ /* 0x000fe20000400000 */
[----:B------:R-:W-:Y:S01]  /*40bf0*/  MOV R18, R9 ;  /* 0x0000000900127202 */ /* 0x000fe20000000f00 */
[----:B---3--:R-:W-:Y:S04]  /*40c00*/  STL.64 [R1+0x3e18], R26 ;  /* 0x003e181a01007387 */ /* 0x008fe80000100a00 */
[----:B--2---:R-:W-:Y:S04]  /*40c10*/  STL [R1+0x3e10], R25 ;  /* 0x003e101901007387 */ /* 0x004fe80000100800 */
[----:B------:R-:W2:Y:S04]  /*40c20*/  LDL.LU R23, [R1+0x618] ;  /* 0x0006180001177983 */ /* 0x000ea80000300800 */
[----:B------:R-:W-:Y:S04]  /*40c30*/  STL.64 [R1+0xb0], R8 ;  /* 0x0000b00801007387 */ /* 0x000fe80000100a00 */
[----:B------:R0:W-:Y:S04]  /*40c40*/  STL.64 [R1+0xb8], R10 ;  /* 0x0000b80a01007387 */ /* 0x0001e80000100a00 */
[----:B0-----:R-:W3:Y:S04]  /*40c50*/  LDL.LU.64 R10, [R1+0x3e28] ;  /* 0x003e2800010a7983 */ /* 0x001ee80000300a00 */
[----:B------:R-:W3:Y:S01]  /*40c60*/  LDL.LU.64 R8, [R1+0x3e20] ;  /* 0x003e200001087983 */ /* 0x000ee20000300a00 */
[C---:B------:R-:W-:Y:S01]  /*40c70*/  FMUL R15, R29.reuse, R15 ;  /* 0x0000000f1d0f7220 */ /* 0x040fe20000400000 */
[----:B----4-:R-:W-:Y:S01]  /*40c80*/  MOV R24, R21 ;  /* 0x0000001500187202 */ /* 0x010fe20000000f00 */
[----:B------:R-:W-:Y:S01]  /*40c90*/  IMAD.MOV.U32 R25, RZ, RZ, R20 ;  /* 0x000000ffff197224 */ /* 0x000fe200078e0014 */
[----:B------:R-:W4:Y:S01]  /*40ca0*/  LDL.LU R22, [R1+0x61c] ;  /* 0x00061c0001167983 */ /* 0x000f220000300800 */
[----:B------:R-:W-:-:S03]  /*40cb0*/  FMUL R6, R29, R2 ;  /* 0x000000021d067220 */ /* 0x000fc60000400000 */
[----:B------:R-:W2:Y:S04]  /*40cc0*/  LDL.LU R21, [R1+0x620] ;  /* 0x0006200001157983 */ /* 0x000ea80000300800 */
[----:B------:R-:W2:Y:S04]  /*40cd0*/  LDL.LU R20, [R1+0x624] ;  /* 0x0006240001147983 */ /* 0x000ea80000300800 */
[----:B------:R-:W2:Y:S04]  /*40ce0*/  LDL.LU R2, [R1+0x628] ;  /* 0x0006280001027983 */ /* 0x000ea80000300800 */
[----:B------:R-:W2:Y:S01]  /*40cf0*/  LDL.LU.64 R26, [R1+0x3e18] ;  /* 0x003e1800011a7983 */ /* 0x000ea20000300a00 */
[----:B---3--:R-:W-:Y:S03]  /*40d00*/  HMMA.16816.F32.BF16 R12, R8, R24, R12 ;  /* 0x00000018080c723c */ /* 0x008fe6000004180c */
[----:B------:R-:W3:Y:S11]  /*40d10*/  LDL.LU R25, [R1+0x3e10] ;  /* 0x003e100001197983 */ /* 0x000ef60000300800 */
[----:B------:R-:W-:Y:S09]  /*40d20*/  @!UPT UIADD3 URZ, URZ, URZ, URZ ;  /* 0x0000003f3f3ff290 */ /* 0x000ff2000fffe03f */
[----:B------:R2:W-:Y:S04]  /*40d30*/  STL.64 [R1+0x270], R12 ;  /* 0x0002700c01007387 */ /* 0x0005e80000100a00 */
[----:B------:R0:W-:Y:S01]  /*40d40*/  STL.64 [R1+0x278], R14 ;  /* 0x0002780e01007387 */ /* 0x0001e20000100a00 */
[C---:B--2---:R-:W-:Y:S02]  /*40d50*/  FMUL R13, R0.reuse, R27 ;  /* 0x0000001b000d7220 */ /* 0x044fe40000400000 */
[C---:B0-----:R-:W-:Y:S02]  /*40d60*/  FMUL R14, R29.reuse, R26 ;  /* 0x0000001a1d0e7220 */ /* 0x041fe40000400000 */
[----:B---3--:R-:W-:Y:S02]  /*40d70*/  FMUL R12, R0, R25 ;  /* 0x00000019000c7220 */ /* 0x008fe40000400000 */
[----:B------:R-:W0:Y:S04]  /*40d80*/  LDSM.16.M88.4 R24, [R16+0x14000] ;  /* 0x014000001018783b */ /* 0x000e280000000200 */
[----:B0-----:R0:W-:Y:S04]  /*40d90*/  STL.64 [R1+0x90], R24 ;  /* 0x0000901801007387 */ /* 0x0011e80000100a00 */
[----:B------:R1:W-:Y:S04]  /*40da0*/  STL.64 [R1+0x98], R26 ;  /* 0x0000981a01007387 */ /* 0x0003e80000100a00 */
[----:B0-----:R-:W2:Y:S01]  /*40db0*/  LDL.LU.64 R24, [R1+0x3e08] ;  /* 0x003e080001187983 */ /* 0x001ea20000300a00 */
[----:B------:R-:W-:-:S03]  /*40dc0*/  FMUL R7, R29, R7 ;  /* 0x000000071d077220 */ /* 0x000fc60000400000 */
[----:B-1----:R-:W3:Y:S04]  /*40dd0*/  LDL.LU R26, [R1+0x3e00] ;  /* 0x003e0000011a7983 */ /* 0x002ee80000300800 */
[----:B--2---:R-:W-:Y:S01]  /*40de0*/  HMMA.16816.F32.BF16 R4, R8, R24, R4 ;  /* 0x000000180804723c */ /* 0x004fe20000041804 */
[----:B------:R-:W2:Y:S01]  /*40df0*/  LDL.LU.64 R24, [R1+0x3df8] ;  /* 0x003df80001187983 */ /* 0x000ea20000300a00 */
[C---:B---3--:R-:W-:Y:S11]  /*40e00*/  FMUL R15, R29.reuse, R26 ;  /* 0x0000001a1d0f7220 */ /* 0x048ff60000400000 */
[----:B------:R-:W-:Y:S10]  /*40e10*/  @!UPT UIADD3 URZ, URZ, URZ, URZ ;  /* 0x0000003f3f3ff290 */ /* 0x000ff4000fffe03f */
[----:B------:R2:W-:Y:S04]  /*40e20*/  STL.64 [R1+0x260], R4 ;  /* 0x0002600401007387 */ /* 0x0005e80000100a00 */
[----:B------:R-:W-:Y:S01]  /*40e30*/  STL.64 [R1+0x268], R6 ;  /* 0x0002680601007387 */ /* 0x000fe20000100a00 */
[C---:B--2---:R-:W-:Y:S02]  /*40e40*/  FMUL R4, R0.reuse, R25 ;  /* 0x0000001900047220 */ /* 0x044fe40000400000 */
[----:B------:R-:W-:Y:S02]  /*40e50*/  FMUL R5, R0, R24 ;  /* 0x0000001800057220 */ /* 0x000fe40000400000 */
[----:B------:R-:W0:Y:S04]  /*40e60*/  LDSM.16.M88.4 R24, [R16+0x16000] ;  /* 0x016000001018783b */ /* 0x000e280000000200 */
[----:B0-----:R0:W-:Y:S04]  /*40e70*/  STL.64 [R1+0x40], R24 ;  /* 0x0000401801007387 */ /* 0x0011e80000100a00 */
[----:B------:R-:W-:Y:S04]  /*40e80*/  STL.64 [R1+0x48], R26 ;  /* 0x0000481a01007387 */ /* 0x000fe80000100a00 */
[----:B0-----:R-:W2:Y:S01]  /*40e90*/  LDL.LU.64 R24, [R1+0x3df0] ;  /* 0x003df00001187983 */ /* 0x001ea20000300a00 */
[----:B------:R-:W-:-:S02]  /*40ea0*/  FMUL R6, R29, R23 ;  /* 0x000000171d067220 */ /* 0x000fc40000400000 */
[C---:B----4-:R-:W-:Y:S01]  /*40eb0*/  FMUL R7, R29.reuse, R22 ;  /* 0x000000161d077220 */ /* 0x050fe20000400000 */
[----:B--2---:R-:W-:Y:S01]  /*40ec0*/  HMMA.16816.F32.BF16 R12, R8, R24, R12 ;  /* 0x00000018080c723c */ /* 0x004fe2000004180c */
[----:B------:R-:W2:Y:S11]  /*40ed0*/  LDL.LU.64 R24, [R1+0x3de8] ;  /* 0x003de80001187983 */ /* 0x000eb60000300a00 */
[----:B------:R-:W-:Y:S11]  /*40ee0*/  @!UPT UIADD3 URZ, URZ, URZ, URZ ;  /* 0x0000003f3f3ff290 */ /* 0x000ff6000fffe03f */
[----:B------:R0:W-:Y:S02]  /*40ef0*/  STL.64 [R1+0x250], R12 ;  /* 0x0002500c01007387 */ /* 0x0001e40000100a00 */
[C---:B0-----:R-:W-:Y:S02]  /*40f00*/  FMUL R12, R0.reuse, R21 ;  /* 0x00000015000c7220 */ /* 0x041fe40000400000 */
[----:B------:R-:W-:Y:S02]  /*40f10*/  FMUL R13, R0, R20 ;  /* 0x00000014000d7220 */ /* 0x000fe40000400000 */
[----:B------:R-:W0:Y:S04]  /*40f20*/  LDSM.16.M88.4 R20, [R16+0x18000] ;  /* 0x018000001014783b */ /* 0x000e280000000200 */
[----:B------:R1:W-:Y:S02]  /*40f30*/  STL.64 [R1+0x258], R14 ;  /* 0x0002580e01007387 */ /* 0x0003e40000100a00 */
[----:B-1----:R-:W-:-:S02]  /*40f40*/  FMUL R14, R29, R2 ;  /* 0x000000021d0e7220 */ /* 0x002fc40000400000 */
[----:B------:R-:W3:Y:S04]  /*40f50*/  LDL.LU R2, [R1+0x62c] ;  /* 0x00062c0001027983 */ /* 0x000ee80000300800 */
[----:B0-----:R-:W-:Y:S04]  /*40f60*/  STL [R1+0x3bdc], R22 ;  /* 0x003bdc1601007387 */ /* 0x001fe80000100800 */
[----:B------:R-:W-:Y:S04]  /*40f70*/  STL [R1+0x3bd8], R23 ;  /* 0x003bd81701007387 */ /* 0x000fe80000100800 */
[----:B------:R0:W-:Y:S02]  /*40f80*/  STL.64 [R1+0x3db8], R20 ;  /* 0x003db81401007387 */ /* 0x0001e40000100a00 */
[----:B0-----:R-:W-:Y:S01]  /*40f90*/  MOV R20, R19 ;  /* 0x0000001300147202 */ /* 0x001fe20000000f00 */
[----:B------:R-:W-:-:S05]  /*40fa0*/  IMAD.MOV.U32 R21, RZ, RZ, R18 ;  /* 0x000000ffff157224 */ /* 0x000fca00078e0012 */
[----:B------:R2:W-:Y:S02]  /*40fb0*/  STL.64 [R1+0x3dc0], R20 ;  /* 0x003dc01401007387 */ /* 0x0005e40000100a00 */
[----:B--2---:R-:W-:Y:S02]  /*40fc0*/  HMMA.16816.F32.BF16 R20, R8, R24, R4 ;  /* 0x000000180814723c */ /* 0x004fe40000041804 */
[----:B------:R-:W2:Y:S04]  /*40fd0*/  LDL.LU R7, [R1+0x630] ;  /* 0x0006300001077983 */ /* 0x000ea80000300800 */
[----:B------:R-:W4:Y:S11]  /*40fe0*/  LDL.LU R27, [R1+0x634] ;  /* 0x00063400011b7983 */ /* 0x000f360000300800 */
[----:B------:R-:W-:Y:S06]  /*40ff0*/  @!UPT UIADD3 URZ, URZ, URZ, URZ ;  /* 0x0000003f3f3ff290 */ /* 0x000fec000fffe03f */
[----:B------:R-:W-:Y:S04]  /*41000*/  STL.64 [R1+0x240], R20 ;  /* 0x0002401401007387 */ /* 0x000fe80000100a00 */
[----:B------:R0:W-:Y:S04]  /*41010*/  STL.64 [R1+0x248], R22 ;  /* 0x0002481601007387 */ /* 0x0001e80000100a00 */
[----:B------:R-:W2:Y:S04]  /*41020*/  LDL.LU R26, [R1+0x638] ;  /* 0x00063800011a7983 */ /* 0x000ea80000300800 */
[----:B------:R-:W-:Y:S04]  /*41030*/  STL.64 [R1+0x3de0], R10 ;  /* 0x003de00a01007387 */ /* 0x000fe80000100a00 */
[----:B------:R-:W-:Y:S04]  /*41040*/  STL.64 [R1+0x3dd8], R8 ;  /* 0x003dd80801007387 */ /* 0x000fe80000100a00 */
[----:B0-----:R-:W2:Y:S04]  /*41050*/  LDL.LU R23, [R1+0x63c] ;  /* 0x00063c0001177983 */ /* 0x001ea80000300800 */
[----:B------:R-:W2:Y:S04]  /*41060*/  LDL.LU R22, [R1+0x640] ;  /* 0x0006400001167983 */ /* 0x000ea80000300800 */
[----:B------:R-:W4:Y:S04]  /*41070*/  LDL.LU R21, [R1+0x644] ;  /* 0x0006440001157983 */ /* 0x000f280000300800 */
[----:B------:R-:W4:Y:S04]  /*41080*/  LDL.LU R20, [R1+0x648] ;  /* 0x0006480001147983 */ /* 0x000f280000300800 */
[----:B------:R-:W0:Y:S01]  /*41090*/  LDSM.16.M88.4 R8, [R16+0x1a000] ;  /* 0x01a000001008783b */ /* 0x000e220000000200 */
[----:B---3--:R-:W-:-:S03]  /*410a0*/  FMUL R15, R29, R2 ;  /* 0x000000021d0f7220 */ /* 0x008fc60000400000 */
[----:B--2---:R-:W-:Y:S04]  /*410b0*/  STL.64 [R1+0x3dd0], R22 ;  /* 0x003dd01601007387 */ /* 0x004fe80000100a00 */
[----:B----4-:R1:W-:Y:S04]  /*410c0*/  STL.64 [R1+0x3dc8], R20 ;  /* 0x003dc81401007387 */ /* 0x0103e80000100a00 */
[----:B------:R-:W2:Y:S04]  /*410d0*/  LDL.LU R2, [R1+0x64c] ;  /* 0x00064c0001027983 */ /* 0x000ea80000300800 */
[----:B------:R-:W3:Y:S01]  /*410e0*/  LDL.LU R19, [R1+0x650] ;  /* 0x0006500001137983 */ /* 0x000ee20000300800 */
[----:B-1----:R-:W-:-:S03]  /*410f0*/  MOV R20, R17 ;  /* 0x0000001100147202 */ /* 0x002fc60000000f00 */
[----:B------:R-:W4:Y:S01]  /*41100*/  LDL.LU R18, [R1+0x654] ;  /* 0x0006540001127983 */ /* 0x000f220000300800 */
[----:B------:R-:W-:-:S03]  /*41110*/  MOV R21, R3 ;  /* 0x0000000300157202 */ /* 0x000fc60000000f00 */
[----:B------:R-:W2:Y:S04]  /*41120*/  LDL.LU R17, [R1+0x658] ;  /* 0x0006580001117983 */ /* 0x000ea80000300800 */
[----:B------:R-:W2:Y:S04]  /*41130*/  LDL.LU R3, [R1+0xa74] ;  /* 0x000a740001037983 */ /* 0x000ea80000300800 */
[----:B------:R-:W2:Y:S04]  /*41140*/  LDL R25, [R1+0x46c] ;  /* 0x00046c0001197983 */ /* 0x000ea80000100800 */
[----:B------:R-:W2:Y:S04]  /*41150*/  LDL R24, [R1+0x468] ;  /* 0x0004680001187983 */ /* 0x000ea80000100800 */
[----:B0-----:R-:W-:Y:S04]  /*41160*/  STL.64 [R1+0x100], R8 ;  /* 0x0001000801007387 */ /* 0x001fe80000100a00 */
[----:B------:R0:W-:Y:S04]  /*41170*/  STL.64 [R1+0x108], R10 ;  /* 0x0001080a01007387 */ /* 0x0001e80000100a00 */
[----:B0-----:R-:W2:Y:S04]  /*41180*/  LDL.LU.64 R10, [R1+0x3de0] ;  /* 0x003de000010a7983 */ /* 0x001ea80000300a00 */
[----:B------:R-:W2:Y:S04]  /*41190*/  LDL.LU.64 R8, [R1+0x3dd8] ;  /* 0x003dd80001087983 */ /* 0x000ea80000300a00 */
[----:B------:R-:W3:Y:S01]  /*411a0*/  LDL.LU.64 R22, [R1+0x3dd0] ;  /* 0x003dd00001167983 */ /* 0x000ee20000300a00 */
[----:B--2---:R-:W-:Y:S03]  /*411b0*/  HMMA.16816.F32.BF16 R12, R8, R20, R12 ;  /* 0x00000014080c723c */ /* 0x004fe6000004180c */
[----:B------:R-:W2:Y:S01]  /*411c0*/  LDL.LU.64 R20, [R1+0x3dc8] ;  /* 0x003dc80001147983 */ /* 0x000ea20000300a00 */
[----:B------:R-:W-:-:S02]  /*411d0*/  FMUL R4, R0, R7 ;  /* 0x0000000700047220 */ /* 0x000fc40000400000 */
[C---:B---3--:R-:W-:Y:S11]  /*411e0*/  FMUL R7, R29.reuse, R23 ;  /* 0x000000171d077220 */ /* 0x048ff60000400000 */
[----:B------:R-:W-:Y:S06]  /*411f0*/  @!UPT UIADD3 URZ, URZ, URZ, URZ ;  /* 0x0000003f3f3ff290 */ /* 0x000fec000fffe03f */
[----:B------:R0:W-:Y:S04]  /*41200*/  STL.64 [R1+0x230], R12 ;  /* 0x0002300c01007387 */ /* 0x0001e80000100a00 */
[----:B------:R1:W-:Y:S01]  /*41210*/  STL.64 [R1+0x238], R14 ;  /* 0x0002380e01007387 */ /* 0x0003e20000100a00 */
[C---:B0-----:R-:W-:Y:S02]  /*41220*/  FMUL R12, R0.reuse, R22 ;  /* 0x00000016000c7220 */ /* 0x041fe40000400000 */
[C---:B--2---:R-:W-:Y:S02]  /*41230*/  FMUL R13, R0.reuse, R21 ;  /* 0x00000015000d7220 */ /* 0x044fe40000400000 */
[----:B-1----:R-:W-:Y:S02]  /*41240*/  FMUL R14, R29, R20 ;  /* 0x000000141d0e7220 */ /* 0x002fe40000400000 */
[----:B------:R-:W0:Y:S04]  /*41250*/  LDSM.16.M88.4 R20, [R16+0x1c000] ;  /* 0x01c000001014783b */ /* 0x000e280000000200 */
[----:B0-----:R0:W-:Y:S04]  /*41260*/  STL.64 [R1+0x1c0], R20 ;  /* 0x0001c01401007387 */ /* 0x0011e80000100a00 */
[----:B------:R-:W-:Y:S04]  /*41270*/  STL.64 [R1+0x1c8], R22 ;  /* 0x0001c81601007387 */ /* 0x000fe80000100a00 */
[----:B0-----:R-:W2:Y:S01]  /*41280*/  LDL.LU.64 R20, [R1+0x3dc0] ;  /* 0x003dc00001147983 */ /* 0x001ea20000300a00 */
[----:B------:R-:W-:-:S02]  /*41290*/  FMUL R5, R0, R27 ;  /* 0x0000001b00057220 */ /* 0x000fc40000400000 */
[C---:B------:R-:W-:Y:S02]  /*412a0*/  FMUL R6, R29.reuse, R26 ;  /* 0x0000001a1d067220 */ /* 0x040fe40000400000 */
[----:B------:R-:W-:-:S05]  /*412b0*/  FMUL R15, R29, R2 ;  /* 0x000000021d0f7220 */ /* 0x000fca0000400000 */
[----:B--2---:R-:W-:Y:S01]  /*412c0*/  HMMA.16816.F32.BF16 R4, R8, R20, R4 ;  /* 0x000000140804723c */ /* 0x004fe20000041804 */
[----:B------:R-:W2:Y:S04]  /*412d0*/  LDL.LU.64 R20, [R1+0x3db8] ;  /* 0x003db80001147983 */ /* 0x000ea80000300a00 */
[----:B------:R-:W3:Y:S11]  /*412e0*/  LDL.LU R2, [R1+0x65c] ;  /* 0x00065c0001027983 */ /* 0x000ef60000300800 */
[----:B------:R-:W-:Y:S07]  /*412f0*/  @!UPT UIADD3 URZ, URZ, URZ, URZ ;  /* 0x0000003f3f3ff290 */ /* 0x000fee000fffe03f */
[----:B------:R0:W-:Y:S04]  /*41300*/  STL.64 [R1+0x220], R4 ;  /* 0x0002200401007387 */ /* 0x0001e80000100a00 */
[----:B------:R1:W-:Y:S01]  /*41310*/  STL.64 [R1+0x228], R6 ;  /* 0x0002280601007387 */ /* 0x0003e20000100a00 */
[C---:B0-----:R-:W-:Y:S02]  /*41320*/  FMUL R4, R0.reuse, R19 ;  /* 0x0000001300047220 */ /* 0x041fe40000400000 */
[----:B----4-:R-:W-:Y:S02]  /*41330*/  FMUL R5, R0, R18 ;  /* 0x0000001200057220 */ /* 0x010fe40000400000 */
[----:B-1----:R-:W-:Y:S02]  /*41340*/  FMUL R6, R29, R17 ;  /* 0x000000111d067220 */ /* 0x002fe40000400000 */
[----:B------:R-:W0:Y:S04]  /*41350*/  LDSM.16.M88.4 R16, [R16+0x1e000] ;  /* 0x01e000001010783b */ /* 0x000e280000000200 */
[----:B------:R-:W-:Y:S04]  /*41360*/  STL [R1+0x3db0], R6 ;  /* 0x003db00601007387 */ /* 0x000fe80000100800 */
[----:B------:R1:W-:Y:S04]  /*41370*/  STL.64 [R1+0x3da8], R4 ;  /* 0x003da80401007387 */ /* 0x0003e80000100a00 */
[----:B-1----:R-:W4:Y:S01]  /*41380*/  LDL.LU.64 R4, [R1+0x90] ;  /* 0x0000900001047983 */ /* 0x002f220000300a00 */
[----:B0-----:R-:W-:-:S03]  /*41390*/  MOV R23, R16 ;  /* 0x0000001000177202 */ /* 0x001fc60000000f00 */
[----:B------:R0:W-:Y:S01]  /*413a0*/  STL.64 [R1+0x1b0], R16 ;  /* 0x0001b01001007387 */ /* 0x0001e20000100a00 */
[----:B------:R-:W-:-:S03]  /*413b0*/  IMAD.MOV.U32 R22, RZ, RZ, R17 ;  /* 0x000000ffff167224 */ /* 0x000fc600078e0011 */
[----:B------:R1:W-:Y:S04]  /*413c0*/  STL.64 [R1+0x1b8], R18 ;  /* 0x0001b81201007387 */ /* 0x0003e80000100a00 */
[----:B0-----:R-:W3:Y:S04]  /*413d0*/  LDL.LU R16, [R1+0x660] ;  /* 0x0006600001107983 */ /* 0x001ee80000300800 */
[----:B------:R-:W3:Y:S04]  /*413e0*/  LDL.LU R17, [R1+0x664] ;  /* 0x0006640001117983 */ /* 0x000ee80000300800 */
[----:B-1----:R-:W3:Y:S04]  /*413f0*/  LDL.LU R18, [R1+0x668] ;  /* 0x0006680001127983 */ /* 0x002ee80000300800 */
[----:B------:R-:W-:Y:S04]  /*41400*/  STL.64 [R1+0x3da0], R22 ;  /* 0x003da01601007387 */ /* 0x000fe80000100a00 */
[----:B--2---:R0:W-:Y:S04]  /*41410*/  STL.64 [R1+0x3d98], R20 ;  /* 0x003d981401007387 */ /* 0x0041e80000100a00 */
[----:B0-----:R-:W2:Y:S04]  /*41420*/  LDL.64 R20, [R1+0x40] ;  /* 0x0000400001147983 */ /* 0x001ea80000100a00 */
[----:B------:R-:W2:Y:S01]  /*41430*/  LDL.LU R19, [R1+0x66c] ;  /* 0x00066c0001137983 */ /* 0x000ea20000300800 */
[----:B----4-:R-:W-:Y:S01]  /*41440*/  HMMA.16816.F32.BF16 R12, R8, R4, R12 ;  /* 0x00000004080c723c */ /* 0x010fe2000004180c */
[----:B------:R-:W-:-:S02]  /*41450*/  MOV R27, R4 ;  /* 0x00000004001b7202 */ /* 0x000fc40000000f00 */
[----:B------:R-:W-:Y:S11]  /*41460*/  MOV R26, R5 ;  /* 0x00000005001a7202 */ /* 0x000ff60000000f00 */
[----:B------:R-:W-:Y:S09]  /*41470*/  @!UPT UIADD3 URZ, URZ, URZ, URZ ;  /* 0x0000003f3f3ff290 */ /* 0x000ff2000fffe03f */
[----:B------:R-:W-:Y:S04]  /*41480*/  STL.64 [R1+0x210], R12 ;  /* 0x0002100c01007387 */ /* 0x000fe80000100a00 */
[----:B------:R0:W-:Y:S04]  /*41490*/  STL.64 [R1+0x218], R14 ;  /* 0x0002180e01007387 */ /* 0x0001e80000100a00 */
[----:B------:R-:W4:Y:S04]  /*414a0*/  LDL.LU R6, [R1+0x3db0] ;  /* 0x003db00001067983 */ /* 0x000f280000300800 */
[----:B------:R-:W4:Y:S01]  /*414b0*/  LDL.LU.64 R4, [R1+0x3da8] ;  /* 0x003da80001047983 */ /* 0x000f220000300a00 */
[----:B---3--:R-:W-:-:S03]  /*414c0*/  FMUL R7, R29, R2 ;  /* 0x000000021d077220 */ /* 0x008fc60000400000 */
[----:B0-----:R-:W3:Y:S04]  /*414d0*/  LDL.LU R15, [R1+0xa78] ;  /* 0x000a7800010f7983 */ /* 0x001ee80000300800 */
[----:B------:R-:W3:Y:S01]  /*414e0*/  LDL.LU R12, [R1+0x670] ;  /* 0x00067000010c7983 */ /* 0x000ee20000300800 */
[----:B------:R-:W-:-:S03]  /*414f0*/  FADD R3, -R25, R3 ;  /* 0x0000000319037221 */ /* 0x000fc60000000100 */
[----:B------:R-:W3:Y:S04]  /*41500*/  LDL.LU R13, [R1+0x674] ;  /* 0x00067400010d7983 */ /* 0x000ee80000300800 */
[----:B------:R-:W3:Y:S04]  /*41510*/  LDL.LU R2, [R1+0x678] ;  /* 0x0006780001027983 */ /* 0x000ee80000300800 */
[----:B------:R-:W3:Y:S01]  /*41520*/  LDL.LU.64 R22, [R1+0x3da0] ;  /* 0x003da00001167983 */ /* 0x000ee20000300a00 */
[----:B--2---:R-:W-:Y:S01]  /*41530*/  MOV R25, R21 ;  /* 0x0000001500197202 */ /* 0x004fe20000000f00 */
[----:B----4-:R-:W-:Y:S11]  /*41540*/  HMMA.16816.F32.BF16 R4, R8, R20, R4 ;  /* 0x000000140804723c */ /* 0x010ff60000041804 */
[----:B------:R-:W-:Y:S11]  /*41550*/  @!UPT UIADD3 URZ, URZ, URZ, URZ ;  /* 0x0000003f3f3ff290 */ /* 0x000ff6000fffe03f */
[----:B------:R-:W-:Y:S01]  /*41560*/  @!UPT UIADD3 URZ, URZ, URZ, URZ ;  /* 0x0000003f3f3ff290 */ /* 0x000fe2000fffe03f */
[----:B------:R-:W-:Y:S04]  /*41570*/  STL.64 [R1+0x200], R4 ;  /* 0x0002000401007387 */ /* 0x000fe80000100a00 */
[----:B------:R-:W-:Y:S04]  /*41580*/  STL.64 [R1+0x208], R6 ;  /* 0x0002080601007387 */ /* 0x000fe80000100a00 */
[----:B------:R-:W2:Y:S04]  /*41590*/  LDL.LU.64 R20, [R1+0x3d98] ;  /* 0x003d980001147983 */ /* 0x000ea80000300a00 */
[----:B------:R-:W0:Y:S01]  /*415a0*/  LDSM.16.M88.4 R4, [R28+0x29000] ;  /* 0x029000001c04783b */ /* 0x000e220000000200 */
[----:B------:R-:W-:-:S02]  /*415b0*/  FMUL R16, R0, R16 ;  /* 0x0000001000107220 */ /* 0x000fc40000400000 */
[----:B------:R-:W-:Y:S02]  /*415c0*/  FMUL R17, R0, R17 ;  /* 0x0000001100117220 */ /* 0x000fe40000400000 */
[C---:B------:R-:W-:Y:S02]  /*415d0*/  FMUL R18, R29.reuse, R18 ;  /* 0x000000121d127220 */ /* 0x040fe40000400000 */
[C---:B------:R-:W-:Y:S02]  /*415e0*/  FMUL R19, R29.reuse, R19 ;  /* 0x000000131d137220 */ /* 0x040fe40000400000 */
[----:B---3--:R-:W-:Y:S02]  /*415f0*/  FADD R24, -R24, R15 ;  /* 0x0000000f18187221 */ /* 0x008fe40000000100 */
[----:B------:R-:W3:Y:S01]  /*41600*/  LDL.LU R15, [R1+0x67c] ;  /* 0x00067c00010f7983 */ /* 0x000ee20000300800 */
[----:B------:R-:W-:-:S03]  /*41610*/  FMUL R14, R29, R2 ;  /* 0x000000021d0e7220 */ /* 0x000fc60000400000 */
[----:B0-----:R-:W-:Y:S04]  /*41620*/  STL.64 [R1+0x3d78], R6 ;  /* 0x003d780601007387 */ /* 0x001fe80000100a00 */
[----:B------:R0:W-:Y:S02]  /*41630*/  STL.64 [R1+0x3d70], R4 ;  /* 0x003d700401007387 */ /* 0x0001e40000100a00 */
[----:B0-----:R-:W-:Y:S01]  /*41640*/  IMAD.MOV.U32 R4, RZ, RZ, R23 ;  /* 0x000000ffff047224 */ /* 0x001fe200078e0017 */
[----:B------:R-:W-:Y:S01]  /*41650*/  MOV R5, R22 ;  /* 0x0000001600057202 */ /* 0x000fe20000000f00 */
[----:B--2---:R-:W-:Y:S11]  /*41660*/  HMMA.16816.F32.BF16 R16, R8, R20, R16 ;  /* 0x000000140810723c */ /* 0x004ff60000041810 */
[----:B------:R-:W-:Y:S11]  /*41670*/  @!UPT UIADD3 URZ, URZ, URZ, URZ ;  /* 0x0000003f3f3ff290 */ /* 0x000ff6000fffe03f */
[----:B------:R-:W-:Y:S01]  /*41680*/  @!UPT UIADD3 URZ, URZ, URZ, URZ ;  /* 0x0000003f3f3ff290 */ /* 0x000fe2000fffe03f */
[----:B------:R0:W-:Y:S04]  /*41690*/  STL.64 [R1+0x1f0], R16 ;  /* 0x0001f01001007387 */ /* 0x0001e80000100a00 */
[----:B------:R1:W-:Y:S04]  /*416a0*/  STL.64 [R1+0x1f8], R18 ;  /* 0x0001f81201007387 */ /* 0x0003e80000100a00 */
[----:B0-----:R-:W2:Y:S04]  /*416b0*/  LDL.LU R17, [R1+0x680] ;  /* 0x0006800001117983 */ /* 0x001ea80000300800 */
[----:B-1----:R-:W4:Y:S04]  /*416c0*/  LDL.LU R18, [R1+0x684] ;  /* 0x0006840001127983 */ /* 0x002f280000300800 */
[----:B------:R-:W2:Y:S04]  /*416d0*/  LDL.LU R2, [R1+0x688] ;  /* 0x0006880001027983 */ /* 0x000ea80000300800 */
[----:B------:R-:W2:Y:S04]  /*416e0*/  LDL.LU R19, [R1+0x68c] ;  /* 0x00068c0001137983 */ /* 0x000ea80000300800 */
[----:B------:R0:W-:Y:S04]  /*416f0*/  STL.64 [R1+0x3d80], R20 ;  /* 0x003d801401007387 */ /* 0x0001e80000100a00 */
[----:B0-----:R-:W2:Y:S04]  /*41700*/  LDL.LU.64 R20, [R1+0x1c0] ;  /* 0x0001c00001147983 */ /* 0x001ea80000300a00 */
[----:B------:R-:W2:Y:S04]  /*41710*/  LDL.LU R23, [R1+0x690] ;  /* 0x0006900001177983 */ /* 0x000ea80000300800 */
[----:B------:R-:W2:Y:S01]  /*41720*/  LDL.LU R22, [R1+0x694] ;  /* 0x0006940001167983 */ /* 0x000ea20000300800 */
[----:B------:R-:W-:-:S02]  /*41730*/  FMUL R12, R0, R12 ;  /* 0x0000000c000c7220 */ /* 0x000fc40000400000 */
[----:B------:R-:W-:Y:S02]  /*41740*/  FMUL R13, R0, R13 ;  /* 0x0000000d000d7220 */ /* 0x000fe40000400000 */
[----:B---3--:R-:W-:Y:S01]  /*41750*/  FMUL R15, R29, R15 ;  /* 0x0000000f1d0f7220 */ /* 0x008fe20000400000 */
[----:B--2---:R-:W-:Y:S04]  /*41760*/  STL.64 [R1+0x3d90], R22 ;  /* 0x003d901601007387 */ /* 0x004fe80000100a00 */
[----:B------:R0:W-:Y:S04]  /*41770*/  STL.64 [R1+0x3d88], R20 ;  /* 0x003d881401007387 */ /* 0x0001e80000100a00 */
[----:B0-----:R-:W2:Y:S01]  /*41780*/  LDL.64 R20, [R1+0x100] ;  /* 0x0001000001147983 */ /* 0x001ea20000100a00 */
[----:B------:R-:W-:-:S03]  /*41790*/  FMUL R3, R3, 1.4426950216293334961 ;  /* 0x3fb8aa3b03037820 */ /* 0x000fc60000400000 */
[----:B------:R-:W3:Y:S01]  /*417a0*/  LDL.LU R7, [R1+0x698] ;  /* 0x0006980001077983 */ /* 0x000ee20000300800 */
[----:B------:R0:W1:Y:S03]  /*417b0*/  MUFU.EX2 R28, R3 ;  /* 0x00000003001c7308 */ /* 0x0000660000000800 */
[----:B------:R-:W-:Y:S01]  /*417c0*/  STL.64 [R1+0x3d58], R26 ;  /* 0x003d581a01007387 */ /* 0x000fe20000100a00 */
[----:B------:R-:W-:-:S03]  /*417d0*/  FMUL R16, R0, R17 ;  /* 0x0000001100107220 */ /* 0x000fc60000400000 */
[----:B------:R1:W-:Y:S01]  /*417e0*/  STL [R1+0x3d50], R25 ;  /* 0x003d501901007387 */ /* 0x0003e20000100800 */
[----:B0-----:R-:W-:-:S03]  /*417f0*/  FMUL R3, R24, 1.4426950216293334961 ;  /* 0x3fb8aa3b18037820 */ /* 0x001fc60000400000 */
[----:B------:R-:W3:Y:S01]  /*41800*/  LDL.LU R24, [R1+0x150] ;  /* 0x0001500001187983 */ /* 0x000ee20000300800 */
[C---:B----4-:R-:W-:Y:S02]  /*41810*/  FMUL R17, R0.reuse, R18 ;  /* 0x0000001200117220 */ /* 0x050fe40000400000 */
[C---:B------:R-:W-:Y:S01]  /*41820*/  FMUL R18, R29.reuse, R2 ;  /* 0x000000021d127220 */ /* 0x040fe20000400000 */
[----:B-1----:R-:W4:Y:S04]  /*41830*/  LDL.LU R25, [R1+0x154] ;  /* 0x0001540001197983 */ /* 0x002f280000300800 */
[----:B------:R-:W3:Y:S04]  /*41840*/  LDL.LU R6, [R1+0x69c] ;  /* 0x00069c0001067983 */ /* 0x000ee80000300800 */
[----:B------:R-:W3:Y:S01]  /*41850*/  LDL.LU.64 R22, [R1+0x3d90] ;  /* 0x003d900001167983 */ /* 0x000ee20000300a00 */
[----:B--2---:R-:W-:Y:S01]  /*41860*/  HMMA.16816.F32.BF16 R12, R8, R20, R12 ;  /* 0x00000014080c723c */ /* 0x004fe2000004180c */
[----:B------:R-:W-:Y:S11]  /*41870*/  MOV R2, R21 ;  /* 0x0000001500027202 */ /* 0x000ff60000000f00 */
[----:B------:R-:W-:Y:S11]  /*41880*/  @!UPT UIADD3 URZ, URZ, URZ, URZ ;  /* 0x0000003f3f3ff290 */ /* 0x000ff6000fffe03f */
[----:B------:R3:W-:Y:S04]  /*41890*/  STL.64 [R1+0x1e0], R12 ;  /* 0x0001e00c01007387 */ /* 0x0007e80000100a00 */
[----:B------:R0:W-:Y:S04]  /*418a0*/  STL.64 [R1+0x1e8], R14 ;  /* 0x0001e80e01007387 */ /* 0x0001e80000100a00 */
[----:B------:R-:W2:Y:S01]  /*418b0*/  LDL.LU.64 R20, [R1+0x3d88] ;  /* 0x003d880001147983 */ /* 0x000ea20000300a00 */
[----:B------:R-:W-:Y:S02]  /*418c0*/  FMUL R19, R29, R19 ;  /* 0x000000131d137220 */ /* 0x000fe40000400000 */
[C---:B---3--:R-:W-:Y:S01]  /*418d0*/  FMUL R12, R0.reuse, R23 ;  /* 0x00000017000c7220 */ /* 0x048fe20000400000 */
[----:B------:R-:W3:Y:S01]  /*418e0*/  LDL.LU R27, [R1+0x6a4] ;  /* 0x0006a400011b7983 */ /* 0x000ee20000300800 */
[----:B------:R-:W-:-:S02]  /*418f0*/  FMUL R13, R0, R22 ;  /* 0x00000016000d7220 */ /* 0x000fc40000400000 */
[C---:B0-----:R-:W-:Y:S01]  /*41900*/  FMUL R14, R29.reuse, R7 ;  /* 0x000000071d0e7220 */ /* 0x041fe20000400000 */
[----:B------:R-:W3:Y:S01]  /*41910*/  LDL.LU R26, [R1+0x6a8] ;  /* 0x0006a800011a7983 */ /* 0x000ee20000300800 */
[----:B------:R-:W-:-:S03]  /*41920*/  FMUL R15, R29, R6 ;  /* 0x000000061d0f7220 */ /* 0x000fc60000400000 */
[----:B------:R-:W3:Y:S01]  /*41930*/  LDL.LU R0, [R1+0x6ac] ;  /* 0x0006ac0001007983 */ /* 0x000ee20000300800 */
[C---:B--2---:R-:W-:Y:S08]  /*41940*/  HMMA.16816.F32.BF16 R16, R8.reuse, R20, R16 ;  /* 0x000000140810723c */ /* 0x044ff00000041810 */
[----:B------:R-:W-:Y:S11]  /*41950*/  HMMA.16816.F32.BF16 R8, R8, R4, R12 ;  /* 0x000000040808723c */ /* 0x000ff6000004180c */
[----:B------:R-:W-:Y:S04]  /*41960*/  @!UPT UIADD3 URZ, URZ, URZ, URZ ;  /* 0x0000003f3f3ff290 */ /* 0x000fe8000fffe03f */
[----:B------:R0:W-:Y:S04]  /*41970*/  STL.64 [R1+0x1d0], R16 ;  /* 0x0001d01001007387 */ /* 0x0001e80000100a00 */
[----:B------:R-:W-:Y:S01]  /*41980*/  STL.64 [R1+0x1d8], R18 ;  /* 0x0001d81201007387 */ /* 0x000fe20000100a00 */
[----:B0-----:R-:W-:Y:S01]  /*41990*/  MOV R17, R20 ;  /* 0x0000001400117202 */ /* 0x001fe20000000f00 */
[----:B------:R-:W-:Y:S02]  /*419a0*/  IMAD.MOV.U32 R16, RZ, RZ, R21 ;  /* 0x000000ffff107224 */ /* 0x000fe400078e0015 */
[----:B------:R-:W2:Y:S04]  /*419b0*/  LDL.LU.64 R20, [R1+0x3d80] ;  /* 0x003d800001147983 */ /* 0x000ea80000300a00 */
[----:B------:R0:W-:Y:S04]  /*419c0*/  STL.64 [R1+0x3d48], R16 ;  /* 0x003d481001007387 */ /* 0x0001e80000100a00 */
[----:B0-----:R-:W2:Y:S04]  /*419d0*/  LDL.LU R16, [R1+0x140] ;  /* 0x0001400001107983 */ /* 0x001ea80000300800 */
[----:B------:R-:W2:Y:S04]  /*419e0*/  LDL.LU R17, [R1+0x144] ;  /* 0x0001440001117983 */ /* 0x000ea80000300800 */
[----:B------:R0:W-:Y:S04]  /*419f0*/  STL [R1+0x2c28], R29 ;  /* 0x002c281d01007387 */ /* 0x0001e80000100800 */
[----:B0-----:R-:W2:Y:S04]  /*41a00*/  LDL.LU R29, [R1+0x6a0] ;  /* 0x0006a000011d7983 */ /* 0x001ea80000300800 */
[----:B------:R-:W4:Y:S04]  /*41a10*/  LDL.LU.64 R6, [R1+0x3d78] ;  /* 0x003d780001067983 */ /* 0x000f280000300a00 */
[----:B------:R-:W4:Y:S04]  /*41a20*/  LDL.LU.64 R4, [R1+0x3d70] ;  /* 0x003d700001047983 */ /* 0x000f280000300a00 */
[----:B------:R-:W4:Y:S04]  /*41a30*/  LDL.LU R23, [R1+0x6b0] ;  /* 0x0006b00001177983 */ /* 0x000f280000300800 */
[----:B------:R-:W4:Y:S04]  /*41a40*/  LDL.LU R22, [R1+0x6b4] ;  /* 0x0006b40001167983 */ /* 0x000f280000300800 */
[----:B------:R3:W-:Y:S04]  /*41a50*/  STL.64 [R1+0x1a0], R8 ;  /* 0x0001a00801007387 */ /* 0x0007e80000100a00 */
[----:B------:R0:W-:Y:S04]  /*41a60*/  STL.64 [R1+0x1a8], R10 ;  /* 0x0001a80a01007387 */ /* 0x0001e80000100a00 */
[----:B------:R-:W4:Y:S04]  /*41a70*/  LDL.LU R19, [R1+0x6b8] ;  /* 0x0006b80001137983 */ /* 0x000f280000300800 */
[----:B------:R-:W4:Y:S01]  /*41a80*/  LDL.LU R18, [R1+0x6bc] ;  /* 0x0006bc0001127983 */ /* 0x000f220000300800 */
[----:B------:R-:W0:Y:S01]  /*41a90*/  MUFU.EX2 R3, R3 ;  /* 0x0000000300037308 */ /* 0x000e220000000800 */
[----:B---3--:R-:W-:-:S02]  /*41aa0*/  FMUL R9, R28, R27 ;  /* 0x0000001b1c097220 */ /* 0x008fc40000400000 */
[C---:B0-----:R-:W-:Y:S02]  /*41ab0*/  FMUL R10, R3.reuse, R26 ;  /* 0x0000001a030a7220 */ /* 0x041fe40000400000 */
[----:B------:R-:W-:Y:S02]  /*41ac0*/  FMUL R11, R3, R0 ;  /* 0x00000000030b7220 */ /* 0x000fe40000400000 */
[----:B--2---:R-:W-:-:S07]  /*41ad0*/  FMUL R8, R28, R29 ;  /* 0x0000001d1c087220 */ /* 0x004fce0000400000 */
[----:B----4-:R-:W-:Y:S07]  /*41ae0*/  HMMA.16816.F32.BF16 R12, R4, R24, R8 ;  /* 0x00000018040c723c */ /* 0x010fee0000041808 */
[C---:B------:R-:W-:Y:S02]  /*41af0*/  FMUL R8, R28.reuse, R23 ;  /* 0x000000171c087220 */ /* 0x040fe40000400000 */
[----:B------:R-:W-:Y:S02]  /*41b00*/  FMUL R9, R28, R22 ;  /* 0x000000161c097220 */ /* 0x000fe40000400000 */
[----:B------:R-:W-:-:S02]  /*41b10*/  FMUL R10, R3, R19 ;  /* 0x00000013030a7220 */ /* 0x000fc40000400000 */
[----:B------:R-:W-:-:S07]  /*41b20*/  FMUL R11, R3, R18 ;  /* 0x00000012030b7220 */ /* 0x000fce0000400000 */
[----:B------:R-:W-:Y:S03]  /*41b30*/  HMMA.16816.F32.BF16 R16, R4, R16, R8 ;  /* 0x000000100410723c */ /* 0x000fe60000041808 */
[----:B------:R0:W-:Y:S01]  /*41b40*/  STL.64 [R1+0x190], R12 ;  /* 0x0001900c01007387 */ /* 0x0001e20000100a00 */
[----:B------:R-:W-:-:S03]  /*41b50*/  MOV R0, R15 ;  /* 0x0000000f00007202 */ /* 0x000fc60000000f00 */
[----:B------:R-:W2:Y:S01]  /*41b60*/  LDL.LU R24, [R1+0x120] ;  /* 0x0001200001187983 */ /* 0x000ea20000300800 */
[----:B------:R-:W-:-:S03]  /*41b70*/  MOV R29, R14 ;  /* 0x0000000e001d7202 */ /* 0x000fc60000000f00 */
[----:B------:R-:W2:Y:S04]  /*41b80*/  LDL.LU R25, [R1+0x124] ;  /* 0x0001240001197983 */ /* 0x000ea80000300800 */
[----:B------:R-:W3:Y:S04]  /*41b90*/  LDL.LU R15, [R1+0x6c0] ;  /* 0x0006c000010f7983 */ /* 0x000ee80000300800 */
[----:B------:R-:W4:Y:S04]  /*41ba0*/  LDL.LU R14, [R1+0x6c4] ;  /* 0x0006c400010e7983 */ /* 0x000f280000300800 */
[----:B0-----:R-:W2:Y:S04]  /*41bb0*/  LDL.LU R13, [R1+0x6c8] ;  /* 0x0006c800010d7983 */ /* 0x001ea80000300800 */
[----:B------:R-:W2:Y:S01]  /*41bc0*/  LDL.LU R12, [R1+0x6cc] ;  /* 0x0006cc00010c7983 */ /* 0x000ea20000300800 */
[----:B------:R-:W-:-:S03]  /*41bd0*/  IMAD.MOV.U32 R22, RZ, RZ, R17 ;  /* 0x000000ffff167224 */ /* 0x000fc600078e0011 */
[----:B------:R-:W-:Y:S01]  /*41be0*/  STL [R1+0x3be4], R0 ;  /* 0x003be40001007387 */ /* 0x000fe20000100800 */
[----:B------:R-:W-:-:S03]  /*41bf0*/  MOV R23, R18 ;  /* 0x0000001200177202 */ /* 0x000fc60000000f00 */
[----:B------:R0:W-:Y:S04]  /*41c00*/  STL [R1+0x3be0], R29 ;  /* 0x003be01d01007387 */ /* 0x0001e80000100800 */
[----:B------:R-:W-:Y:S01]  /*41c10*/  STL [R1+0x18c], R19 ;  /* 0x00018c1301007387 */ /* 0x000fe20000100800 */
[----:B0-----:R-:W-:-:S05]  /*41c20*/  MOV R29, R16 ;  /* 0x00000010001d7202 */ /* 0x001fca0000000f00 */
[----:B------:R-:W-:Y:S04]  /*41c30*/  STL [R1+0x3bf0], R29 ;  /* 0x003bf01d01007387 */ /* 0x000fe80000100800 */
[----:B------:R-:W-:Y:S04]  /*41c40*/  STL [R1+0x3bec], R22 ;  /* 0x003bec1601007387 */ /* 0x000fe80000100800 */
[----:B------:R-:W-:Y:S04]  /*41c50*/  STL [R1+0x3be8], R23 ;  /* 0x003be81701007387 */ /* 0x000fe80000100800 */
[----:B------:R0:W-:Y:S04]  /*41c60*/  STL.64 [R1+0x3d68], R20 ;  /* 0x003d681401007387 */ /* 0x0001e80000100a00 */
[----:B0-----:R-:W2:Y:S04]  /*41c70*/  LDL.LU R20, [R1+0x130] ;  /* 0x0001300001147983 */ /* 0x001ea80000300800 */
[----:B------:R-:W2:Y:S04]  /*41c80*/  LDL.LU R21, [R1+0x134] ;  /* 0x0001340001157983 */ /* 0x000ea80000300800 */
[----:B------:R-:W2:Y:S04]  /*41c90*/  LDL.LU R27, [R1+0x6d0] ;  /* 0x0006d000011b7983 */ /* 0x000ea80000300800 */
[----:B------:R-:W2:Y:S04]  /*41ca0*/  LDL.LU R26, [R1+0x6d4] ;  /* 0x0006d400011a7983 */ /* 0x000ea80000300800 */
[----:B------:R-:W2:Y:S04]  /*41cb0*/  LDL.LU R17, [R1+0x6d8] ;  /* 0x0006d80001117983 */ /* 0x000ea80000300800 */
[----:B------:R-:W2:Y:S01]  /*41cc0*/  LDL.LU R16, [R1+0x6dc] ;  /* 0x0006dc0001107983 */ /* 0x000ea20000300800 */
[----:B---3--:R-:W-:-:S02]  /*41cd0*/  FMUL R8, R28, R15 ;  /* 0x0000000f1c087220 */ /* 0x008fc40000400000 */
[C---:B----4-:R-:W-:Y:S02]  /*41ce0*/  FMUL R9, R28.reuse, R14 ;  /* 0x0000000e1c097220 */ /* 0x050fe40000400000 */
[C---:B--2---:R-:W-:Y:S02]  /*41cf0*/  FMUL R10, R3.reuse, R13 ;  /* 0x0000000d030a7220 */ /* 0x044fe40000400000 */
[C---:B------:R-:W-:Y:S02]  /*41d00*/  FMUL R11, R3.reuse, R12 ;  /* 0x0000000c030b7220 */ /* 0x040fe40000400000 */
[----:B------:R-:W2:Y:S04]  /*41d10*/  LDL.LU R12, [R1+0x110] ;  /* 0x00011000010c7983 */ /* 0x000ea80000300800 */
[----:B------:R-:W2:Y:S01]  /*41d20*/  LDL.LU R13, [R1+0x114] ;  /* 0x00011400010d7983 */ /* 0x000ea20000300800 */
[----:B------:R-:W-:Y:S03]  /*41d30*/  HMMA.16816.F32.BF16 R8, R4, R20, R8 ;  /* 0x000000140408723c */ /* 0x000fe60000041808 */
[----:B------:R-:W3:Y:S11]  /*41d40*/  LDL.LU.64 R20, [R1+0x3d68] ;  /* 0x003d680001147983 */ /* 0x000ef60000300a00 */
[----:B------:R-:W-:Y:S09]  /*41d50*/  @!UPT UIADD3 URZ, URZ, URZ, URZ ;  /* 0x0000003f3f3ff290 */ /* 0x000ff2000fffe03f */
[----:B------:R0:W-:Y:S01]  /*41d60*/  STL [R1+0x178], R10 ;  /* 0x0001780a01007387 */ /* 0x0001e20000100800 */
[----:B------:R-:W-:Y:S01]  /*41d70*/  MOV R22, R8 ;  /* 0x0000000800167202 */ /* 0x000fe20000000f00 */
[----:B------:R-:W-:Y:S01]  /*41d80*/  IMAD.MOV.U32 R0, RZ, RZ, R11 ;  /* 0x000000ffff007224 */ /* 0x000fe200078e000b */
[----:B------:R-:W-:Y:S01]  /*41d90*/  MOV R23, R9 ;  /* 0x0000000900177202 */ /* 0x000fe20000000f00 */
[C---:B------:R-:W-:Y:S01]  /*41da0*/  FMUL R8, R28.reuse, R27 ;  /* 0x0000001b1c087220 */ /* 0x040fe20000400000 */
[----:B------:R-:W4:Y:S01]  /*41db0*/  LDL.LU R19, [R1+0x6e0] ;  /* 0x0006e00001137983 */ /* 0x000f220000300800 */
[----:B------:R-:W-:Y:S02]  /*41dc0*/  FMUL R9, R28, R26 ;  /* 0x0000001a1c097220 */ /* 0x000fe40000400000 */
[C---:B------:R-:W-:Y:S01]  /*41dd0*/  FMUL R11, R3.reuse, R16 ;  /* 0x00000010030b7220 */ /* 0x040fe20000400000 */
[----:B------:R-:W2:Y:S01]  /*41de0*/  LDL.LU R18, [R1+0x6e4] ;  /* 0x0006e40001127983 */ /* 0x000ea20000300800 */
[----:B0-----:R-:W-:-:S03]  /*41df0*/  FMUL R10, R3, R17 ;  /* 0x00000011030a7220 */ /* 0x001fc60000400000 */
[----:B------:R-:W3:Y:S04]  /*41e00*/  LDL.LU R15, [R1+0x6e8] ;  /* 0x0006e800010f7983 */ /* 0x000ee80000300800 */
[----:B------:R-:W-:Y:S01]  /*41e10*/  HMMA.16816.F32.BF16 R24, R4, R24, R8 ;  /* 0x000000180418723c */ /* 0x000fe20000041808 */
[----:B------:R-:W3:Y:S04]  /*41e20*/  LDL.LU R14, [R1+0x6ec] ;  /* 0x0006ec00010e7983 */ /* 0x000ee80000300800 */
[----:B------:R-:W-:Y:S04]  /*41e30*/  STL [R1+0x3bfc], R22 ;  /* 0x003bfc1601007387 */ /* 0x000fe80000100800 */
[----:B------:R-:W-:Y:S04]  /*41e40*/  STL [R1+0x3bf8], R23 ;  /* 0x003bf81701007387 */ /* 0x000fe80000100800 */
[----:B------:R0:W-:Y:S10]  /*41e50*/  STL [R1+0x3bf4], R0 ;  /* 0x003bf40001007387 */ /* 0x0001f40000100800 */
[----:B------:R-:W-:Y:S04]  /*41e60*/  STL [R1+0x164], R25 ;  /* 0x0001641901007387 */ /* 0x000fe80000100800 */
[----:B------:R-:W3:Y:S04]  /*41e70*/  LDL.LU R16, [R1+0xe0] ;  /* 0x0000e00001107983 */ /* 0x000ee80000300800 */
[----:B------:R-:W3:Y:S01]  /*41e80*/  LDL.LU R17, [R1+0xe4] ;  /* 0x0000e40001117983 */ /* 0x000ee20000300800 */
[----:B------:R-:W-:-:S02]  /*41e90*/  MOV R29, R27 ;  /* 0x0000001b001d7202 */ /* 0x000fc40000000f00 */
[----:B0-----:R-:W-:Y:S02]  /*41ea0*/  MOV R0, R26 ;  /* 0x0000001a00007202 */ /* 0x001fe40000000f00 */
[----:B------:R-:W-:Y:S01]  /*41eb0*/  MOV R23, R24 ;  /* 0x0000001800177202 */ /* 0x000fe20000000f00 */
[C---:B----4-:R-:W-:Y:S02]  /*41ec0*/  FMUL R8, R28.reuse, R19 ;  /* 0x000000131c087220 */ /* 0x050fe40000400000 */
[----:B--2---:R-:W-:Y:S01]  /*41ed0*/  FMUL R9, R28, R18 ;  /* 0x000000121c097220 */ /* 0x004fe20000400000 */
[----:B---3--:R0:W-:Y:S04]  /*41ee0*/  STL.64 [R1+0x3d60], R16 ;  /* 0x003d601001007387 */ /* 0x0081e80000100a00 */
[----:B0-----:R-:W2:Y:S04]  /*41ef0*/  LDL.LU R16, [R1+0xf0] ;  /* 0x0000f00001107983 */ /* 0x001ea80000300800 */
[----:B------:R-:W2:Y:S04]  /*41f00*/  LDL.LU R17, [R1+0xf4] ;  /* 0x0000f40001117983 */ /* 0x000ea80000300800 */
[----:B------:R0:W-:Y:S04]  /*41f10*/  STL [R1+0x3c08], R29 ;  /* 0x003c081d01007387 */ /* 0x0001e80000100800 */
[----:B------:R-:W-:Y:S04]  /*41f20*/  STL [R1+0x3c04], R0 ;  /* 0x003c040001007387 */ /* 0x000fe80000100800 */
[----:B------:R1:W-:Y:S04]  /*41f30*/  STL [R1+0x3c00], R23 ;  /* 0x003c001701007387 */ /* 0x0003e80000100800 */
[----:B------:R-:W3:Y:S04]  /*41f40*/  LDL.LU R25, [R1+0x6f0] ;  /* 0x0006f00001197983 */ /* 0x000ee80000300800 */
[----:B------:R-:W4:Y:S04]  /*41f50*/  LDL.LU R24, [R1+0x6f4] ;  /* 0x0006f40001187983 */ /* 0x000f280000300800 */
[----:B------:R-:W2:Y:S04]  /*41f60*/  LDL.LU R19, [R1+0x6f8] ;  /* 0x0006f80001137983 */ /* 0x000ea80000300800 */
[----:B------:R-:W2:Y:S01]  /*41f70*/  LDL.LU R18, [R1+0x6fc] ;  /* 0x0006fc0001127983 */ /* 0x000ea20000300800 */
[----:B------:R-:W-:-:S02]  /*41f80*/  FMUL R10, R3, R15 ;  /* 0x0000000f030a7220 */ /* 0x000fc40000400000 */
[----:B------:R-:W-:-:S07]  /*41f90*/  FMUL R11, R3, R14 ;  /* 0x0000000e030b7220 */ /* 0x000fce0000400000 */
[----:B------:R-:W-:Y:S11]  /*41fa0*/  HMMA.16816.F32.BF16 R12, R4, R12, R8 ;  /* 0x0000000c040c723c */ /* 0x000ff60000041808 */
[----:B------:R-:W-:Y:S11]  /*41fb0*/  @!UPT UIADD3 URZ, URZ, URZ, URZ ;  /* 0x0000003f3f3ff290 */ /* 0x000ff6000fffe03f */
[----:B------:R-:W-:Y:S02]  /*41fc0*/  @!UPT UIADD3 URZ, URZ, URZ, URZ ;  /* 0x0000003f3f3ff290 */ /* 0x000fe4000fffe03f */
[----:B------:R-:W-:Y:S01]  /*41fd0*/  MOV R22, R15 ;  /* 0x0000000f00167202 */ /* 0x000fe20000000f00 */
[----:B0-----:R-:W-:Y:S01]  /*41fe0*/  IMAD.MOV.U32 R29, RZ, RZ, R12 ;  /* 0x000000ffff1d7224 */ /* 0x001fe200078e000c */
[----:B-1----:R-:W-:Y:S01]  /*41ff0*/  MOV R23, R14 ;  /* 0x0000000e00177202 */ /* 0x002fe20000000f00 */
[----:B------:R-:W2:Y:S01]  /*42000*/  LDL.LU R15, [R1+0x700] ;  /* 0x00070000010f7983 */ /* 0x000ea20000300800 */
[----:B------:R-:W-:-:S03]  /*42010*/  MOV R0, R13 ;  /* 0x0000000d00007202 */ /* 0x000fc60000000f00 */
[----:B------:R-:W2:Y:S04]  /*42020*/  LDL.LU R14, [R1+0x704] ;  /* 0x00070400010e7983 */ /* 0x000ea80000300800 */
[----:B------:R-:W2:Y:S04]  /*42030*/  LDL.LU R13, [R1+0x708] ;  /* 0x00070800010d7983 */ /* 0x000ea80000300800 */
[----:B------:R-:W2:Y:S04]  /*42040*/  LDL.LU R12, [R1+0x70c] ;  /* 0x00070c00010c7983 */ /* 0x000ea80000300800 */
[----:B------:R0:W-:Y:S04]  /*42050*/  STL [R1+0x3c18], R22 ;  /* 0x003c181601007387 */ /* 0x0001e80000100800 */
[----:B------:R1:W-:Y:S04]  /*42060*/  STL [R1+0x3c14], R23 ;  /* 0x003c141701007387 */ /* 0x0003e80000100800 */
[----:B------:R0:W-:Y:S04]  /*42070*/  STL [R1+0x3c10], R29 ;  /* 0x003c101d01007387 */ /* 0x0001e80000100800 */
[----:B------:R0:W-:Y:S01]  /*42080*/  STL [R1+0x3c0c], R0 ;  /* 0x003c0c0001007387 */ /* 0x0001e20000100800 */
[----:B---3--:R-:W-:-:S02]  /*42090*/  FMUL R8, R28, R25 ;  /* 0x000000191c087220 */ /* 0x008fc40000400000 */
[----:B----4-:R-:W-:Y:S02]  /*420a0*/  FMUL R9, R28, R24 ;  /* 0x000000181c097220 */ /* 0x010fe40000400000 */
[----:B------:R-:W3:Y:S01]  /*420b0*/  LDL.LU R24, [R1+0xd0] ;  /* 0x0000d00001187983 */ /* 0x000ee20000300800 */
[----:B--2---:R-:W-:-:S03]  /*420c0*/  FMUL R10, R3, R19 ;  /* 0x00000013030a7220 */ /* 0x004fc60000400000 */
[----:B------:R-:W3:Y:S01]  /*420d0*/  LDL.LU R25, [R1+0xd4] ;  /* 0x0000d40001197983 */ /* 0x000ee20000300800 */
[----:B------:R-:W-:-:S07]  /*420e0*/  FMUL R11, R3, R18 ;  /* 0x00000012030b7220 */ /* 0x000fce0000400000 */
[----:B------:R-:W-:Y:S01]  /*420f0*/  HMMA.16816.F32.BF16 R8, R4, R16, R8 ;  /* 0x000000100408723c */ /* 0x000fe20000041808 */
[----:B------:R-:W2:Y:S11]  /*42100*/  LDL.LU.64 R16, [R1+0x3d60] ;  /* 0x003d600001107983 */ /* 0x000eb60000300a00 */
[----:B------:R-:W-:Y:S11]  /*42110*/  @!UPT UIADD3 URZ, URZ, URZ, URZ ;  /* 0x0000003f3f3ff290 */ /* 0x000ff6000fffe03f */
[----:B------:R-:W-:Y:S01]  /*42120*/  @!UPT UIADD3 URZ, URZ, URZ, URZ ;  /* 0x0000003f3f3ff290 */ /* 0x000fe2000fffe03f */
[----:B0-----:R-:W-:Y:S01]  /*42130*/  IMAD.MOV.U32 R22, RZ, RZ, R8 ;  /* 0x000000ffff167224 */ /* 0x001fe200078e0008 */
[----:B-1----:R-:W-:Y:S02]  /*42140*/  MOV R23, R9 ;  /* 0x0000000900177202 */ /* 0x002fe40000000f00 */
[----:B------:R-:W-:Y:S02]  /*42150*/  MOV R29, R10 ;  /* 0x0000000a001d7202 */ /* 0x000fe40000000f00 */
[----:B------:R-:W-:Y:S01]  /*42160*/  MOV R0, R11 ;  /* 0x0000000b00007202 */ /* 0x000fe20000000f00 */
[C---:B------:R-:W-:Y:S02]  /*42170*/  FMUL R8, R28.reuse, R15 ;  /* 0x0000000f1c087220 */ /* 0x040fe40000400000 */
[----:B------:R-:W-:Y:S02]  /*42180*/  FMUL R9, R28, R14 ;  /* 0x0000000e1c097220 */ /* 0x000fe40000400000 */
[----:B------:R-:W-:-:S02]  /*42190*/  FMUL R10, R3, R13 ;  /* 0x0000000d030a7220 */ /* 0x000fc40000400000 */
[----:B------:R-:W-:Y:S01]  /*421a0*/  FMUL R11, R3, R12 ;  /* 0x0000000c030b7220 */ /* 0x000fe20000400000 */
[----:B------:R-:W-:Y:S04]  /*421b0*/  STL [R1+0x3c28], R22 ;  /* 0x003c281601007387 */ /* 0x000fe80000100800 */
[----:B------:R0:W-:Y:S04]  /*421c0*/  STL [R1+0x3c24], R23 ;  /* 0x003c241701007387 */ /* 0x0001e80000100800 */
[----:B------:R-:W-:Y:S04]  /*421d0*/  STL [R1+0x3c20], R29 ;  /* 0x003c201d01007387 */ /* 0x000fe80000100800 */
[----:B------:R1:W-:Y:S04]  /*421e0*/  STL [R1+0x3c1c], R0 ;  /* 0x003c1c0001007387 */ /* 0x0003e80000100800 */
[----:B------:R-:W4:Y:S04]  /*421f0*/  LDL.LU R27, [R1+0x710] ;  /* 0x00071000011b7983 */ /* 0x000f280000300800 */
[----:B------:R-:W3:Y:S01]  /*42200*/  LDL.LU R26, [R1+0x714] ;  /* 0x00071400011a7983 */ /* 0x000ee20000300800 */
[----:B--2---:R-:W-:Y:S11]  /*42210*/  HMMA.16816.F32.BF16 R12, R4, R16, R8 ;  /* 0x00000010040c723c */ /* 0x004ff60000041808 */
[----:B------:R-:W-:Y:S11]  /*42220*/  @!UPT UIADD3 URZ, URZ, URZ, URZ ;  /* 0x0000003f3f3ff290 */ /* 0x000ff6000fffe03f */
[----:B------:R-:W-:Y:S02]  /*42230*/  @!UPT UIADD3 URZ, URZ, URZ, URZ ;  /* 0x0000003f3f3ff290 */ /* 0x000fe4000fffe03f */
[----:B0-----:R-:W-:Y:S01]  /*42240*/  MOV R23, R13 ;  /* 0x0000000d00177202 */ /* 0x001fe20000000f00 */
[----:B------:R-:W-:Y:S01]  /*42250*/  IMAD.MOV.U32 R22, RZ, RZ, R12 ;  /* 0x000000ffff167224 */ /* 0x000fe200078e000c */
[----:B------:R-:W2:Y:S04]  /*42260*/  LDL.LU R13, [R1+0x718] ;  /* 0x00071800010d7983 */ /* 0x000ea80000300800 */
[----:B------:R-:W2:Y:S01]  /*42270*/  LDL.LU R12, [R1+0x71c] ;  /* 0x00071c00010c7983 */ /* 0x000ea20000300800 */
[----:B-1----:R-:W-:-:S03]  /*42280*/  MOV R0, R15 ;  /* 0x0000000f00007202 */ /* 0x002fc60000000f00 */
[----:B------:R-:W2:Y:S01]  /*42290*/  LDL.LU R16, [R1+0xc0] ;  /* 0x0000c00001107983 */ /* 0x000ea20000300800 */
[----:B------:R-:W-:-:S03]  /*422a0*/  MOV R29, R14 ;  /* 0x0000000e001d7202 */ /* 0x000fc60000000f00 */
[----:B------:R-:W2:Y:S04]  /*422b0*/  LDL.LU R17, [R1+0xc4] ;  /* 0x0000c40001117983 */ /* 0x000ea80000300800 */
[----:B------:R-:W2:Y:S04]  /*422c0*/  LDL.LU R19, [R1+0x720] ;  /* 0x0007200001137983 */ /* 0x000ea80000300800 */
[----:B------:R-:W2:Y:S04]  /*422d0*/  LDL.LU R18, [R1+0x724] ;  /* 0x0007240001127983 */ /* 0x000ea80000300800 */
[----:B------:R-:W2:Y:S04]  /*422e0*/  LDL.LU R15, [R1+0x728] ;  /* 0x00072800010f7983 */ /* 0x000ea80000300800 */
[----:B------:R-:W2:Y:S01]  /*422f0*/  LDL.LU R14, [R1+0x72c] ;  /* 0x00072c00010e7983 */ /* 0x000ea20000300800 */
[----:B----4-:R-:W-:-:S02]  /*42300*/  FMUL R8, R28, R27 ;  /* 0x0000001b1c087220 */ /* 0x010fc40000400000 */
[----:B---3--:R-:W-:Y:S01]  /*42310*/  FMUL R9, R28, R26 ;  /* 0x0000001a1c097220 */ /* 0x008fe20000400000 */
[----:B------:R0:W-:Y:S04]  /*42320*/  STL [R1+0x3c38], R22 ;  /* 0x003c381601007387 */ /* 0x0001e80000100800 */
[----:B------:R1:W-:Y:S04]  /*42330*/  STL [R1+0x3c34], R23 ;  /* 0x003c341701007387 */ /* 0x0003e80000100800 */
[----:B------:R3:W-:Y:S04]  /*42340*/  STL [R1+0x3c30], R29 ;  /* 0x003c301d01007387 */ /* 0x0007e80000100800 */
[----:B------:R4:W-:Y:S04]  /*42350*/  STL [R1+0x3c2c], R0 ;  /* 0x003c2c0001007387 */ /* 0x0009e80000100800 */
[----:B------:R-:W4:Y:S01]  /*42360*/  LDL.LU.64 R26, [R1+0x3d58] ;  /* 0x003d5800011a7983 */ /* 0x000f220000300a00 */
[----:B--2---:R-:W-:-:S02]  /*42370*/  FMUL R10, R3, R13 ;  /* 0x0000000d030a7220 */ /* 0x004fc40000400000 */
[----:B------:R-:W-:-:S07]  /*42380*/  FMUL R11, R3, R12 ;  /* 0x0000000c030b7220 */ /* 0x000fce0000400000 */
[----:B------:R-:W-:Y:S01]  /*42390*/  HMMA.16816.F32.BF16 R8, R4, R24, R8 ;  /* 0x000000180408723c */ /* 0x000fe20000041808 */
[----:B------:R-:W2:Y:S04]  /*423a0*/  LDL.LU R25, [R1+0x3d50] ;  /* 0x003d500001197983 */ /* 0x000ea80000300800 */
[----:B------:R-:W2:Y:S04]  /*423b0*/  LDL.LU R12, [R1+0xb0] ;  /* 0x0000b000010c7983 */ /* 0x000ea80000300800 */
[----:B------:R-:W2:Y:S11]  /*423c0*/  LDL.LU R13, [R1+0xb4] ;  /* 0x0000b400010d7983 */ /* 0x000eb60000300800 */
[----:B------:R-:W-:Y:S04]  /*423d0*/  @!UPT UIADD3 URZ, URZ, URZ, URZ ;  /* 0x0000003f3f3ff290 */ /* 0x000fe8000fffe03f */
[----:B0-----:R-:W-:Y:S01]  /*423e0*/  IMAD.MOV.U32 R22, RZ, RZ, R8 ;  /* 0x000000ffff167224 */ /* 0x001fe200078e0008 */
[----:B-1----:R-:W-:Y:S02]  /*423f0*/  MOV R23, R9 ;  /* 0x0000000900177202 */ /* 0x002fe40000000f00 */
[----:B---3--:R-:W-:Y:S02]  /*42400*/  MOV R29, R10 ;  /* 0x0000000a001d7202 */ /* 0x008fe40000000f00 */
[----:B----4-:R-:W-:Y:S01]  /*42410*/  MOV R0, R11 ;  /* 0x0000000b00007202 */ /* 0x010fe20000000f00 */
[----:B------:R-:W-:Y:S04]  /*42420*/  STL [R1+0x3c48], R22 ;  /* 0x003c481601007387 */ /* 0x000fe80000100800 */
[----:B------:R-:W-:Y:S04]  /*42430*/  STL [R1+0x3c44], R23 ;  /* 0x003c441701007387 */ /* 0x000fe80000100800 */
[----:B------:R0:W-:Y:S04]  /*42440*/  STL [R1+0x3c40], R29 ;  /* 0x003c401d01007387 */ /* 0x0001e80000100800 */
[----:B------:R1:W-:Y:S04]  /*42450*/  STL [R1+0x3c3c], R0 ;  /* 0x003c3c0001007387 */ /* 0x0003e80000100800 */
[----:B------:R-:W2:Y:S01]  /*42460*/  LDL.LU R24, [R1+0x40] ;  /* 0x0000400001187983 */ /* 0x000ea20000300800 */
[----:B------:R-:W-:-:S02]  /*42470*/  FMUL R8, R28, R19 ;  /* 0x000000131c087220 */ /* 0x000fc40000400000 */
[----:B------:R-:W-:Y:S02]  /*42480*/  FMUL R9, R28, R18 ;  /* 0x000000121c097220 */ /* 0x000fe40000400000 */
[C---:B------:R-:W-:Y:S02]  /*42490*/  FMUL R10, R3.reuse, R15 ;  /* 0x0000000f030a7220 */ /* 0x040fe40000400000 */
[----:B------:R-:W-:-:S07]  /*424a0*/  FMUL R11, R3, R14 ;  /* 0x0000000e030b7220 */ /* 0x000fce0000400000 */
[----:B------:R-:W-:Y:S11]  /*424b0*/  HMMA.16816.F32.BF16 R8, R4, R16, R8 ;  /* 0x000000100408723c */ /* 0x000ff60000041808 */
[----:B------:R-:W-:Y:S11]  /*424c0*/  @!UPT UIADD3 URZ, URZ, URZ, URZ ;  /* 0x0000003f3f3ff290 */ /* 0x000ff6000fffe03f */
[----:B------:R-:W-:Y:S02]  /*424d0*/  @!UPT UIADD3 URZ, URZ, URZ, URZ ;  /* 0x0000003f3f3ff290 */ /* 0x000fe4000fffe03f */
[----:B0-----:R-:W-:Y:S01]  /*424e0*/  IMAD.MOV.U32 R29, RZ, RZ, R10 ;  /* 0x000000ffff1d7224 */ /* 0x001fe200078e000a */
[----:B-1----:R-:W-:Y:S01]  /*424f0*/  MOV R0, R11 ;  /* 0x0000000b00007202 */ /* 0x002fe20000000f00 */
[----:B--2---:R0:W-:Y:S04]  /*42500*/  STL.64 [R1+0x3d40], R24 ;  /* 0x003d401801007387 */ /* 0x0041e80000100a00 */
[----:B------:R-:W2:Y:S04]  /*42510*/  LDL.LU R15, [R1+0x738] ;  /* 0x00073800010f7983 */ /* 0x000ea80000300800 */
[----:B------:R-:W3:Y:S04]  /*42520*/  LDL.LU R14, [R1+0x73c] ;  /* 0x00073c00010e7983 */ /* 0x000ee80000300800 */
[----:B------:R-:W4:Y:S04]  /*42530*/  LDL.LU.64 R16, [R1+0x3d48] ;  /* 0x003d480001107983 */ /* 0x000f280000300a00 */
[----:B------:R-:W2:Y:S04]  /*42540*/  LDL.LU R10, [R1+0x730] ;  /* 0x00073000010a7983 */ /* 0x000ea80000300800 */
[----:B------:R-:W3:Y:S01]  /*42550*/  LDL.LU R11, [R1+0x734] ;  /* 0x00073400010b7983 */ /* 0x000ee20000300800 */
[----:B0-----:R-:W-:Y:S01]  /*42560*/  IMAD.MOV.U32 R24, RZ, RZ, R27 ;  /* 0x000000ffff187224 */ /* 0x001fe200078e001b */
[----:B------:R-:W-:-:S02]  /*42570*/  MOV R25, R26 ;  /* 0x0000001a00197202 */ /* 0x000fc40000000f00 */
[----:B------:R-:W4:Y:S04]  /*42580*/  LDL.LU R27, [R1+0x740] ;  /* 0x00074000011b7983 */ /* 0x000f280000300800 */
[----:B------:R-:W4:Y:S04]  /*42590*/  LDL.LU R26, [R1+0x744] ;  /* 0x00074400011a7983 */ /* 0x000f280000300800 */
[----:B------:R-:W4:Y:S04]  /*425a0*/  LDL.LU R19, [R1+0x748] ;  /* 0x0007480001137983 */ /* 0x000f280000300800 */
[----:B------:R-:W4:Y:S01]  /*425b0*/  LDL.LU R18, [R1+0x74c] ;  /* 0x00074c0001127983 */ /* 0x000f220000300800 */
[----:B------:R-:W-:-:S02]  /*425c0*/  MOV R22, R8 ;  /* 0x0000000800167202 */ /* 0x000fc40000000f00 */
[----:B------:R-:W-:Y:S01]  /*425d0*/  MOV R23, R9 ;  /* 0x0000000900177202 */ /* 0x000fe20000000f00 */
[----:B------:R0:W-:Y:S04]  /*425e0*/  STL [R1+0x3c5c], R29 ;  /* 0x003c5c1d01007387 */ /* 0x0001e80000100800 */
[----:B------:R-:W-:Y:S04]  /*425f0*/  STL [R1+0x3c58], R22 ;  /* 0x003c581601007387 */ /* 0x000fe80000100800 */
[----:B------:R-:W-:Y:S04]  /*42600*/  STL [R1+0x3c54], R23 ;  /* 0x003c541701007387 */ /* 0x000fe80000100800 */
[----:B------:R-:W-:Y:S01]  /*42610*/  STL [R1+0x3c50], R0 ;  /* 0x003c500001007387 */ /* 0x000fe20000100800 */
[----:B--2---:R-:W-:-:S02]  /*42620*/  FMUL R8, R28, R10 ;  /* 0x0000000a1c087220 */ /* 0x004fc40000400000 */
[C---:B------:R-:W-:Y:S02]  /*42630*/  FMUL R10, R3.reuse, R15 ;  /* 0x0000000f030a7220 */ /* 0x040fe40000400000 */
[----:B---3--:R-:W-:Y:S02]  /*42640*/  FMUL R9, R28, R11 ;  /* 0x0000000b1c097220 */ /* 0x008fe40000400000 */
[----:B------:R-:W-:-:S07]  /*42650*/  FMUL R11, R3, R14 ;  /* 0x0000000e030b7220 */ /* 0x000fce0000400000 */
[----:B------:R-:W-:Y:S07]  /*42660*/  HMMA.16816.F32.BF16 R12, R4, R12, R8 ;  /* 0x0000000c040c723c */ /* 0x000fee0000041808 */
[C---:B----4-:R-:W-:Y:S02]  /*42670*/  FMUL R8, R28.reuse, R27 ;  /* 0x0000001b1c087220 */ /* 0x050fe40000400000 */
[----:B------:R-:W-:Y:S02]  /*42680*/  FMUL R9, R28, R26 ;  /* 0x0000001a1c097220 */ /* 0x000fe40000400000 */
[----:B------:R-:W-:-:S02]  /*42690*/  FMUL R10, R3, R19 ;  /* 0x00000013030a7220 */ /* 0x000fc40000400000 */
[----:B------:R-:W-:-:S10]  /*426a0*/  FMUL R11, R3, R18 ;  /* 0x00000012030b7220 */ /* 0x000fd40000400000 */
[----:B------:R-:W-:Y:S01]  /*426b0*/  STL.64 [R1+0x20], R12 ;  /* 0x0000200c01007387 */ /* 0x000fe20000100a00 */
[----:B0-----:R-:W-:-:S03]  /*426c0*/  MOV R29, R15 ;  /* 0x0000000f001d7202 */ /* 0x001fc60000000f00 */
[----:B------:R0:W-:Y:S04]  /*426d0*/  STL [R1+0x28], R14 ;  /* 0x0000280e01007387 */ /* 0x0001e80000100800 */
[----:B------:R-:W2:Y:S04]  /*426e0*/  LDL.LU R15, [R1+0x750] ;  /* 0x00075000010f7983 */ /* 0x000ea80000300800 */
[----:B0-----:R-:W3:Y:S04]  /*426f0*/  LDL.LU R14, [R1+0x754] ;  /* 0x00075400010e7983 */ /* 0x001ee80000300800 */
[----:B------:R-:W4:Y:S04]  /*42700*/  LDL.LU R13, [R1+0x758] ;  /* 0x00075800010d7983 */ /* 0x000f280000300800 */
[----:B------:R-:W4:Y:S04]  /*42710*/  LDL.LU R12, [R1+0x75c] ;  /* 0x00075c00010c7983 */ /* 0x000f280000300800 */
[----:B------:R-:W4:Y:S04]  /*42720*/  LDL R0, [R1+0x2aa4] ;  /* 0x002aa40001007983 */ /* 0x000f280000100800 */
[----:B------:R0:W-:Y:S01]  /*42730*/  STL [R1+0x3c60], R29 ;  /* 0x003c601d01007387 */ /* 0x0001e20000100800 */
[----:B------:R-:W-:Y:S03]  /*42740*/  HMMA.16816.F32.BF16 R8, R4, R24, R8 ;  /* 0x000000180408723c */ /* 0x000fe60000041808 */
[----:B------:R-:W4:Y:S04]  /*42750*/  LDL.LU R23, [R1+0x760] ;  /* 0x0007600001177983 */ /* 0x000f280000300800 */
[----:B------:R-:W4:Y:S04]  /*42760*/  LDL.LU R22, [R1+0x764] ;  /* 0x0007640001167983 */ /* 0x000f280000300800 */
[----:B------:R-:W4:Y:S04]  /*42770*/  LDL.LU R19, [R1+0x768] ;  /* 0x0007680001137983 */ /* 0x000f280000300800 */
[----:B------:R-:W4:Y:S04]  /*42780*/  LDL.LU R18, [R1+0x76c] ;  /* 0x00076c0001127983 */ /* 0x000f280000300800 */
[----:B------:R-:W4:Y:S04]  /*42790*/  LDL.LU.64 R24, [R1+0x3d40] ;  /* 0x003d400001187983 */ /* 0x000f280000300a00 */
[----:B------:R2:W-:Y:S01]  /*427a0*/  STL.64 [R1+0x10], R8 ;  /* 0x0000100801007387 */ /* 0x0005e20000100a00 */
[----:B0-----:R-:W-:-:S03]  /*427b0*/  MOV R29, R11 ;  /* 0x0000000b001d7202 */ /* 0x001fc60000000f00 */
[----:B------:R4:W-:Y:S04]  /*427c0*/  STL [R1+0x18], R10 ;  /* 0x0000180a01007387 */ /* 0x0009e80000100800 */
[----:B------:R0:W-:Y:S01]  /*427d0*/  STL [R1+0x3c78], R29 ;  /* 0x003c781d01007387 */ /* 0x0001e20000100800 */
[C---:B--2---:R-:W-:Y:S02]  /*427e0*/  FMUL R8, R28.reuse, R15 ;  /* 0x0000000f1c087220 */ /* 0x044fe40000400000 */
[----:B---3--:R-:W-:Y:S02]  /*427f0*/  FMUL R9, R28, R14 ;  /* 0x0000000e1c097220 */ /* 0x008fe40000400000 */
[C---:B----4-:R-:W-:Y:S02]  /*42800*/  FMUL R10, R3.reuse, R13 ;  /* 0x0000000d030a7220 */ /* 0x050fe40000400000 */
[----:B------:R-:W-:-:S07]  /*42810*/  FMUL R11, R3, R12 ;  /* 0x0000000c030b7220 */ /* 0x000fce0000400000 */
[----:B------:R-:W-:Y:S01]  /*42820*/  HMMA.16816.F32.BF16 R12, R4, R24, R8 ;  /* 0x00000018040c723c */ /* 0x000fe20000041808 */
[----:B------:R-:W1:Y:S01]  /*42830*/  LDSM.16.M88.4 R8, [R0+0x28000] ;  /* 0x028000000008783b */ /* 0x000e620000000200 */
[C---:B------:R-:W-:Y:S02]  /*42840*/  FMUL R26, R3.reuse, R19 ;  /* 0x00000013031a7220 */ /* 0x040fe40000400000 */
[----:B------:R-:W-:-:S03]  /*42850*/  FMUL R27, R3, R18 ;  /* 0x00000012031b7220 */ /* 0x000fc60000400000 */
[C---:B------:R-:W-:Y:S02]  /*42860*/  FMUL R24, R28.reuse, R23 ;  /* 0x000000171c187220 */ /* 0x040fe40000400000 */
[----:B------:R-:W-:Y:S11]  /*42870*/  FMUL R25, R28, R22 ;  /* 0x000000161c197220 */ /* 0x000ff60000400000 */
[----:B------:R-:W-:Y:S03]  /*42880*/  @!UPT UIADD3 URZ, URZ, URZ, URZ ;  /* 0x0000003f3f3ff290 */ /* 0x000fe6000fffe03f */
[----:B------:R2:W-:Y:S01]  /*42890*/  STL.64 [R1], R12 ;  /* 0x0000000c01007387 */ /* 0x0005e20000100a00 */
[----:B0-----:R-:W-:-:S03]  /*428a0*/  IMAD.MOV.U32 R29, RZ, RZ, R15 ;  /* 0x000000ffff1d7224 */ /* 0x001fc600078e000f */
[----:B------:R0:W-:Y:S04]  /*428b0*/  STL [R1+0x8], R14 ;  /* 0x0000080e01007387 */ /* 0x0001e80000100800 */
[----:B--2---:R-:W2:Y:S04]  /*428c0*/  LDL.LU R12, [R1+0x770] ;  /* 0x00077000010c7983 */ /* 0x004ea80000300800 */
[----:B------:R-:W3:Y:S04]  /*428d0*/  LDL.LU R13, [R1+0x774] ;  /* 0x00077400010d7983 */ /* 0x000ee80000300800 */
[----:B0-----:R-:W4:Y:S04]  /*428e0*/  LDL.LU R14, [R1+0x778] ;  /* 0x00077800010e7983 */ /* 0x001f280000300800 */
[----:B------:R-:W4:Y:S01]  /*428f0*/  LDL.LU R15, [R1+0x77c] ;  /* 0x00077c00010f7983 */ /* 0x000f220000300800 */
[----:B------:R-:W-:Y:S03]  /*42900*/  HMMA.16816.F32.BF16 R24, R4, R20, R24 ;  /* 0x000000140418723c */ /* 0x000fe60000041818 */
[----:B-1----:R-:W-:Y:S04]  /*42910*/  STL.64 [R1+0x3d30], R10 ;  /* 0x003d300a01007387 */ /* 0x002fe80000100a00 */
[----:B------:R0:W-:Y:S04]  /*42920*/  STL.64 [R1+0x3d28], R8 ;  /* 0x003d280801007387 */ /* 0x0001e80000100a00 */
[----:B------:R-:W4:Y:S01]  /*42930*/  LDL.LU R20, [R1+0x100] ;  /* 0x0001000001147983 */ /* 0x000f220000300800 */
[----:B0-----:R-:W-:-:S02]  /*42940*/  MOV R8, R17 ;  /* 0x0000001100087202 */ /* 0x001fc40000000f00 */
[----:B------:R-:W-:Y:S02]  /*42950*/  MOV R9, R16 ;  /* 0x0000001000097202 */ /* 0x000fe40000000f00 */
[----:B------:R-:W0:Y:S01]  /*42960*/  LDSM.16.M88.4 R16, [R0+0x29000] ;  /* 0x029000000010783b */ /* 0x000e220000000200 */
[----:B------:R-:W-:-:S03]  /*42970*/  MOV R21, R2 ;  /* 0x0000000200157202 */ /* 0x000fc60000000f00 */
[----:B------:R-:W4:Y:S04]  /*42980*/  LDL.LU R2, [R1+0x3d3c] ;  /* 0x003d3c0001027983 */ /* 0x000f280000300800 */
[----:B------:R-:W-:Y:S04]  /*42990*/  STL.64 [R1+0x3a80], R26 ;  /* 0x003a801a01007387 */ /* 0x000fe80000100a00 */
[----:B------:R-:W-:Y:S04]  /*429a0*/  STL.64 [R1+0x3a78], R24 ;  /* 0x003a781801007387 */ /* 0x000fe80000100a00 */
[----:B0-----:R-:W-:Y:S04]  /*429b0*/  STL.64 [R1+0x3b98], R18 ;  /* 0x003b981201007387 */ /* 0x001fe80000100a00 */
[----:B------:R0:W-:Y:S04]  /*429c0*/  STL.64 [R1+0x3b90], R16 ;  /* 0x003b901001007387 */ /* 0x0001e80000100a00 */
[----:B0-----:R-:W4:Y:S04]  /*429d0*/  LDL.LU.64 R16, [R1+0x1b0] ;  /* 0x0001b00001107983 */ /* 0x001f280000300a00 */
[----:B------:R-:W4:Y:S01]  /*429e0*/  LDL.LU.64 R18, [R1+0x1b8] ;  /* 0x0001b80001127983 */ /* 0x000f220000300a00 */
[----:B--2---:R-:W-:-:S02]  /*429f0*/  FMUL R12, R28, R12 ;  /* 0x0000000c1c0c7220 */ /* 0x004fc40000400000 */
[----:B---3--:R-:W-:Y:S02]  /*42a00*/  FMUL R13, R28, R13 ;  /* 0x0000000d1c0d7220 */ /* 0x008fe40000400000 */
[C---:B----4-:R-:W-:Y:S02]  /*42a10*/  FMUL R14, R3.reuse, R14 ;  /* 0x0000000e030e7220 */ /* 0x050fe40000400000 */
[----:B------:R-:W-:-:S07]  /*42a20*/  FMUL R15, R3, R15 ;  /* 0x0000000f030f7220 */ /* 0x000fce0000400000 */
[----:B------:R-:W-:Y:S11]  /*42a30*/  HMMA.16816.F32.BF16 R12, R4, R20, R12 ;  /* 0x00000014040c723c */ /* 0x000ff6000004180c */
[----:B------:R-:W-:Y:S11]  /*42a40*/  @!UPT UIADD3 URZ, URZ, URZ, URZ ;  /* 0x0000003f3f3ff290 */ /* 0x000ff6000fffe03f */
[----:B------:R-:W-:Y:S01]  /*42a50*/  @!UPT UIADD3 URZ, URZ, URZ, URZ ;  /* 0x0000003f3f3ff290 */ /* 0x000fe2000fffe03f */
[----:B------:R-:W-:Y:S01]  /*42a60*/  STL.64 [R1+0xa8], R14 ;  /* 0x0000a80e01007387 */ /* 0x000fe20000100a00 */
[----:B------:R-:W-:Y:S01]  /*42a70*/  IMAD.MOV.U32 R20, RZ, RZ, R12 ;  /* 0x000000ffff147224 */ /* 0x000fe200078e000c */
[----:B------:R-:W-:Y:S02]  /*42a80*/  MOV R21, R13 ;  /* 0x0000000d00157202 */ /* 0x000fe40000000f00 */
[----:B------:R-:W2:Y:S04]  /*42a90*/  LDL.LU R12, [R1+0x780] ;  /* 0x00078000010c7983 */ /* 0x000ea80000300800 */
[----:B------:R-:W3:Y:S04]  /*42aa0*/  LDL.LU R13, [R1+0x784] ;  /* 0x00078400010d7983 */ /* 0x000ee80000300800 */
[----:B------:R-:W4:Y:S04]  /*42ab0*/  LDL.LU R11, [R1+0x788] ;  /* 0x00078800010b7983 */ /* 0x000f280000300800 */
[----:B------:R-:W2:Y:S04]  /*42ac0*/  LDL.LU R10, [R1+0x78c] ;  /* 0x00078c00010a7983 */ /* 0x000ea80000300800 */
[----:B------:R-:W2:Y:S04]  /*42ad0*/  LDL.LU.64 R26, [R1+0x138] ;  /* 0x00013800011a7983 */ /* 0x000ea80000300a00 */
[----:B--2---:R0:W-:Y:S04]  /*42ae0*/  STL.64 [R1+0x3d10], R26 ;  /* 0x003d101a01007387 */ /* 0x0041e80000100a00 */
[----:B------:R-:W2:Y:S04]  /*42af0*/  LDL.LU R24, [R1+0x2b0] ;  /* 0x0002b00001187983 */ /* 0x000ea80000300800 */
[----:B------:R-:W2:Y:S04]  /*42b00*/  LDL.LU R25, [R1+0x2b4] ;  /* 0x0002b40001197983 */ /* 0x000ea80000300800 */
[----:B0-----:R-:W2:Y:S04]  /*42b10*/  LDL.LU R26, [R1+0x2b8] ;  /* 0x0002b800011a7983 */ /* 0x001ea80000300800 */
[----:B------:R-:W2:Y:S04]  /*42b20*/  LDL.LU R27, [R1+0x2bc] ;  /* 0x0002bc00011b7983 */ /* 0x000ea80000300800 */
[----:B------:R-:W2:Y:S04]  /*42b30*/  LDL.LU R0, [R1+0x79c] ;  /* 0x00079c0001007983 */ /* 0x000ea80000300800 */
[----:B------:R-:W-:Y:S04]  /*42b40*/  STL [R1+0x3c7c], R21 ;  /* 0x003c7c1501007387 */ /* 0x000fe80000100800 */
[----:B------:R0:W-:Y:S04]  /*42b50*/  STL [R1+0x3c4c], R20 ;  /* 0x003c4c1401007387 */ /* 0x0001e80000100800 */
[----:B0-----:R-:W2:Y:S04]  /*42b60*/  LDL.LU R20, [R1+0x290] ;  /* 0x0002900001147983 */ /* 0x001ea80000300800 */
[----:B------:R-:W2:Y:S04]  /*42b70*/  LDL.LU R21, [R1+0x294] ;  /* 0x0002940001157983 */ /* 0x000ea80000300800 */
[----:B------:R-:W2:Y:S01]  /*42b80*/  LDL.LU R22, [R1+0x298] ;  /* 0x0002980001167983 */ /* 0x000ea20000300800 */
[----:B------:R-:W-:-:S02]  /*42b90*/  FMUL R12, R28, R12 ;  /* 0x0000000c1c0c7220 */ /* 0x000fc40000400000 */
[----:B---3--:R-:W-:Y:S02]  /*42ba0*/  FMUL R13, R28, R13 ;  /* 0x0000000d1c0d7220 */ /* 0x008fe40000400000 */
[C---:B----4-:R-:W-:Y:S02]  /*42bb0*/  FMUL R14, R3.reuse, R11 ;  /* 0x0000000b030e7220 */ /* 0x050fe40000400000 */
[----:B------:R-:W-:-:S07]  /*42bc0*/  FMUL R15, R3, R10 ;  /* 0x0000000a030f7220 */ /* 0x000fce0000400000 */
[----:B------:R-:W-:Y:S01]  /*42bd0*/  HMMA.16816.F32.BF16 R12, R4, R8, R12 ;  /* 0x00000008040c723c */ /* 0x000fe2000004180c */
[----:B------:R-:W-:Y:S02]  /*42be0*/  MOV R23, R2 ;  /* 0x0000000200177202 */ /* 0x000fe40000000f00 */
[----:B------:R-:W3:Y:S04]  /*42bf0*/  LDL.LU R2, [R1+0x3d38] ;  /* 0x003d380001027983 */ /* 0x000ee80000300800 */
[----:B--2---:R-:W-:Y:S04]  /*42c00*/  STL.64 [R1+0x3d20], R22 ;  /* 0x003d201601007387 */ /* 0x004fe80000100a00 */
[----:B------:R0:W-:Y:S04]  /*42c10*/  STL.64 [R1+0x3d18], R20 ;  /* 0x003d181401007387 */ /* 0x0001e80000100a00 */
[----:B0-----:R-:W2:Y:S04]  /*42c20*/  LDL.LU R20, [R1+0x794] ;  /* 0x0007940001147983 */ /* 0x001ea80000300800 */
[----:B------:R-:W4:Y:S04]  /*42c30*/  LDL.LU R21, [R1+0x798] ;  /* 0x0007980001157983 */ /* 0x000f280000300800 */
[----:B------:R-:W3:Y:S04]  /*42c40*/  LDL.LU.64 R22, [R1+0x158] ;  /* 0x0001580001167983 */ /* 0x000ee80000300a00 */
[----:B------:R-:W3:Y:S04]  /*42c50*/  LDL.LU.64 R10, [R1+0x3d30] ;  /* 0x003d3000010a7983 */ /* 0x000ee80000300a00 */
[----:B------:R-:W3:Y:S04]  /*42c60*/  LDL.LU.64 R8, [R1+0x3d28] ;  /* 0x003d280001087983 */ /* 0x000ee80000300a00 */
[----:B------:R-:W-:Y:S04]  /*42c70*/  STL.64 [R1+0x3b0], R12 ;  /* 0x0003b00c01007387 */ /* 0x000fe80000100a00 */
[----:B------:R0:W-:Y:S04]  /*42c80*/  STL.64 [R1+0x3b8], R14 ;  /* 0x0003b80e01007387 */ /* 0x0001e80000100a00 */
[----:B0-----:R-:W3:Y:S04]  /*42c90*/  LDL.LU R15, [R1+0x790] ;  /* 0x00079000010f7983 */ /* 0x001ee80000300800 */
[----:B------:R-:W-:Y:S04]  /*42ca0*/  STL [R1+0x2c2c], R28 ;  /* 0x002c2c1c01007387 */ /* 0x000fe80000100800 */
[----:B------:R-:W-:Y:S04]  /*42cb0*/  STL [R1+0x2c30], R3 ;  /* 0x002c300301007387 */ /* 0x000fe80000100800 */
[----:B------:R0:W-:Y:S04]  /*42cc0*/  STL.64 [R1+0x3ba8], R18 ;  /* 0x003ba81201007387 */ /* 0x0001e80000100a00 */
[----:B0-----:R-:W3:Y:S01]  /*42cd0*/  LDL.LU.64 R18, [R1+0x148] ;  /* 0x0001480001127983 */ /* 0x001ee20000300a00 */
[----:B--2---:R-:W-:-:S02]  /*42ce0*/  FMUL R13, R28, R20 ;  /* 0x000000141c0d7220 */ /* 0x004fc40000400000 */
[C---:B----4-:R-:W-:Y:S02]  /*42cf0*/  FMUL R14, R3.reuse, R21 ;  /* 0x00000015030e7220 */ /* 0x050fe40000400000 */
[----:B---3--:R-:W-:Y:S02]  /*42d00*/  FMUL R12, R28, R15 ;  /* 0x0000000f1c0c7220 */ /* 0x008fe40000400000 */
[----:B------:R-:W-:-:S07]  /*42d10*/  FMUL R15, R3, R0 ;  /* 0x00000000030f7220 */ /* 0x000fce0000400000 */
[----:B------:R-:W-:Y:S11]  /*42d20*/  HMMA.16816.F32.BF16 R4, R4, R16, R12 ;  /* 0x000000100404723c */ /* 0x000ff6000004180c */
[----:B------:R-:W-:Y:S11]  /*42d30*/  @!UPT UIADD3 URZ, URZ, URZ, URZ ;  /* 0x0000003f3f3ff290 */ /* 0x000ff6000fffe03f */
[----:B------:R-:W-:Y:S01]  /*42d40*/  @!UPT UIADD3 URZ, URZ, URZ, URZ ;  /* 0x0000003f3f3ff290 */ /* 0x000fe2000fffe03f */
[----:B------:R0:W-:Y:S04]  /*42d50*/  STL.64 [R1+0x3a0], R4 ;  /* 0x0003a00401007387 */ /* 0x0001e80000100a00 */
[----:B------:R-:W-:Y:S04]  /*42d60*/  STL.64 [R1+0x3a8], R6 ;  /* 0x0003a80601007387 */ /* 0x000fe80000100a00 */
[----:B------:R-:W2:Y:S04]  /*42d70*/  LDL.LU R14, [R1+0x48] ;  /* 0x00004800010e7983 */ /* 0x000ea80000300800 */
[----:B------:R-:W2:Y:S01]  /*42d80*/  LDL.LU R15, [R1+0x4c] ;  /* 0x00004c00010f7983 */ /* 0x000ea20000300800 */
[----:B------:R-:W-:Y:S01]  /*42d90*/  HMMA.16816.F32.BF16 R24, R8, R22, R24 ;  /* 0x000000160818723c */ /* 0x000fe20000041818 */
[----:B0-----:R-:W-:Y:S01]  /*42da0*/  IMAD.MOV.U32 R5, RZ, RZ, R22 ;  /* 0x000000ffff057224 */ /* 0x001fe200078e0016 */
[----:B------:R-:W-:Y:S11]  /*42db0*/  MOV R4, R23 ;  /* 0x0000001700047202 */ /* 0x000ff60000000f00 */
[----:B------:R-:W-:Y:S11]  /*42dc0*/  @!UPT UIADD3 URZ, URZ, URZ, URZ ;  /* 0x0000003f3f3ff290 */ /* 0x000ff6000fffe03f */
[----:B------:R-:W-:Y:S01]  /*42dd0*/  MOV R3, R26 ;  /* 0x0000001a00037202 */ /* 0x000fe20000000f00 */
[----:B--2---:R0:W-:Y:S04]  /*42de0*/  STL.64 [R1+0x3cb8], R14 ;  /* 0x003cb80e01007387 */ /* 0x0041e80000100a00 */
[----:B------:R-:W2:Y:S04]  /*42df0*/  LDL.LU R12, [R1+0x2a0] ;  /* 0x0002a000010c7983 */ /* 0x000ea80000300800 */
[----:B------:R-:W2:Y:S04]  /*42e00*/  LDL.LU R13, [R1+0x2a4] ;  /* 0x0002a400010d7983 */ /* 0x000ea80000300800 */
[----:B0-----:R-:W2:Y:S01]  /*42e10*/  LDL.LU R14, [R1+0x2a8] ;  /* 0x0002a800010e7983 */ /* 0x001ea20000300800 */
[----:B------:R-:W-:Y:S01]  /*42e20*/  MOV R15, R2 ;  /* 0x00000002000f7202 */ /* 0x000fe20000000f00 */
[----:B------:R-:W-:-:S02]  /*42e30*/  IMAD.MOV.U32 R2, RZ, RZ, R27 ;  /* 0x000000ffff027224 */ /* 0x000fc400078e001b */
[----:B------:R-:W3:Y:S04]  /*42e40*/  LDL.LU.64 R22, [R1+0x3d20] ;  /* 0x003d200001167983 */ /* 0x000ee80000300a00 */
[----:B------:R-:W3:Y:S04]  /*42e50*/  LDL.LU.64 R20, [R1+0x3d18] ;  /* 0x003d180001147983 */ /* 0x000ee80000300a00 */
[----:B------:R-:W-:Y:S04]  /*42e60*/  STL [R1+0x390], R24 ;  /* 0x0003901801007387 */ /* 0x000fe80000100800 */
[----:B------:R-:W3:Y:S01]  /*42e70*/  LDL.LU.64 R26, [R1+0x3d10] ;  /* 0x003d1000011a7983 */ /* 0x000ee20000300a00 */
[----:B------:R-:W-:-:S03]  /*42e80*/  MOV R28, R25 ;  /* 0x00000019001c7202 */ /* 0x000fc60000000f00 */
[----:B------:R-:W-:Y:S04]  /*42e90*/  STL [R1+0x3a70], R2 ;  /* 0x003a700201007387 */ /* 0x000fe80000100800 */
[----:B------:R-:W-:Y:S04]  /*42ea0*/  STL [R1+0x3a6c], R3 ;  /* 0x003a6c0301007387 */ /* 0x000fe80000100800 */
[----:B------:R-:W-:Y:S01]  /*42eb0*/  STL [R1+0x3a68], R28 ;  /* 0x003a681c01007387 */ /* 0x000fe20000100800 */
[----:B------:R-:W-:Y:S01]  /*42ec0*/  MOV R6, R18 ;  /* 0x0000001200067202 */ /* 0x000fe20000000f00 */
[C---:B--2---:R-:W-:Y:S11]  /*42ed0*/  HMMA.16816.F32.BF16 R12, R8.reuse, R18, R12 ;  /* 0x00000012080c723c */ /* 0x044ff6000004180c */
[----:B------:R-:W-:Y:S11]  /*42ee0*/  @!UPT UIADD3 URZ, URZ, URZ, URZ ;  /* 0x0000003f3f3ff290 */ /* 0x000ff6000fffe03f */
[----:B------:R-:W-:Y:S01]  /*42ef0*/  @!UPT UIADD3 URZ, URZ, URZ, URZ ;  /* 0x0000003f3f3ff290 */ /* 0x000fe2000fffe03f */
[----:B------:R-:W-:Y:S04]  /*42f00*/  STL.64 [R1+0x380], R12 ;  /* 0x0003800c01007387 */ /* 0x000fe80000100a00 */
[----:B------:R3:W-:Y:S02]  /*42f10*/  STL.64 [R1+0x388], R14 ;  /* 0x0003880e01007387 */ /* 0x0007e40000100a00 */
[----:B---3--:R-:W-:Y:S01]  /*42f20*/  HMMA.16816.F32.BF16 R12, R8, R26, R20 ;  /* 0x0000001a080c723c */ /* 0x008fe20000041814 */
[----:B------:R-:W-:Y:S01]  /*42f30*/  MOV R16, R26 ;  /* 0x0000001a00107202 */ /* 0x000fe20000000f00 */
[----:B------:R-:W-:Y:S11]  /*42f40*/  IMAD.MOV.U32 R7, RZ, RZ, R27 ;  /* 0x000000ffff077224 */ /* 0x000ff600078e001b */
[----:B------:R-:W-:Y:S10]  /*42f50*/  @!UPT UIADD3 URZ, URZ, URZ, URZ ;  /* 0x0000003f3f3ff290 */ /* 0x000ff4000fffe03f */
[----:B------:R-:W-:Y:S04]  /*42f60*/  STL.64 [R1+0x370], R12 ;  /* 0x0003700c01007387 */ /* 0x000fe80000100a00 */
[----:B------:R-:W-:Y:S04]  /*42f70*/  STL [R1+0x378], R14 ;  /* 0x0003780e01007387 */ /* 0x000fe80000100800 */
[----:B------:R-:W-:Y:S04]  /*42f80*/  STL [R1+0x3d08], R16 ;  /* 0x003d081001007387 */ /* 0x000fe80000100800 */
[----:B------:R-:W-:Y:S04]  /*42f90*/  STL.64 [R1+0x3c70], R6 ;  /* 0x003c700601007387 */ /* 0x000fe80000100a00 */
[----:B------:R0:W-:Y:S04]  /*42fa0*/  STL.64 [R1+0x3c68], R4 ;  /* 0x003c680401007387 */ /* 0x0001e80000100a00 */
[----:B0-----:R-:W2:Y:S04]  /*42fb0*/  LDL.LU R4, [R1+0x200] ;  /* 0x0002000001047983 */ /* 0x001ea80000300800 */
[----:B------:R-:W2:Y:S04]  /*42fc0*/  LDL.LU R5, [R1+0x204] ;  /* 0x0002040001057983 */ /* 0x000ea80000300800 */
[----:B------:R-:W3:Y:S04]  /*42fd0*/  LDL.LU R6, [R1+0x208] ;  /* 0x0002080001067983 */ /* 0x000ee80000300800 */
[----:B------:R-:W3:Y:S04]  /*42fe0*/  LDL.LU R7, [R1+0x20c] ;  /* 0x00020c0001077983 */ /* 0x000ee80000300800 */
[----:B---3--:R-:W-:Y:S04]  /*42ff0*/  STL.64 [R1+0x3c88], R6 ;  /* 0x003c880601007387 */ /* 0x008fe80000100a00 */
[----:B--2---:R0:W-:Y:S04]  /*43000*/  STL.64 [R1+0x3c80], R4 ;  /* 0x003c800401007387 */ /* 0x0041e80000100a00 */
[----:B0-----:R-:W2:Y:S04]  /*43010*/  LDL.LU R4, [R1+0x210] ;  /* 0x0002100001047983 */ /* 0x001ea80000300800 */
[----:B------:R-:W2:Y:S04]  /*43020*/  LDL.LU R5, [R1+0x214] ;  /* 0x0002140001057983 */ /* 0x000ea80000300800 */
[----:B------:R-:W3:Y:S04]  /*43030*/  LDL.LU R6, [R1+0x218] ;  /* 0x0002180001067983 */ /* 0x000ee80000300800 */
[----:B------:R-:W3:Y:S04]  /*43040*/  LDL.LU R7, [R1+0x21c] ;  /* 0x00021c0001077983 */ /* 0x000ee80000300800 */
[----:B------:R-:W4:Y:S01]  /*43050*/  LDL.LU.64 R26, [R1+0xe8] ;  /* 0x0000e800011a7983 */ /* 0x000f220000300a00 */
[----:B------:R-:W-:-:S02]  /*43060*/  MOV R2, R15 ;  /* 0x0000000f00027202 */ /* 0x000fc40000000f00 */
[----:B------:R-:W-:Y:S01]  /*43070*/  MOV R3, R19 ;  /* 0x0000001300037202 */ /* 0x000fe20000000f00 */
[----:B----4-:R0:W-:Y:S04]  /*43080*/  STL.64 [R1+0x3ce0], R26 ;  /* 0x003ce01a01007387 */ /* 0x0101e80000100a00 */
[----:B------:R-:W4:Y:S04]  /*43090*/  LDL.LU R12, [R1+0x230] ;  /* 0x00023000010c7983 */ /* 0x000f280000300800 */
        /* <DEDUP_REMOVED lines=9> */
[----:B0-----:R-:W2:Y:S04]  /*43130*/  LDL.LU R26, [R1+0x268] ;  /* 0x00026800011a7983 */ /* 0x001ea80000300800 */
[----:B------:R-:W2:Y:S04]  /*43140*/  LDL.LU R27, [R1+0x26c] ;  /* 0x00026c00011b7983 */ /* 0x000ea80000300800 */
[----:B--2---:R0:W-:Y:S04]  /*43150*/  STL.64 [R1+0x3cf0], R26 ;  /* 0x003cf01a01007387 */ /* 0x0041e80000100a00 */
[----:B------:R-:W-:Y:S04]  /*43160*/  STL.64 [R1+0x3ce8], R24 ;  /* 0x003ce81801007387 */ /* 0x000fe80000100a00 */
[----:B0-----:R-:W2:Y:S04]  /*43170*/  LDL.LU.64 R26, [R1+0x118] ;  /* 0x00011800011a7983 */ /* 0x001ea80000300a00 */
[----:B--2---:R0:W-:Y:S04]  /*43180*/  STL.64 [R1+0x3d00], R26 ;  /* 0x003d001a01007387 */ /* 0x0041e80000100a00 */
[----:B0-----:R-:W2:Y:S04]  /*43190*/  LDL.LU.64 R26, [R1+0x128] ;  /* 0x00012800011a7983 */ /* 0x001ea80000300a00 */
[----:B------:R-:W2:Y:S04]  /*431a0*/  LDL.LU.64 R22, [R1+0xf8] ;  /* 0x0000f80001167983 */ /* 0x000ea80000300a00 */
[----:B--2---:R0:W-:Y:S04]  /*431b0*/  STL.64 [R1+0x3cf8], R22 ;  /* 0x003cf81601007387 */ /* 0x0041e80000100a00 */
[----:B------:R-:W2:Y:S04]  /*431c0*/  LDL.LU R20, [R1+0x270] ;  /* 0x0002700001147983 */ /* 0x000ea80000300800 */
[----:B------:R-:W2:Y:S04]  /*431d0*/  LDL.LU R21, [R1+0x274] ;  /* 0x0002740001157983 */ /* 0x000ea80000300800 */
[----:B0-----:R-:W2:Y:S04]  /*431e0*/  LDL.LU R22, [R1+0x278] ;  /* 0x0002780001167983 */ /* 0x001ea80000300800 */
[----:B------:R-:W2:Y:S04]  /*431f0*/  LDL.LU R23, [R1+0x27c] ;  /* 0x00027c0001177983 */ /* 0x000ea80000300800 */
[----:B------:R0:W-:Y:S04]  /*43200*/  STL.64 [R1+0x3cc8], R14 ;  /* 0x003cc80e01007387 */ /* 0x0001e80000100a00 */
[----:B----4-:R1:W-:Y:S04]  /*43210*/  STL.64 [R1+0x3cc0], R12 ;  /* 0x003cc00c01007387 */ /* 0x0103e80000100a00 */
[----:B0-----:R-:W4:Y:S04]  /*43220*/  LDL.LU.64 R14, [R1+0xd8] ;  /* 0x0000d800010e7983 */ /* 0x001f280000300a00 */
[----:B----4-:R0:W-:Y:S04]  /*43230*/  STL.64 [R1+0x3cd8], R14 ;  /* 0x003cd80e01007387 */ /* 0x0101e80000100a00 */
[----:B-1----:R-:W4:Y:S04]  /*43240*/  LDL.LU R12, [R1+0x250] ;  /* 0x00025000010c7983 */ /* 0x002f280000300800 */
[----:B------:R-:W4:Y:S04]  /*43250*/  LDL.LU R13, [R1+0x254] ;  /* 0x00025400010d7983 */ /* 0x000f280000300800 */
[----:B0-----:R-:W4:Y:S04]  /*43260*/  LDL.LU R14, [R1+0x258] ;  /* 0x00025800010e7983 */ /* 0x001f280000300800 */
[----:B------:R-:W4:Y:S04]  /*43270*/  LDL.LU R15, [R1+0x25c] ;  /* 0x00025c00010f7983 */ /* 0x000f280000300800 */
[----:B---3--:R0:W-:Y:S04]  /*43280*/  STL.64 [R1+0x3c98], R6 ;  /* 0x003c980601007387 */ /* 0x0081e80000100a00 */
[----:B------:R-:W-:Y:S04]  /*43290*/  STL.64 [R1+0x3c90], R4 ;  /* 0x003c900401007387 */ /* 0x000fe80000100a00 */
[----:B0-----:R-:W3:Y:S01]  /*432a0*/  LDL.LU.64 R6, [R1+0xb8] ;  /* 0x0000b80001067983 */ /* 0x001ee20000300a00 */
[----:B------:R-:W-:Y:S03]  /*432b0*/  HMMA.16816.F32.BF16 R16, R8, R26, R16 ;  /* 0x0000001a0810723c */ /* 0x000fe60000041810 */
[----:B---3--:R0:W-:Y:S04]  /*432c0*/  STL.64 [R1+0x3cb0], R6 ;  /* 0x003cb00601007387 */ /* 0x0081e80000100a00 */
[----:B0-----:R-:W3:Y:S04]  /*432d0*/  LDL.LU.64 R6, [R1+0xc8] ;  /* 0x0000c80001067983 */ /* 0x001ee80000300a00 */
[----:B---3--:R0:W-:Y:S04]  /*432e0*/  STL.64 [R1+0x3cd0], R6 ;  /* 0x003cd00601007387 */ /* 0x0081e80000100a00 */
[----:B------:R-:W3:Y:S04]  /*432f0*/  LDL.LU R4, [R1+0x240] ;  /* 0x0002400001047983 */ /* 0x000ee80000300800 */
[----:B------:R-:W3:Y:S04]  /*43300*/  LDL.LU R5, [R1+0x244] ;  /* 0x0002440001057983 */ /* 0x000ee80000300800 */
[----:B0-----:R-:W3:Y:S04]  /*43310*/  LDL.LU R6, [R1+0x248] ;  /* 0x0002480001067983 */ /* 0x001ee80000300800 */
[----:B------:R-:W3:Y:S04]  /*43320*/  LDL.LU R7, [R1+0x24c] ;  /* 0x00024c0001077983 */ /* 0x000ee80000300800 */
[----:B------:R0:W-:Y:S04]  /*43330*/  STL.64 [R1+0x360], R16 ;  /* 0x0003601001007387 */ /* 0x0001e80000100a00 */
[----:B------:R1:W-:Y:S04]  /*43340*/  STL.64 [R1+0x368], R18 ;  /* 0x0003681201007387 */ /* 0x0003e80000100a00 */
[----:B0-----:R-:W2:Y:S01]  /*43350*/  LDL.LU R16, [R1+0x3d08] ;  /* 0x003d080001107983 */ /* 0x001ea20000300800 */
[----:B------:R-:W-:-:S02]  /*43360*/  MOV R17, R27 ;  /* 0x0000001b00117202 */ /* 0x000fc40000000f00 */
[----:B-1----:R-:W-:Y:S02]  /*43370*/  MOV R18, R26 ;  /* 0x0000001a00127202 */ /* 0x002fe40000000f00 */
[----:B------:R-:W2:Y:S02]  /*43380*/  LDL.LU.64 R26, [R1+0x3d00] ;  /* 0x003d0000011a7983 */ /* 0x000ea40000300a00 */
[C---:B--2---:R-:W-:Y:S01]  /*43390*/  HMMA.16816.F32.BF16 R20, R8.reuse, R26, R20 ;  /* 0x0000001a0814723c */ /* 0x044fe20000041814 */
[----:B------:R-:W-:Y:S01]  /*433a0*/  IMAD.MOV.U32 R28, RZ, RZ, R26 ;  /* 0x000000ffff1c7224 */ /* 0x000fe200078e001a */
[----:B------:R-:W-:Y:S11]  /*433b0*/  MOV R19, R27 ;  /* 0x0000001b00137202 */ /* 0x000ff60000000f00 */
[----:B------:R-:W-:Y:S10]  /*433c0*/  @!UPT UIADD3 URZ, URZ, URZ, URZ ;  /* 0x0000003f3f3ff290 */ /* 0x000ff4000fffe03f */
[----:B------:R-:W-:Y:S04]  /*433d0*/  STL.64 [R1+0x350], R20 ;  /* 0x0003501401007387 */ /* 0x000fe80000100a00 */
[----:B------:R0:W-:Y:S04]  /*433e0*/  STL.64 [R1+0x358], R22 ;  /* 0x0003581601007387 */ /* 0x0001e80000100a00 */
[----:B0-----:R-:W2:Y:S04]  /*433f0*/  LDL.LU.64 R22, [R1+0x3cf8] ;  /* 0x003cf80001167983 */ /* 0x001ea80000300a00 */
[----:B------:R-:W2:Y:S04]  /*43400*/  LDL.LU.64 R26, [R1+0x3cf0] ;  /* 0x003cf000011a7983 */ /* 0x000ea80000300a00 */
[----:B------:R-:W2:Y:S04]  /*43410*/  LDL.LU.64 R24, [R1+0x3ce8] ;  /* 0x003ce80001187983 */ /* 0x000ea80000300a00 */
[----:B------:R-:W-:Y:S04]  /*43420*/  STL.64 [R1+0x3ca8], R18 ;  /* 0x003ca81201007387 */ /* 0x000fe80000100a00 */
[----:B------:R0:W-:Y:S04]  /*43430*/  STL.64 [R1+0x3ca0], R16 ;  /* 0x003ca01001007387 */ /* 0x0001e80000100a00 */
        /* <DEDUP_REMOVED lines=9> */
[----:B0-----:R-:W4:Y:S01]  /*434d0*/  LDL.LU.64 R26, [R1+0x3ce0] ;  /* 0x003ce000011a7983 */ /* 0x001f220000300a00 */
[----:B------:R-:W-:Y:S01]  /*434e0*/  MOV R0, R22 ;  /* 0x0000001600007202 */ /* 0x000fe20000000f00 */
[----:B----4-:R-:W-:Y:S01]  /*434f0*/  HMMA.16816.F32.BF16 R12, R8, R26, R12 ;  /* 0x0000001a080c723c */ /* 0x010fe2000004180c */
[----:B------:R-:W-:Y:S11]  /*43500*/  IMAD.MOV.U32 R22, RZ, RZ, R26 ;  /* 0x000000ffff167224 */ /* 0x000ff600078e001a */
[----:B------:R-:W-:Y:S11]  /*43510*/  @!UPT UIADD3 URZ, URZ, URZ, URZ ;  /* 0x0000003f3f3ff290 */ /* 0x000ff6000fffe03f */
[----:B------:R-:W-:Y:S04]  /*43520*/  STL.64 [R1+0x330], R12 ;  /* 0x0003300c01007387 */ /* 0x000fe80000100a00 */
[----:B------:R0:W-:Y:S04]  /*43530*/  STL.64 [R1+0x338], R14 ;  /* 0x0003380e01007387 */ /* 0x0001e80000100a00 */
[----:B0-----:R-:W3:Y:S04]  /*43540*/  LDL.LU.64 R14, [R1+0x3cd8] ;  /* 0x003cd800010e7983 */ /* 0x001ee80000300a00 */
[----:B------:R-:W2:Y:S04]  /*43550*/  LDL.LU R24, [R1] ;  /* 0x0000000001187983 */ /* 0x000ea80000300800 */
[----:B------:R-:W2:Y:S04]  /*43560*/  LDL.LU R25, [R1+0x4] ;  /* 0x0000040001197983 */ /* 0x000ea80000300800 */
[----:B------:R-:W4:Y:S01]  /*43570*/  LDL.LU R26, [R1+0x8] ;  /* 0x00000800011a7983 */ /* 0x000f220000300800 */
[----:B------:R-:W-:-:S02]  /*43580*/  MOV R20, R23 ;  /* 0x0000001700147202 */ /* 0x000fc40000000f00 */
[----:B------:R-:W-:Y:S02]  /*43590*/  MOV R23, R27 ;  /* 0x0000001b00177202 */ /* 0x000fe40000000f00 */
[----:B------:R-:W-:Y:S01]  /*435a0*/  MOV R27, R29 ;  /* 0x0000001d001b7202 */ /* 0x000fe20000000f00 */
[----:B---3--:R-:W-:Y:S04]  /*435b0*/  HMMA.16816.F32.BF16 R4, R8, R14, R4 ;  /* 0x0000000e0804723c */ /* 0x008fe80000041804 */
[----:B----4-:R0:W-:Y:S04]  /*435c0*/  STL.64 [R1+0x3a90], R26 ;  /* 0x003a901a01007387 */ /* 0x0101e80000100a00 */
[----:B--2---:R1:W-:Y:S04]  /*435d0*/  STL.64 [R1+0x3a88], R24 ;  /* 0x003a881801007387 */ /* 0x0043e80000100a00 */
[----:B0-----:R-:W2:Y:S04]  /*435e0*/  LDL.LU R26, [R1+0x98] ;  /* 0x00009800011a7983 */ /* 0x001ea80000300800 */
[----:B------:R-:W2:Y:S01]  /*435f0*/  LDL.LU R27, [R1+0x9c] ;  /* 0x00009c00011b7983 */ /* 0x000ea20000300800 */
[----:B-1----:R-:W-:Y:S01]  /*43600*/  MOV R25, R14 ;  /* 0x0000000e00197202 */ /* 0x002fe20000000f00 */
[----:B------:R-:W-:-:S05]  /*43610*/  IMAD.MOV.U32 R24, RZ, RZ, R15 ;  /* 0x000000ffff187224 */ /* 0x000fca00078e000f */
[----:B------:R-:W-:Y:S04]  /*43620*/  STL.64 [R1+0x430], R4 ;  /* 0x0004300401007387 */ /* 0x000fe80000100a00 */
[----:B------:R0:W-:Y:S04]  /*43630*/  STL.64 [R1+0x438], R6 ;  /* 0x0004380601007387 */ /* 0x0001e80000100a00 */
[----:B0-----:R-:W3:Y:S04]  /*43640*/  LDL.LU.64 R6, [R1+0x3cd0] ;  /* 0x003cd00001067983 */ /* 0x001ee80000300a00 */
[----:B------:R-:W3:Y:S04]  /*43650*/  LDL.LU.64 R14, [R1+0x3cc8] ;  /* 0x003cc800010e7983 */ /* 0x000ee80000300a00 */
[----:B------:R-:W3:Y:S02]  /*43660*/  LDL.LU.64 R12, [R1+0x3cc0] ;  /* 0x003cc000010c7983 */ /* 0x000ee40000300a00 */
[C---:B---3--:R-:W-:Y:S11]  /*43670*/  HMMA.16816.F32.BF16 R12, R8.reuse, R6, R12 ;  /* 0x00000006080c723c */ /* 0x048ff6000004180c */
[----:B------:R-:W-:Y:S11]  /*43680*/  @!UPT UIADD3 URZ, URZ, URZ, URZ ;  /* 0x0000003f3f3ff290 */ /* 0x000ff6000fffe03f */
[----:B------:R-:W-:Y:S01]  /*43690*/  @!UPT UIADD3 URZ, URZ, URZ, URZ ;  /* 0x0000003f3f3ff290 */ /* 0x000fe2000fffe03f */
[----:B------:R0:W-:Y:S04]  /*436a0*/  STL.64 [R1+0x420], R12 ;  /* 0x0004200c01007387 */ /* 0x0001e80000100a00 */
[----:B------:R1:W-:Y:S01]  /*436b0*/  STL.64 [R1+0x428], R14 ;  /* 0x0004280e01007387 */ /* 0x0003e20000100a00 */
[----:B0-----:R-:W-:Y:S02]  /*436c0*/  MOV R13, R6 ;  /* 0x00000006000d7202 */ /* 0x001fe40000000f00 */
[----:B------:R-:W-:Y:S01]  /*436d0*/  MOV R12, R7 ;  /* 0x00000007000c7202 */ /* 0x000fe20000000f00 */
[----:B-1----:R-:W3:Y:S04]  /*436e0*/  LDL.LU.64 R14, [R1+0x3cb8] ;  /* 0x003cb800010e7983 */ /* 0x002ee80000300a00 */
[----:B------:R-:W4:Y:S02]  /*436f0*/  LDL.LU.64 R6, [R1+0x3cb0] ;  /* 0x003cb00001067983 */ /* 0x000f240000300a00 */
[C---:B----4-:R-:W-:Y:S01]  /*43700*/  HMMA.16816.F32.BF16 R16, R8.reuse, R6, R16 ;  /* 0x000000060810723c */ /* 0x050fe20000041810 */
[----:B------:R-:W-:Y:S01]  /*43710*/  MOV R21, R6 ;  /* 0x0000000600157202 */ /* 0x000fe20000000f00 */
[----:B------:R-:W-:Y:S11]  /*43720*/  IMAD.MOV.U32 R29, RZ, RZ, R7 ;  /* 0x000000ffff1d7224 */ /* 0x000ff600078e0007 */
[----:B------:R-:W-:Y:S10]  /*43730*/  @!UPT UIADD3 URZ, URZ, URZ, URZ ;  /* 0x0000003f3f3ff290 */ /* 0x000ff4000fffe03f */
[----:B------:R-:W-:Y:S04]  /*43740*/  STL.64 [R1+0x410], R16 ;  /* 0x0004101001007387 */ /* 0x000fe80000100a00 */
[----:B------:R0:W-:Y:S04]  /*43750*/  STL.64 [R1+0x418], R18 ;  /* 0x0004181201007387 */ /* 0x0001e80000100a00 */
[----:B0-----:R-:W4:Y:S04]  /*43760*/  LDL.LU.64 R18, [R1+0x3ca8] ;  /* 0x003ca80001127983 */ /* 0x001f280000300a00 */
[----:B------:R-:W2:Y:S04]  /*43770*/  LDL.LU.64 R16, [R1+0x3ca0] ;  /* 0x003ca00001107983 */ /* 0x000ea80000300a00 */
[----:B------:R-:W2:Y:S04]  /*43780*/  LDL.LU.64 R6, [R1+0x3c98] ;  /* 0x003c980001067983 */ /* 0x000ea80000300a00 */
[----:B------:R-:W2:Y:S02]  /*43790*/  LDL.LU.64 R4, [R1+0x3c90] ;  /* 0x003c900001047983 */ /* 0x000ea40000300a00 */
[----:B--2---:R-:W-:Y:S11]  /*437a0*/  HMMA.16816.F32.BF16 R4, R8, R26, R4 ;  /* 0x0000001a0804723c */ /* 0x004ff60000041804 */
[----:B------:R-:W-:Y:S11]  /*437b0*/  @!UPT UIADD3 URZ, URZ, URZ, URZ ;  /* 0x0000003f3f3ff290 */ /* 0x000ff6000fffe03f */
[----:B------:R-:W-:Y:S01]  /*437c0*/  @!UPT UIADD3 URZ, URZ, URZ, URZ ;  /* 0x0000003f3f3ff290 */ /* 0x000fe2000fffe03f */
[----:B------:R-:W-:Y:S04]  /*437d0*/  STL.64 [R1+0x400], R4 ;  /* 0x0004000401007387 */ /* 0x000fe80000100a00 */
[----:B------:R0:W-:Y:S04]  /*437e0*/  STL.64 [R1+0x408], R6 ;  /* 0x0004080601007387 */ /* 0x0001e80000100a00 */
[----:B0-----:R-:W3:Y:S04]  /*437f0*/  LDL.LU.64 R6, [R1+0x3c88] ;  /* 0x003c880001067983 */ /* 0x001ee80000300a00 */
[----:B------:R-:W3:Y:S04]  /*43800*/  LDL.LU.64 R4, [R1+0x3c80] ;  /* 0x003c800001047983 */ /* 0x000ee80000300a00 */
[----:B------:R0:W-:Y:S02]  /*43810*/  STL.64 [R1+0x3aa0], R26 ;  /* 0x003aa01a01007387 */ /* 0x0001e40000100a00 */
[----:B0-----:R-:W-:-:S02]  /*43820*/  MOV R26, R21 ;  /* 0x00000015001a7202 */ /* 0x001fc40000000f00 */
[----:B------:R-:W2:Y:S01]  /*43830*/  LDL.LU R21, [R1+0x3c7c] ;  /* 0x003c7c0001157983 */ /* 0x000ea20000300800 */
[----:B------:R-:W-:-:S03]  /*43840*/  MOV R27, R29 ;  /* 0x0000001d001b7202 */ /* 0x000fc60000000f00 */
[----:B------:R-:W2:Y:S04]  /*43850*/  LDL.LU R29, [R1+0x3c78] ;  /* 0x003c7800011d7983 */ /* 0x000ea80000300800 */
[----:B------:R0:W-:Y:S02]  /*43860*/  STL.64 [R1+0x3ab8], R26 ;  /* 0x003ab81a01007387 */ /* 0x0001e40000100a00 */
[----:B0-----:R-:W-:Y:S01]  /*43870*/  MOV R26, R13 ;  /* 0x0000000d001a7202 */ /* 0x001fe20000000f00 */
[----:B------:R-:W-:Y:S01]  /*43880*/  IMAD.MOV.U32 R27, RZ, RZ, R12 ;  /* 0x000000ffff1b7224 */ /* 0x000fe200078e000c */
[----:B---3--:R-:W-:Y:S11]  /*43890*/  HMMA.16816.F32.BF16 R4, R8, R14, R4 ;  /* 0x0000000e0804723c */ /* 0x008ff60000041804 */
[----:B------:R-:W-:Y:S11]  /*438a0*/  @!UPT UIADD3 URZ, URZ, URZ, URZ ;  /* 0x0000003f3f3ff290 */ /* 0x000ff6000fffe03f */
[----:B------:R-:W-:Y:S01]  /*438b0*/  @!UPT UIADD3 URZ, URZ, URZ, URZ ;  /* 0x0000003f3f3ff290 */ /* 0x000fe2000fffe03f */
[----:B------:R-:W-:Y:S04]  /*438c0*/  STL.64 [R1+0x3f0], R4 ;  /* 0x0003f00401007387 */ /* 0x000fe80000100a00 */
[----:B------:R0:W-:Y:S04]  /*438d0*/  STL.64 [R1+0x3f8], R6 ;  /* 0x0003f80601007387 */ /* 0x0001e80000100a00 */
[----:B0-----:R-:W3:Y:S04]  /*438e0*/  LDL.LU.64 R6, [R1+0x3c70] ;  /* 0x003c700001067983 */ /* 0x001ee80000300a00 */
[----:B------:R-:W3:Y:S04]  /*438f0*/  LDL.LU.64 R4, [R1+0x3c68] ;  /* 0x003c680001047983 */ /* 0x000ee80000300a00 */
[----:B------:R-:W-:Y:S04]  /*43900*/  STL.64 [R1+0x3ad0], R26 ;  /* 0x003ad01a01007387 */ /* 0x000fe80000100a00 */
[----:B------:R0:W-:Y:S04]  /*43910*/  STL.64 [R1+0x3a98], R14 ;  /* 0x003a980e01007387 */ /* 0x0001e80000100a00 */
[----:B------:R-:W3:Y:S04]  /*43920*/  LDL.LU R12, [R1+0x10] ;  /* 0x00001000010c7983 */ /* 0x000ee80000300800 */
[----:B------:R-:W3:Y:S04]  /*43930*/  LDL.LU R13, [R1+0x14] ;  /* 0x00001400010d7983 */ /* 0x000ee80000300800 */
[----:B0-----:R-:W3:Y:S01]  /*43940*/  LDL.LU R14, [R1+0x18] ;  /* 0x00001800010e7983 */ /* 0x001ee20000300800 */
[----:B--2---:R-:W-:-:S03]  /*43950*/  MOV R15, R29 ;  /* 0x0000001d000f7202 */ /* 0x004fc60000000f00 */
[----:B------:R-:W2:Y:S01]  /*43960*/  LDL.LU R29, [R1+0x3c60] ;  /* 0x003c6000011d7983 */ /* 0x000ea20000300800 */
[----:B------:R-:W-:Y:S02]  /*43970*/  MOV R26, R25 ;  /* 0x00000019001a7202 */ /* 0x000fe40000000f00 */
[----:B------:R-:W-:-:S05]  /*43980*/  MOV R27, R24 ;  /* 0x00000018001b7202 */ /* 0x000fca0000000f00 */
[----:B------:R0:W-:Y:S02]  /*43990*/  STL.64 [R1+0x3ae8], R26 ;  /* 0x003ae81a01007387 */ /* 0x0001e40000100a00 */
[----:B0-----:R-:W-:Y:S02]  /*439a0*/  MOV R26, R22 ;  /* 0x00000016001a7202 */ /* 0x001fe40000000f00 */
[----:B------:R-:W-:Y:S01]  /*439b0*/  MOV R27, R23 ;  /* 0x00000017001b7202 */ /* 0x000fe20000000f00 */
[----:B---3--:R2:W-:Y:S04]  /*439c0*/  STL.64 [R1+0x3ab0], R14 ;  /* 0x003ab00e01007387 */ /* 0x0085e80000100a00 */
[----:B------:R0:W-:Y:S01]  /*439d0*/  STL.64 [R1+0x3aa8], R12 ;  /* 0x003aa80c01007387 */ /* 0x0001e20000100a00 */
[----:B--2---:R-:W-:-:S03]  /*439e0*/  IMAD.MOV.U32 R15, RZ, RZ, R29 ;  /* 0x000000ffff0f7224 */ /* 0x004fc600078e001d */
[----:B0-----:R-:W2:Y:S04]  /*439f0*/  LDL.LU R12, [R1+0x20] ;  /* 0x00002000010c7983 */ /* 0x001ea80000300800 */
[----:B------:R-:W2:Y:S04]  /*43a00*/  LDL.LU R13, [R1+0x24] ;  /* 0x00002400010d7983 */ /* 0x000ea80000300800 */
[----:B------:R-:W3:Y:S04]  /*43a10*/  LDL.LU R14, [R1+0x28] ;  /* 0x00002800010e7983 */ /* 0x000ee80000300800 */
[----:B------:R-:W2:Y:S04]  /*43a20*/  LDL.LU R29, [R1+0x3c5c] ;  /* 0x003c5c00011d7983 */ /* 0x000ea80000300800 */
[----:B------:R-:W4:Y:S04]  /*43a30*/  LDL.LU R22, [R1+0x3c58] ;  /* 0x003c580001167983 */ /* 0x000f280000300800 */
[----:B------:R-:W4:Y:S04]  /*43a40*/  LDL.LU R23, [R1+0x3c54] ;  /* 0x003c540001177983 */ /* 0x000f280000300800 */
[----:B------:R0:W-:Y:S02]  /*43a50*/  STL.64 [R1+0x3b00], R26 ;  /* 0x003b001a01007387 */ /* 0x0001e40000100a00 */
[----:B0-----:R-:W-:-:S02]  /*43a60*/  MOV R26, R0 ;  /* 0x00000000001a7202 */ /* 0x001fc40000000f00 */
[----:B------:R-:W4:Y:S01]  /*43a70*/  LDL.LU R0, [R1+0x3c50] ;  /* 0x003c500001007983 */ /* 0x000f220000300800 */
[----:B------:R-:W-:-:S03]  /*43a80*/  IMAD.MOV.U32 R27, RZ, RZ, R20 ;  /* 0x000000ffff1b7224 */ /* 0x000fc600078e0014 */
[----:B------:R-:W4:Y:S04]  /*43a90*/  LDL.LU R20, [R1+0x3c4c] ;  /* 0x003c4c0001147983 */ /* 0x000f280000300800 */
[----:B------:R-:W-:Y:S04]  /*43aa0*/  STL.64 [R1+0x3b18], R26 ;  /* 0x003b181a01007387 */ /* 0x000fe80000100a00 */
[----:B---3--:R0:W-:Y:S04]  /*43ab0*/  STL.64 [R1+0x3ac8], R14 ;  /* 0x003ac80e01007387 */ /* 0x0081e80000100a00 */
[----:B--2---:R4:W-:Y:S01]  /*43ac0*/  STL.64 [R1+0x3ac0], R12 ;  /* 0x003ac00c01007387 */ /* 0x0049e20000100a00 */
[----:B0-----:R-:W-:-:S02]  /*43ad0*/  MOV R14, R29 ;  /* 0x0000001d000e7202 */ /* 0x001fc40000000f00 */
[----:B----4-:R-:W-:Y:S02]  /*43ae0*/  MOV R12, R22 ;  /* 0x00000016000c7202 */ /* 0x010fe40000000f00 */
[----:B------:R-:W2:Y:S01]  /*43af0*/  LDL.LU R22, [R1+0x3c48] ;  /* 0x003c480001167983 */ /* 0x000ea20000300800 */
[----:B------:R-:W-:-:S03]  /*43b00*/  MOV R13, R23 ;  /* 0x00000017000d7202 */ /* 0x000fc60000000f00 */
[----:B------:R-:W3:Y:S04]  /*43b10*/  LDL.LU R23, [R1+0x3c44] ;  /* 0x003c440001177983 */ /* 0x000ee80000300800 */
[----:B------:R-:W4:Y:S01]  /*43b20*/  LDL.LU R29, [R1+0x3c40] ;  /* 0x003c4000011d7983 */ /* 0x000f220000300800 */
[----:B------:R-:W-:-:S03]  /*43b30*/  IMAD.MOV.U32 R15, RZ, RZ, R0 ;  /* 0x000000ffff0f7224 */ /* 0x000fc600078e0000 */
[----:B------:R-:W4:Y:S01]  /*43b40*/  LDL.LU R0, [R1+0x3c3c] ;  /* 0x003c3c0001007983 */ /* 0x000f220000300800 */
[----:B------:R-:W-:Y:S02]  /*43b50*/  MOV R26, R28 ;  /* 0x0000001c001a7202 */ /* 0x000fe40000000f00 */
[----:B------:R-:W-:-:S05]  /*43b60*/  MOV R27, R19 ;  /* 0x00000013001b7202 */ /* 0x000fca0000000f00 */
[----:B------:R-:W-:Y:S04]  /*43b70*/  STL.64 [R1+0x3b30], R26 ;  /* 0x003b301a01007387 */ /* 0x000fe80000100a00 */
[----:B------:R-:W-:Y:S04]  /*43b80*/  STL.64 [R1+0x3ae0], R14 ;  /* 0x003ae00e01007387 */ /* 0x000fe80000100a00 */
[----:B------:R2:W-:Y:S02]  /*43b90*/  STL.64 [R1+0x3ad8], R12 ;  /* 0x003ad80c01007387 */ /* 0x0005e40000100a00 */
[----:B--2---:R-:W-:-:S02]  /*43ba0*/  MOV R12, R22 ;  /* 0x00000016000c7202 */ /* 0x004fc40000000f00 */
[----:B------:R-:W2:Y:S01]  /*43bb0*/  LDL.LU R22, [R1+0x3c38] ;  /* 0x003c380001167983 */ /* 0x000ea20000300800 */
[----:B---3--:R-:W-:-:S03]  /*43bc0*/  IMAD.MOV.U32 R13, RZ, RZ, R23 ;  /* 0x000000ffff0d7224 */ /* 0x008fc600078e0017 */
[----:B------:R-:W3:Y:S01]  /*43bd0*/  LDL.LU R23, [R1+0x3c34] ;  /* 0x003c340001177983 */ /* 0x000ee20000300800 */
[----:B----4-:R-:W-:-:S03]  /*43be0*/  MOV R14, R29 ;  /* 0x0000001d000e7202 */ /* 0x010fc60000000f00 */
[----:B------:R-:W4:Y:S01]  /*43bf0*/  LDL.LU R29, [R1+0x3c30] ;  /* 0x003c3000011d7983 */ /* 0x000f220000300800 */
[----:B------:R-:W-:-:S03]  /*43c00*/  MOV R15, R0 ;  /* 0x00000000000f7202 */ /* 0x000fc60000000f00 */
[----:B------:R-:W4:Y:S01]  /*43c10*/  LDL.LU R0, [R1+0x3c2c] ;  /* 0x003c2c0001007983 */ /* 0x000f220000300800 */
[----:B------:R-:W-:Y:S01]  /*43c20*/  MOV R26, R18 ;  /* 0x00000012001a7202 */ /* 0x000fe20000000f00 */
[----:B------:R-:W-:-:S05]  /*43c30*/  IMAD.MOV.U32 R27, RZ, RZ, R17 ;  /* 0x000000ffff1b7224 */ /* 0x000fca00078e0011 */
[----:B------:R-:W-:Y:S04]  /*43c40*/  STL.64 [R1+0x3b48], R26 ;  /* 0x003b481a01007387 */ /* 0x000fe80000100a00 */
[----:B------:R-:W-:Y:S04]  /*43c50*/  STL.64 [R1+0x3af8], R14 ;  /* 0x003af80e01007387 */ /* 0x000fe80000100a00 */
[----:B------:R2:W-:Y:S02]  /*43c60*/  STL.64 [R1+0x3af0], R12 ;  /* 0x003af00c01007387 */ /* 0x0005e40000100a00 */
[----:B--2---:R-:W-:-:S02]  /*43c70*/  MOV R12, R22 ;  /* 0x00000016000c7202 */ /* 0x004fc40000000f00 */
[----:B------:R-:W2:Y:S01]  /*43c80*/  LDL.LU R22, [R1+0x3c28] ;  /* 0x003c280001167983 */ /* 0x000ea20000300800 */
[----:B---3--:R-:W-:-:S03]  /*43c90*/  MOV R13, R23 ;  /* 0x00000017000d7202 */ /* 0x008fc60000000f00 */
[----:B------:R-:W3:Y:S01]  /*43ca0*/  LDL.LU R23, [R1+0x3c24] ;  /* 0x003c240001177983 */ /* 0x000ee20000300800 */
[----:B----4-:R-:W-:-:S03]  /*43cb0*/  MOV R14, R29 ;  /* 0x0000001d000e7202 */ /* 0x010fc60000000f00 */
        /* <DEDUP_REMOVED lines=18> */
[----:B------:R0:W-:Y:S02]  /*43de0*/  STL.64 [R1+0x3b78], R26 ;  /* 0x003b781a01007387 */ /* 0x0001e40000100a00 */
[----:B0-----:R-:W-:Y:S02]  /*43df0*/  MOV R26, R5 ;  /* 0x00000005001a7202 */ /* 0x001fe40000000f00 */
[----:B------:R-:W-:-:S05]  /*43e00*/  MOV R27, R4 ;  /* 0x00000004001b7202 */ /* 0x000fca0000000f00 */
[----:B------:R-:W-:Y:S04]  /*43e10*/  STL.64 [R1+0x3ba0], R26 ;  /* 0x003ba01a01007387 */ /* 0x000fe80000100a00 */
[----:B------:R2:W-:Y:S04]  /*43e20*/  STL.64 [R1+0x3b28], R14 ;  /* 0x003b280e01007387 */ /* 0x0005e80000100a00 */
[----:B------:R4:W-:Y:S01]  /*43e30*/  STL.64 [R1+0x3b20], R12 ;  /* 0x003b200c01007387 */ /* 0x0009e20000100a00 */
[----:B--2---:R-:W-:Y:S02]  /*43e40*/  MOV R15, R22 ;  /* 0x00000016000f7202 */ /* 0x004fe40000000f00 */
[----:B---3--:R-:W-:-:S02]  /*43e50*/  MOV R14, R23 ;  /* 0x00000017000e7202 */ /* 0x008fc40000000f00 */
[----:B----4-:R-:W-:Y:S02]  /*43e60*/  MOV R12, R29 ;  /* 0x0000001d000c7202 */ /* 0x010fe40000000f00 */
[----:B------:R-:W2:Y:S01]  /*43e70*/  LDL.LU R29, [R1+0x3c08] ;  /* 0x003c0800011d7983 */ /* 0x000ea20000300800 */
[----:B------:R-:W-:-:S03]  /*43e80*/  IMAD.MOV.U32 R13, RZ, RZ, R0 ;  /* 0x000000ffff0d7224 */ /* 0x000fc600078e0000 */
[----:B------:R-:W3:Y:S04]  /*43e90*/  LDL.LU R0, [R1+0x3c04] ;  /* 0x003c040001007983 */ /* 0x000ee80000300800 */
[----:B------:R-:W4:Y:S04]  /*43ea0*/  LDL.LU R23, [R1+0x3c00] ;  /* 0x003c000001177983 */ /* 0x000f280000300800 */
[----:B------:R-:W2:Y:S04]  /*43eb0*/  LDL.LU R22, [R1+0x3bfc] ;  /* 0x003bfc0001167983 */ /* 0x000ea80000300800 */
[----:B------:R-:W2:Y:S04]  /*43ec0*/  LDL.LU.64 R18, [R1+0x1c8] ;  /* 0x0001c80001127983 */ /* 0x000ea80000300a00 */
[----:B--2---:R-:W-:Y:S04]  /*43ed0*/  STL.64 [R1+0x3bc0], R18 ;  /* 0x003bc01201007387 */ /* 0x004fe80000100a00 */
        /* <DEDUP_REMOVED lines=8> */
[----:B--2---:R-:W-:Y:S04]  /*43f60*/  STL.64 [R1+0x3bd0], R6 ;  /* 0x003bd00601007387 */ /* 0x004fe80000100a00 */
[----:B------:R0:W-:Y:S04]  /*43f70*/  STL.64 [R1+0x3bc8], R4 ;  /* 0x003bc80401007387 */ /* 0x0001e80000100a00 */
[----:B0-----:R-:W2:Y:S04]  /*43f80*/  LDL.LU R4, [R1+0x1f0] ;  /* 0x0001f00001047983 */ /* 0x001ea80000300800 */
[----:B------:R-:W2:Y:S04]  /*43f90*/  LDL.LU R5, [R1+0x1f4] ;  /* 0x0001f40001057983 */ /* 0x000ea80000300800 */
[----:B------:R-:W2:Y:S04]  /*43fa0*/  LDL.LU R6, [R1+0x1f8] ;  /* 0x0001f80001067983 */ /* 0x000ea80000300800 */
[----:B------:R-:W2:Y:S04]  /*43fb0*/  LDL.LU R7, [R1+0x1fc] ;  /* 0x0001fc0001077983 */ /* 0x000ea80000300800 */
[----:B------:R-:W2:Y:S04]  /*43fc0*/  LDL.LU.64 R18, [R1+0x108] ;  /* 0x0001080001127983 */ /* 0x000ea80000300a00 */
[----:B------:R-:W-:Y:S04]  /*43fd0*/  STL.64 [R1+0x3bb8], R26 ;  /* 0x003bb81a01007387 */ /* 0x000fe80000100a00 */
[----:B------:R0:W-:Y:S04]  /*43fe0*/  STL.64 [R1+0x3bb0], R24 ;  /* 0x003bb01801007387 */ /* 0x0001e80000100a00 */
[----:B0-----:R-:W2:Y:S04]  /*43ff0*/  LDL.LU R24, [R1+0x1d0] ;  /* 0x0001d00001187983 */ /* 0x001ea80000300800 */
[----:B------:R-:W2:Y:S04]  /*44000*/  LDL.LU R25, [R1+0x1d4] ;  /* 0x0001d40001197983 */ /* 0x000ea80000300800 */
[----:B------:R-:W2:Y:S04]  /*44010*/  LDL.LU R26, [R1+0x1d8] ;  /* 0x0001d800011a7983 */ /* 0x000ea80000300800 */
[----:B------:R-:W2:Y:S04]  /*44020*/  LDL.LU R27, [R1+0x1dc] ;  /* 0x0001dc00011b7983 */ /* 0x000ea80000300800 */
[----:B------:R-:W-:Y:S04]  /*44030*/  STL.64 [R1+0x3b40], R14 ;  /* 0x003b400e01007387 */ /* 0x000fe80000100a00 */
[----:B------:R4:W-:Y:S02]  /*44040*/  STL.64 [R1+0x3b38], R12 ;  /* 0x003b380c01007387 */ /* 0x0009e40000100a00 */
[----:B----4-:R-:W-:-:S02]  /*44050*/  MOV R12, R23 ;  /* 0x00000017000c7202 */ /* 0x010fc40000000f00 */
[----:B------:R-:W4:Y:S04]  /*44060*/  LDL.LU R23, [R1+0x3bf8] ;  /* 0x003bf80001177983 */ /* 0x000f280000300800 */
[----:B------:R-:W2:Y:S01]  /*44070*/  LDL.LU R13, [R1+0x164] ;  /* 0x00016400010d7983 */ /* 0x000ea20000300800 */
[----:B---3--:R-:W-:Y:S01]  /*44080*/  IMAD.MOV.U32 R14, RZ, RZ, R0 ;  /* 0x000000ffff0e7224 */ /* 0x008fe200078e0000 */
[----:B------:R-:W-:Y:S02]  /*44090*/  MOV R15, R29 ;  /* 0x0000001d000f7202 */ /* 0x000fe40000000f00 */
[----:B------:R-:W3:Y:S04]  /*440a0*/  LDL.LU R0, [R1+0x3bf4] ;  /* 0x003bf40001007983 */ /* 0x000ee80000300800 */
[----:B------:R-:W3:Y:S04]  /*440b0*/  LDL.LU R29, [R1+0x3bf0] ;  /* 0x003bf000011d7983 */ /* 0x000ee80000300800 */
[----:B------:R-:W-:Y:S04]  /*440c0*/  STL.64 [R1+0x3b58], R14 ;  /* 0x003b580e01007387 */ /* 0x000fe80000100a00 */
[----:B--2---:R0:W-:Y:S02]  /*440d0*/  STL.64 [R1+0x3b50], R12 ;  /* 0x003b500c01007387 */ /* 0x0041e40000100a00 */
[----:B0-----:R-:W-:-:S02]  /*440e0*/  MOV R12, R22 ;  /* 0x00000016000c7202 */ /* 0x001fc40000000f00 */
[----:B------:R-:W2:Y:S01]  /*440f0*/  LDL.LU R22, [R1+0x3bec] ;  /* 0x003bec0001167983 */ /* 0x000ea20000300800 */
[----:B----4-:R-:W-:-:S03]  /*44100*/  MOV R13, R23 ;  /* 0x00000017000d7202 */ /* 0x010fc60000000f00 */
[----:B------:R-:W4:Y:S04]  /*44110*/  LDL.LU R23, [R1+0x3be8] ;  /* 0x003be80001177983 */ /* 0x000f280000300800 */
[----:B------:R-:W2:Y:S01]  /*44120*/  LDL.LU R14, [R1+0x178] ;  /* 0x00017800010e7983 */ /* 0x000ea20000300800 */
[----:B---3--:R-:W-:-:S03]  /*44130*/  IMAD.MOV.U32 R15, RZ, RZ, R0 ;  /* 0x000000ffff0f7224 */ /* 0x008fc600078e0000 */
[----:B------:R-:W3:Y:S04]  /*44140*/  LDL.LU R0, [R1+0x3be4] ;  /* 0x003be40001007983 */ /* 0x000ee80000300800 */
[----:B--2---:R4:W-:Y:S04]  /*44150*/  STL.64 [R1+0x3b70], R14 ;  /* 0x003b700e01007387 */ /* 0x0049e80000100a00 */
[----:B------:R0:W-:Y:S01]  /*44160*/  STL.64 [R1+0x3b68], R12 ;  /* 0x003b680c01007387 */ /* 0x0001e20000100a00 */
[----:B----4-:R-:W-:Y:S02]  /*44170*/  MOV R14, R23 ;  /* 0x00000017000e7202 */ /* 0x010fe40000000f00 */
[----:B0-----:R-:W-:-:S02]  /*44180*/  MOV R12, R29 ;  /* 0x0000001d000c7202 */ /* 0x001fc40000000f00 */
[----:B------:R-:W2:Y:S01]  /*44190*/  LDL.LU R29, [R1+0x3be0] ;  /* 0x003be000011d7983 */ /* 0x000ea20000300800 */
[----:B------:R-:W-:-:S03]  /*441a0*/  MOV R13, R22 ;  /* 0x00000016000d7202 */ /* 0x000fc60000000f00 */
[----:B------:R-:W4:Y:S04]  /*441b0*/  LDL.LU R22, [R1+0x3bdc] ;  /* 0x003bdc0001167983 */ /* 0x000f280000300800 */
[----:B------:R-:W4:Y:S04]  /*441c0*/  LDL.LU R23, [R1+0x3bd8] ;  /* 0x003bd80001177983 */ /* 0x000f280000300800 */
[----:B------:R-:W2:Y:S01]  /*441d0*/  LDL.LU R15, [R1+0x18c] ;  /* 0x00018c00010f7983 */ /* 0x000ea20000300800 */
[----:B----4-:R-:W-:Y:S03]  /*441e0*/  HMMA.16816.F32.BF16 R4, R8, R22, R4 ;  /* 0x000000160804723c */ /* 0x010fe60000041804 */
[----:B--2---:R-:W-:Y:S04]  /*441f0*/  STL.64 [R1+0x3b88], R14 ;  /* 0x003b880e01007387 */ /* 0x004fe80000100a00 */
[----:B------:R0:W-:Y:S04]  /*44200*/  STL.64 [R1+0x3b80], R12 ;  /* 0x003b800c01007387 */ /* 0x0001e80000100a00 */
[----:B0-----:R-:W2:Y:S04]  /*44210*/  LDL.LU R12, [R1+0x190] ;  /* 0x00019000010c7983 */ /* 0x001ea80000300800 */
[----:B------:R-:W2:Y:S08]  /*44220*/  LDL.LU R13, [R1+0x194] ;  /* 0x00019400010d7983 */ /* 0x000eb00000300800 */
[----:B------:R-:W-:Y:S04]  /*44230*/  STL.64 [R1+0x3e0], R4 ;  /* 0x0003e00401007387 */ /* 0x000fe80000100a00 */
[----:B------:R0:W-:Y:S04]  /*44240*/  STL.64 [R1+0x3e8], R6 ;  /* 0x0003e80601007387 */ /* 0x0001e80000100a00 */
[----:B0-----:R-:W4:Y:S04]  /*44250*/  LDL.LU.64 R6, [R1+0x3bd0] ;  /* 0x003bd00001067983 */ /* 0x001f280000300a00 */
[----:B------:R-:W4:Y:S01]  /*44260*/  LDL.LU.64 R4, [R1+0x3bc8] ;  /* 0x003bc80001047983 */ /* 0x000f220000300a00 */
[----:B---3--:R-:W-:-:S02]  /*44270*/  MOV R15, R0 ;  /* 0x00000000000f7202 */ /* 0x008fc40000000f00 */
[----:B------:R-:W-:Y:S01]  /*44280*/  MOV R0, R19 ;  /* 0x0000001300007202 */ /* 0x000fe20000000f00 */
[C---:B----4-:R-:W-:Y:S11]  /*44290*/  HMMA.16816.F32.BF16 R4, R8.reuse, R18, R4 ;  /* 0x000000120804723c */ /* 0x050ff60000041804 */
[----:B------:R-:W-:Y:S11]  /*442a0*/  @!UPT UIADD3 URZ, URZ, URZ, URZ ;  /* 0x0000003f3f3ff290 */ /* 0x000ff6000fffe03f */
[----:B------:R-:W-:Y:S01]  /*442b0*/  @!UPT UIADD3 URZ, URZ, URZ, URZ ;  /* 0x0000003f3f3ff290 */ /* 0x000fe2000fffe03f */
[----:B------:R-:W-:Y:S04]  /*442c0*/  STL.64 [R1+0x3d0], R4 ;  /* 0x0003d00401007387 */ /* 0x000fe80000100a00 */
[----:B------:R0:W-:Y:S02]  /*442d0*/  STL.64 [R1+0x3d8], R6 ;  /* 0x0003d80601007387 */ /* 0x0001e40000100a00 */
[----:B0-----:R-:W-:Y:S02]  /*442e0*/  MOV R6, R18 ;  /* 0x0000001200067202 */ /* 0x001fe40000000f00 */
[----:B------:R-:W3:Y:S02]  /*442f0*/  LDL.LU.64 R18, [R1+0x3bc0] ;  /* 0x003bc00001127983 */ /* 0x000ee40000300a00 */
[C---:B---3--:R-:W-:Y:S01]  /*44300*/  HMMA.16816.F32.BF16 R24, R8.reuse, R18, R24 ;  /* 0x000000120818723c */ /* 0x048fe20000041818 */
[----:B------:R-:W-:Y:S01]  /*44310*/  IMAD.MOV.U32 R5, RZ, RZ, R18 ;  /* 0x000000ffff057224 */ /* 0x000fe200078e0012 */
[----:B------:R-:W-:Y:S11]  /*44320*/  MOV R4, R19 ;  /* 0x0000001300047202 */ /* 0x000ff60000000f00 */
[----:B------:R-:W-:Y:S10]  /*44330*/  @!UPT UIADD3 URZ, URZ, URZ, URZ ;  /* 0x0000003f3f3ff290 */ /* 0x000ff4000fffe03f */
[----:B------:R-:W-:Y:S04]  /*44340*/  STL.64 [R1+0x3c0], R24 ;  /* 0x0003c01801007387 */ /* 0x000fe80000100a00 */
[----:B------:R0:W-:Y:S04]  /*44350*/  STL.64 [R1+0x3c8], R26 ;  /* 0x0003c81a01007387 */ /* 0x0001e80000100a00 */
[----:B0-----:R-:W3:Y:S04]  /*44360*/  LDL.LU.64 R26, [R1+0x3bb8] ;  /* 0x003bb800011a7983 */ /* 0x001ee80000300a00 */
[----:B------:R-:W3:Y:S04]  /*44370*/  LDL.LU.64 R24, [R1+0x3bb0] ;  /* 0x003bb00001187983 */ /* 0x000ee80000300a00 */
[----:B------:R-:W3:Y:S02]  /*44380*/  LDL.LU.64 R18, [R1+0x3ba8] ;  /* 0x003ba80001127983 */ /* 0x000ee40000300a00 */
[----:B---3--:R-:W-:Y:S02]  /*44390*/  HMMA.16816.F32.BF16 R8, R8, R18, R24 ;  /* 0x000000120808723c */ /* 0x008fe40000041818 */
[----:B------:R-:W2:Y:S01]  /*443a0*/  LDL.LU.64 R26, [R1+0x3ba0] ;  /* 0x003ba000011a7983 */ /* 0x000ea20000300a00 */
[----:B------:R-:W-:-:S02]  /*443b0*/  MOV R3, R18 ;  /* 0x0000001200037202 */ /* 0x000fc40000000f00 */
[----:B------:R-:W-:Y:S11]  /*443c0*/  MOV R28, R19 ;  /* 0x00000013001c7202 */ /* 0x000ff60000000f00 */
[----:B------:R-:W-:Y:S07]  /*443d0*/  @!UPT UIADD3 URZ, URZ, URZ, URZ ;  /* 0x0000003f3f3ff290 */ /* 0x000fee000fffe03f */
[----:B------:R-:W-:Y:S04]  /*443e0*/  STL.64 [R1+0x310], R8 ;  /* 0x0003100801007387 */ /* 0x000fe80000100a00 */
[----:B------:R0:W-:Y:S04]  /*443f0*/  STL.64 [R1+0x318], R10 ;  /* 0x0003180a01007387 */ /* 0x0001e80000100a00 */
[----:B------:R-:W2:Y:S04]  /*44400*/  LDL.LU.64 R18, [R1+0x3b98] ;  /* 0x003b980001127983 */ /* 0x000ea80000300a00 */
[----:B------:R-:W2:Y:S01]  /*44410*/  LDL.LU.64 R16, [R1+0x3b90] ;  /* 0x003b900001107983 */ /* 0x000ea20000300a00 */
[----:B------:R-:W-:-:S03]  /*44420*/  IMAD.MOV.U32 R14, RZ, RZ, R29 ;  /* 0x000000ffff0e7224 */ /* 0x000fc600078e001d */
[----:B0-----:R-:W3:Y:S04]  /*44430*/  LDL R11, [R1+0x2aa0] ;  /* 0x002aa000010b7983 */ /* 0x001ee80000100800 */
[C---:B--2---:R-:W-:Y:S01]  /*44440*/  HMMA.16816.F32.BF16 R24, R16.reuse, R26, R12 ;  /* 0x0000001a1018723c */ /* 0x044fe2000004180c */
[----:B------:R-:W2:Y:S04]  /*44450*/  LDL.LU.64 R14, [R1+0x3b88] ;  /* 0x003b8800010e7983 */ /* 0x000ea80000300a00 */
[----:B------:R-:W2:Y:S11]  /*44460*/  LDL.LU.64 R12, [R1+0x3b80] ;  /* 0x003b8000010c7983 */ /* 0x000eb60000300a00 */
[----:B------:R-:W-:Y:S07]  /*44470*/  @!UPT UIADD3 URZ, URZ, URZ, URZ ;  /* 0x0000003f3f3ff290 */ /* 0x000fee000fffe03f */
[----:B------:R-:W-:Y:S04]  /*44480*/  STL.64 [R1+0x300], R24 ;  /* 0x0003001801007387 */ /* 0x000fe80000100a00 */
[----:B------:R0:W-:Y:S04]  /*44490*/  STL.64 [R1+0x308], R26 ;  /* 0x0003081a01007387 */ /* 0x0001e80000100a00 */
[----:B0-----:R-:W2:Y:S02]  /*444a0*/  LDL.LU.64 R26, [R1+0x3b78] ;  /* 0x003b7800011a7983 */ /* 0x001ea40000300a00 */
[C---:B--2---:R-:W-:Y:S02]  /*444b0*/  HMMA.16816.F32.BF16 R24, R16.reuse, R26, R12 ;  /* 0x0000001a1018723c */ /* 0x044fe4000004180c */
[----:B------:R-:W2:Y:S04]  /*444c0*/  LDL.LU.64 R14, [R1+0x3b70] ;  /* 0x003b7000010e7983 */ /* 0x000ea80000300a00 */
[----:B------:R-:W2:Y:S11]  /*444d0*/  LDL.LU.64 R12, [R1+0x3b68] ;  /* 0x003b6800010c7983 */ /* 0x000eb60000300a00 */
[----:B------:R-:W-:Y:S06]  /*444e0*/  @!UPT UIADD3 URZ, URZ, URZ, URZ ;  /* 0x0000003f3f3ff290 */ /* 0x000fec000fffe03f */
        /* <DEDUP_REMOVED lines=16> */
[----:B0-----:R-:W2:Y:S04]  /*445f0*/  LDL.LU.64 R26, [R1+0x3b30] ;  /* 0x003b3000011a7983 */ /* 0x001ea80000300a00 */
[----:B------:R-:W4:Y:S01]  /*44600*/  LDL R8, [R1+0x1aa0] ;  /* 0x001aa00001087983 */ /* 0x000f220000100800 */
[C---:B--2---:R-:W-:Y:S03]  /*44610*/  HMMA.16816.F32.BF16 R24, R16.reuse, R26, R12 ;  /* 0x0000001a1018723c */ /* 0x044fe6000004180c */
[----:B------:R-:W2:Y:S04]  /*44620*/  LDL.LU.64 R14, [R1+0x3b28] ;  /* 0x003b2800010e7983 */ /* 0x000ea80000300a00 */
[----:B------:R-:W2:Y:S11]  /*44630*/  LDL.LU.64 R12, [R1+0x3b20] ;  /* 0x003b2000010c7983 */ /* 0x000eb60000300a00 */
[----:B------:R-:W-:Y:S05]  /*44640*/  @!UPT UIADD3 URZ, URZ, URZ, URZ ;  /* 0x0000003f3f3ff290 */ /* 0x000fea000fffe03f */
        /* <DEDUP_REMOVED lines=38> */
[----:B--2---:R-:W-:Y:S02]  /*448b0*/  HMMA.16816.F32.BF16 R24, R16, R26, R12 ;  /* 0x0000001a1018723c */ /* 0x004fe4000004180c */
[----:B------:R-:W2:Y:S11]  /*448c0*/  LDL.LU.64 R14, [R1+0x3a98] ;  /* 0x003a9800010e7983 */ /* 0x000eb60000300a00 */
[----:B------:R-:W-:Y:S10]  /*448d0*/  @!UPT UIADD3 URZ, URZ, URZ, URZ ;  /* 0x0000003f3f3ff290 */ /* 0x000ff4000fffe03f */
[----:B------:R-:W-:Y:S01]  /*448e0*/  STL.64 [R1+0xd0], R24 ;  /* 0x0000d01801007387 */ /* 0x000fe20000100a00 */
[----:B------:R-:W-:-:S03]  /*448f0*/  IMAD.MOV.U32 R29, RZ, RZ, R27 ;  /* 0x000000ffff1d7224 */ /* 0x000fc600078e001b */
[----:B------:R0:W-:Y:S04]  /*44900*/  STL [R1+0xd8], R26 ;  /* 0x0000d81a01007387 */ /* 0x0001e80000100800 */
[----:B0-----:R-:W2:Y:S04]  /*44910*/  LDL.LU.64 R26, [R1+0x3a90] ;  /* 0x003a9000011a7983 */ /* 0x001ea80000300a00 */
[----:B------:R-:W2:Y:S04]  /*44920*/  LDL.LU.64 R24, [R1+0x3a88] ;  /* 0x003a880001187983 */ /* 0x000ea80000300a00 */
[----:B------:R-:W-:Y:S01]  /*44930*/  STL [R1+0x3968], R29 ;  /* 0x0039681d01007387 */ /* 0x000fe20000100800 */
[C---:B--2---:R-:W-:Y:S03]  /*44940*/  HMMA.16816.F32.BF16 R12, R16.reuse, R14, R24 ;  /* 0x0000000e100c723c */ /* 0x044fe60000041818 */
[----:B------:R-:W2:Y:S04]  /*44950*/  LDL.LU.64 R26, [R1+0x3a80] ;  /* 0x003a8000011a7983 */ /* 0x000ea80000300a00 */
[----:B------:R-:W2:Y:S11]  /*44960*/  LDL.LU.64 R24, [R1+0x3a78] ;  /* 0x003a780001187983 */ /* 0x000eb60000300a00 */
[----:B------:R-:W-:Y:S05]  /*44970*/  @!UPT UIADD3 URZ, URZ, URZ, URZ ;  /* 0x0000003f3f3ff290 */ /* 0x000fea000fffe03f */
[----:B------:R-:W-:Y:S04]  /*44980*/  STL.64 [R1+0xc0], R12 ;  /* 0x0000c00c01007387 */ /* 0x000fe80000100a00 */
[----:B------:R2:W-:Y:S02]  /*44990*/  STL.64 [R1+0xc8], R14 ;  /* 0x0000c80e01007387 */ /* 0x0005e40000100a00 */
[----:B--2---:R-:W-:Y:S11]  /*449a0*/  HMMA.16816.F32.BF16 R12, R16, R22, R24 ;  /* 0x00000016100c723c */ /* 0x004ff60000041818 */
[----:B------:R-:W-:Y:S11]  /*449b0*/  @!UPT UIADD3 URZ, URZ, URZ, URZ ;  /* 0x0000003f3f3ff290 */ /* 0x000ff6000fffe03f */
[----:B------:R-:W-:Y:S01]  /*449c0*/  @!UPT UIADD3 URZ, URZ, URZ, URZ ;  /* 0x0000003f3f3ff290 */ /* 0x000fe2000fffe03f */
[----:B------:R-:W-:Y:S04]  /*449d0*/  STL.64 [R1+0x2d0], R12 ;  /* 0x0002d00c01007387 */ /* 0x000fe80000100a00 */
[----:B------:R-:W-:Y:S04]  /*449e0*/  STL.64 [R1+0x2d8], R14 ;  /* 0x0002d80e01007387 */ /* 0x000fe80000100a00 */
[----:B---3--:R-:W0:Y:S04]  /*449f0*/  LDSM.16.M88.4 R12, [R11+0x28000] ;  /* 0x028000000b0c783b */ /* 0x008e280000000200 */
[----:B------:R-:W2:Y:S04]  /*44a00*/  LDL.LU R22, [R1+0xa8] ;  /* 0x0000a80001167983 */ /* 0x000ea80000300800 */
[----:B------:R-:W2:Y:S04]  /*44a10*/  LDL.LU R23, [R1+0xac] ;  /* 0x0000ac0001177983 */ /* 0x000ea80000300800 */
[----:B------:R-:W-:Y:S04]  /*44a20*/  STL [R1+0x3a58], R11 ;  /* 0x003a580b01007387 */ /* 0x000fe80000100800 */
[----:B0-----:R-:W-:Y:S04]  /*44a30*/  STL.64 [R1+0x3a48], R14 ;  /* 0x003a480e01007387 */ /* 0x001fe80000100a00 */
[----:B------:R-:W-:Y:S04]  /*44a40*/  STL.64 [R1+0x3a40], R12 ;  /* 0x003a400c01007387 */ /* 0x000fe80000100a00 */
[----:B----4-:R-:W0:Y:S04]  /*44a50*/  LDSM.16.M88.4 R12, [R8] ;  /* 0x00000000080c783b */ /* 0x010e280000000200 */
        /* <DEDUP_REMOVED lines=15> */
[----:B------:R-:W-:-:S02]  /*44b50*/  MOV R26, R6 ;  /* 0x00000006001a7202 */ /* 0x000fc40000000f00 */
[----:B------:R-:W-:Y:S01]  /*44b60*/  MOV R27, R0 ;  /* 0x00000000001b7202 */ /* 0x000fe20000000f00 */
[----:B0-----:R-:W-:Y:S04]  /*44b70*/  STL.64 [R1+0x40], R12 ;  /* 0x0000400c01007387 */ /* 0x001fe80000100a00 */
[----:B------:R-:W-:Y:S04]  /*44b80*/  STL.64 [R1+0x48], R14 ;  /* 0x0000480e01007387 */ /* 0x000fe80000100a00 */
[----:B------:R-:W0:Y:S04]  /*44b90*/  LDSM.16.M88.4 R12, [R8+0xc000] ;  /* 0x00c00000080c783b */ /* 0x000e280000000200 */
[----:B0-----:R-:W-:Y:S04]  /*44ba0*/  STL.64 [R1+0x30], R12 ;  /* 0x0000300c01007387 */ /* 0x001fe80000100a00 */
[----:B------:R2:W-:Y:S04]  /*44bb0*/  STL.64 [R1+0x38], R14 ;  /* 0x0000380e01007387 */ /* 0x0005e80000100a00 */
[----:B------:R-:W3:Y:S01]  /*44bc0*/  LDL R0, [R1+0x2a9c] ;  /* 0x002a9c0001007983 */ /* 0x000ee20000100800 */
[----:B--2---:R-:W-:Y:S03]  /*44bd0*/  HMMA.16816.F32.BF16 R12, R16, R26, R20 ;  /* 0x0000001a100c723c */ /* 0x004fe60000041814 */
[----:B------:R-:W0:Y:S04]  /*44be0*/  LDSM.16.M88.4 R24, [R8+0xe000] ;  /* 0x00e000000818783b */ /* 0x000e280000000200 */
[----:B------:R-:W1:Y:S01]  /*44bf0*/  LDSM.16.M88.4 R20, [R8+0x10000] ;  /* 0x010000000814783b */ /* 0x000e620000000200 */
[----:B------:R-:W-:Y:S01]  /*44c00*/  MOV R10, R5 ;  /* 0x00000005000a7202 */ /* 0x000fe20000000f00 */
[----:B------:R-:W-:-:S02]  /*44c10*/  IMAD.MOV.U32 R11, RZ, RZ, R4 ;  /* 0x000000ffff0b7224 */ /* 0x000fc400078e0004 */
[----:B------:R-:W-:Y:S11]  /*44c20*/  LDSM.16.M88.4 R4, [R8+0x18000] ;  /* 0x018000000804783b */ /* 0x000ff60000000200 */
[----:B------:R-:W-:Y:S01]  /*44c30*/  @!UPT UIADD3 URZ, URZ, URZ, URZ ;  /* 0x0000003f3f3ff290 */ /* 0x000fe2000fffe03f */
[----:B------:R-:W-:Y:S04]  /*44c40*/  STL.64 [R1+0x2c0], R12 ;  /* 0x0002c00c01007387 */ /* 0x000fe80000100a00 */
[----:B------:R-:W-:Y:S04]  /*44c50*/  STL.64 [R1+0x2c8], R14 ;  /* 0x0002c80e01007387 */ /* 0x000fe80000100a00 */
[----:B------:R-:W2:Y:S04]  /*44c60*/  LDSM.16.M88.4 R12, [R8+0x12000] ;  /* 0x01200000080c783b */ /* 0x000ea80000000200 */
[----:B0-----:R-:W-:Y:S04]  /*44c70*/  STL.64 [R1+0x20], R24 ;  /* 0x0000201801007387 */ /* 0x001fe80000100a00 */
[----:B------:R-:W-:Y:S04]  /*44c80*/  STL.64 [R1+0x28], R26 ;  /* 0x0000281a01007387 */ /* 0x000fe80000100a00 */
[----:B------:R-:W0:Y:S04]  /*44c90*/  LDSM.16.M88.4 R24, [R8+0x14000] ;  /* 0x014000000818783b */ /* 0x000e280000000200 */
[----:B-1----:R-:W-:Y:S04]  /*44ca0*/  STL.64 [R1+0x10], R20 ;  /* 0x0000101401007387 */ /* 0x002fe80000100a00 */
[----:B------:R-:W-:Y:S04]  /*44cb0*/  STL.64 [R1+0x18], R22 ;  /* 0x0000181601007387 */ /* 0x000fe80000100a00 */
[----:B------:R-:W1:Y:S04]  /*44cc0*/  LDSM.16.M88.4 R20, [R8+0x16000] ;  /* 0x016000000814783b */ /* 0x000e680000000200 */
[----:B--2---:R-:W-:Y:S04]  /*44cd0*/  STL.64 [R1], R12 ;  /* 0x0000000c01007387 */ /* 0x004fe80000100a00 */
[----:B------:R-:W-:Y:S04]  /*44ce0*/  STL.64 [R1+0x8], R14 ;  /* 0x0000080e01007387 */ /* 0x000fe80000100a00 */
[----:B------:R-:W2:Y:S04]  /*44cf0*/  LDSM.16.M88.4 R12, [R8+0x1a000] ;  /* 0x01a00000080c783b */ /* 0x000ea80000000200 */
[----:B0-----:R-:W-:Y:S04]  /*44d00*/  STL [R1+0x379c], R26 ;  /* 0x00379c1a01007387 */ /* 0x001fe80000100800 */
[----:B------:R-:W-:Y:S04]  /*44d10*/  STL [R1+0x3798], R27 ;  /* 0x0037981b01007387 */ /* 0x000fe80000100800 */
[----:B------:R0:W-:Y:S04]  /*44d20*/  STL.64 [R1+0x3a18], R24 ;  /* 0x003a181801007387 */ /* 0x0001e80000100a00 */
[----:B-1----:R-:W-:Y:S04]  /*44d30*/  STL.64 [R1+0x39a0], R22 ;  /* 0x0039a01601007387 */ /* 0x002fe80000100a00 */
[----:B------:R-:W-:Y:S04]  /*44d40*/  STL.64 [R1+0x3998], R20 ;  /* 0x0039981401007387 */ /* 0x000fe80000100a00 */
[----:B------:R-:W-:Y:S04]  /*44d50*/  STL [R1+0x3970], R4 ;  /* 0x0039700401007387 */ /* 0x000fe80000100800 */
[----:B------:R-:W-:Y:S04]  /*44d60*/  STL [R1+0x396c], R5 ;  /* 0x00396c0501007387 */ /* 0x000fe80000100800 */
[----:B------:R-:W-:Y:S04]  /*44d70*/  STL [R1+0x37fc], R6 ;  /* 0x0037fc0601007387 */ /* 0x000fe80000100800 */
[----:B------:R-:W-:Y:S04]  /*44d80*/  STL [R1+0x37f8], R7 ;  /* 0x0037f80701007387 */ /* 0x000fe80000100800 */
[----:B------:R-:W1:Y:S04]  /*44d90*/  LDSM.16.M88.4 R4, [R8+0x1c000] ;  /* 0x01c000000804783b */ /* 0x000e680000000200 */
[----:B0-----:R-:W4:Y:S04]  /*44da0*/  LDL.LU R24, [R1+0x370] ;  /* 0x0003700001187983 */ /* 0x001f280000300800 */
[----:B--2---:R-:W-:Y:S04]  /*44db0*/  STL.64 [R1+0xb0], R12 ;  /* 0x0000b00c01007387 */ /* 0x004fe80000100a00 */
[----:B------:R0:W-:Y:S01]  /*44dc0*/  STL.64 [R1+0xb8], R14 ;  /* 0x0000b80e01007387 */ /* 0x0001e20000100a00 */
[----:B------:R-:W-:-:S03]  /*44dd0*/  MOV R27, R2 ;  /* 0x00000002001b7202 */ /* 0x000fc60000000f00 */
[----:B------:R-:W2:Y:S04]  /*44de0*/  LDSM.16.M88.4 R20, [R8+0x1e000] ;  /* 0x01e000000814783b */ /* 0x000ea80000000200 */
[----:B-1----:R-:W-:Y:S04]  /*44df0*/  STL.64 [R1+0x180], R4 ;  /* 0x0001800401007387 */ /* 0x002fe80000100a00 */
[----:B------:R-:W-:Y:S04]  /*44e00*/  STL.64 [R1+0x188], R6 ;  /* 0x0001880601007387 */ /* 0x000fe80000100a00 */
[----:B------:R-:W4:Y:S04]  /*44e10*/  LDL.LU R25, [R1+0x374] ;  /* 0x0003740001197983 */ /* 0x000f280000300800 */
[----:B------:R-:W2:Y:S01]  /*44e20*/  LDL.LU R26, [R1+0x378] ;  /* 0x00037800011a7983 */ /* 0x000ea20000300800 */
[----:B0-----:R-:W-:-:S02]  /*44e30*/  MOV R14, R3 ;  /* 0x00000003000e7202 */ /* 0x001fc40000000f00 */
[----:B------:R-:W-:Y:S01]  /*44e40*/  MOV R15, R28 ;  /* 0x0000001c000f7202 */ /* 0x000fe20000000f00 */
[----:B------:R-:W3:Y:S04]  /*44e50*/  LDL.LU R2, [R1+0x3a70] ;  /* 0x003a700001027983 */ /* 0x000ee80000300800 */
[----:B------:R-:W3:Y:S04]  /*44e60*/  LDL.LU R3, [R1+0x3a6c] ;  /* 0x003a6c0001037983 */ /* 0x000ee80000300800 */
[----:B------:R-:W3:Y:S04]  /*44e70*/  LDL.LU R28, [R1+0x3a68] ;  /* 0x003a6800011c7983 */ /* 0x000ee80000300800 */
[----:B------:R0:W-:Y:S04]  /*44e80*/  STL.64 [R1+0x3a60], R14 ;  /* 0x003a600e01007387 */ /* 0x0001e80000100a00 */
[----:B------:R-:W3:Y:S04]  /*44e90*/  LDL.LU R12, [R1+0x3b0] ;  /* 0x0003b000010c7983 */ /* 0x000ee80000300800 */
[----:B------:R-:W3:Y:S04]  /*44ea0*/  LDL.LU R13, [R1+0x3b4] ;  /* 0x0003b400010d7983 */ /* 0x000ee80000300800 */
[----:B0-----:R-:W3:Y:S04]  /*44eb0*/  LDL.LU R14, [R1+0x3b8] ;  /* 0x0003b800010e7983 */ /* 0x001ee80000300800 */
[----:B------:R-:W3:Y:S04]  /*44ec0*/  LDL.LU R15, [R1+0x3bc] ;  /* 0x0003bc00010f7983 */ /* 0x000ee80000300800 */
[----:B--2---:R-:W-:Y:S04]  /*44ed0*/  STL.64 [R1+0x3a28], R26 ;  /* 0x003a281a01007387 */ /* 0x004fe80000100a00 */
[----:B----4-:R0:W-:Y:S04]  /*44ee0*/  STL.64 [R1+0x3a20], R24 ;  /* 0x003a201801007387 */ /* 0x0101e80000100a00 */
[----:B0-----:R-:W2:Y:S04]  /*44ef0*/  LDL.LU.64 R24, [R1+0x80] ;  /* 0x0000800001187983 */ /* 0x001ea80000300a00 */
[----:B--2---:R0:W-:Y:S04]  /*44f00*/  STL.64 [R1+0x3a30], R24 ;  /* 0x003a301801007387 */ /* 0x0041e80000100a00 */
[----:B0-----:R-:W2:Y:S01]  /*44f10*/  LDL.LU.64 R24, [R1+0x90] ;  /* 0x0000900001187983 */ /* 0x001ea20000300a00 */
[----:B------:R-:W-:Y:S01]  /*44f20*/  IMAD.MOV.U32 R4, RZ, RZ, R20 ;  /* 0x000000ffff047224 */ /* 0x000fe200078e0014 */
[----:B------:R-:W-:Y:S01]  /*44f30*/  MOV R5, R21 ;  /* 0x0000001500057202 */ /* 0x000fe20000000f00 */
[----:B---3--:R-:W-:Y:S01]  /*44f40*/  HMMA.16816.F32.BF16 R8, R16, R10, R12 ;  /* 0x0000000a1008723c */ /* 0x008fe2000004180c */
[----:B--2---:R0:W-:Y:S04]  /*44f50*/  STL.64 [R1+0x3a50], R24 ;  /* 0x003a501801007387 */ /* 0x0041e80000100a00 */
[----:B0-----:R-:W2:Y:S04]  /*44f60*/  LDL.LU R24, [R1+0x3a0] ;  /* 0x0003a00001187983 */ /* 0x001ea80000300800 */
[----:B------:R-:W2:Y:S04]  /*44f70*/  LDL.LU R25, [R1+0x3a4] ;  /* 0x0003a40001197983 */ /* 0x000ea80000300800 */
[----:B------:R-:W2:Y:S04]  /*44f80*/  LDL.LU R26, [R1+0x3a8] ;  /* 0x0003a800011a7983 */ /* 0x000ea80000300800 */
[----:B------:R-:W2:Y:S04]  /*44f90*/  LDL.LU R27, [R1+0x3ac] ;  /* 0x0003ac00011b7983 */ /* 0x000ea80000300800 */
[----:B------:R0:W-:Y:S04]  /*44fa0*/  STL.64 [R1+0x1a0], R20 ;  /* 0x0001a01401007387 */ /* 0x0001e80000100a00 */
[----:B------:R1:W-:Y:S04]  /*44fb0*/  STL.64 [R1+0x1a8], R22 ;  /* 0x0001a81601007387 */ /* 0x0003e80000100a00 */
[----:B0-----:R-:W3:Y:S01]  /*44fc0*/  LDL.LU.64 R20, [R1+0x60] ;  /* 0x0000600001147983 */ /* 0x001ee20000300a00 */
[----:B-1----:R-:W-:Y:S01]  /*44fd0*/  IMAD.MOV.U32 R23, RZ, RZ, R2 ;  /* 0x000000ffff177224 */ /* 0x002fe200078e0002 */
[----:B------:R-:W-:-:S02]  /*44fe0*/  MOV R2, R11 ;  /* 0x0000000b00027202 */ /* 0x000fc40000000f00 */
[----:B---3--:R0:W-:Y:S04]  /*44ff0*/  STL.64 [R1+0x3a38], R20 ;  /* 0x003a381401007387 */ /* 0x0081e80000100a00 */
[----:B0-----:R-:W3:Y:S04]  /*45000*/  LDL.LU R20, [R1+0x390] ;  /* 0x0003900001147983 */ /* 0x001ee80000300800 */
[----:B------:R-:W-:Y:S04]  /*45010*/  STL [R1+0x3978], R5 ;  /* 0x0039780501007387 */ /* 0x000fe80000100800 */
[----:B------:R0:W-:Y:S04]  /*45020*/  STL [R1+0x3974], R4 ;  /* 0x0039740401007387 */ /* 0x0001e80000100800 */
[----:B0-----:R-:W4:Y:S04]  /*45030*/  LDL.LU.64 R4, [R1+0x70] ;  /* 0x0000700001047983 */ /* 0x001f280000300a00 */
[----:B------:R-:W2:Y:S04]  /*45040*/  LDL.LU.64 R14, [R1+0x3a60] ;  /* 0x003a6000010e7983 */ /* 0x000ea80000300a00 */
[----:B------:R-:W-:Y:S04]  /*45050*/  STL [R1+0x2b0], R8 ;  /* 0x0002b00801007387 */ /* 0x000fe80000100800 */
[----:B------:R-:W2:Y:S01]  /*45060*/  LDL.LU R11, [R1+0x3a58] ;  /* 0x003a5800010b7983 */ /* 0x000ea20000300800 */
[----:B------:R-:W-:-:S02]  /*45070*/  MOV R21, R28 ;  /* 0x0000001c00157202 */ /* 0x000fc40000000f00 */
[----:B------:R-:W-:Y:S02]  /*45080*/  MOV R22, R3 ;  /* 0x0000000300167202 */ /* 0x000fe40000000f00 */
[----:B------:R-:W-:Y:S02]  /*45090*/  MOV R28, R9 ;  /* 0x00000009001c7202 */ /* 0x000fe40000000f00 */
[----:B------:R-:W-:Y:S01]  /*450a0*/  MOV R3, R10 ;  /* 0x0000000a00037202 */ /* 0x000fe20000000f00 */
[----:B------:R-:W-:Y:S04]  /*450b0*/  STL [R1+0x3980], R2 ;  /* 0x0039800201007387 */ /* 0x000fe80000100800 */
[----:B------:R-:W-:Y:S04]  /*450c0*/  STL [R1+0x397c], R28 ;  /* 0x00397c1c01007387 */ /* 0x000fe80000100800 */
[----:B------:R-:W-:Y:S04]  /*450d0*/  STL [R1+0x381c], R3 ;  /* 0x00381c0301007387 */ /* 0x000fe80000100800 */
[----:B--2---:R-:W0:Y:S01]  /*450e0*/  LDSM.16.M88.4 R8, [R11+0x29000] ;  /* 0x029000000b08783b */ /* 0x004e220000000200 */
[----:B------:R-:W-:Y:S03]  /*450f0*/  HMMA.16816.F32.BF16 R16, R16, R14, R24 ;  /* 0x0000000e1010723c */ /* 0x000fe60000041818 */
[----:B0-----:R-:W-:Y:S04]  /*45100*/  STL.64 [R1+0x3920], R10 ;  /* 0x0039200a01007387 */ /* 0x001fe80000100a00 */
[----:B------:R0:W-:Y:S04]  /*45110*/  STL.64 [R1+0x3918], R8 ;  /* 0x0039180801007387 */ /* 0x0001e80000100a00 */
[----:B0-----:R-:W2:Y:S04]  /*45120*/  LDL.LU R8, [R1+0x380] ;  /* 0x0003800001087983 */ /* 0x001ea80000300800 */
[----:B------:R-:W2:Y:S04]  /*45130*/  LDL.LU R9, [R1+0x384] ;  /* 0x0003840001097983 */ /* 0x000ea80000300800 */
[----:B------:R-:W2:Y:S04]  /*45140*/  LDL.LU R10, [R1+0x388] ;  /* 0x00038800010a7983 */ /* 0x000ea80000300800 */
[----:B------:R-:W2:Y:S04]  /*45150*/  LDL.LU R11, [R1+0x38c] ;  /* 0x00038c00010b7983 */ /* 0x000ea80000300800 */
[----:B------:R-:W3:Y:S04]  /*45160*/  LDL.LU.64 R24, [R1+0x3a50] ;  /* 0x003a500001187983 */ /* 0x000ee80000300a00 */
[----:B------:R-:W3:Y:S04]  /*45170*/  LDL.LU.64 R14, [R1+0x3a48] ;  /* 0x003a4800010e7983 */ /* 0x000ee80000300a00 */
[----:B------:R-:W3:Y:S04]  /*45180*/  LDL.LU.64 R12, [R1+0x3a40] ;  /* 0x003a4000010c7983 */ /* 0x000ee80000300a00 */
[----:B------:R0:W-:Y:S04]  /*45190*/  STL.64 [R1+0x2a0], R16 ;  /* 0x0002a01001007387 */ /* 0x0001e80000100a00 */
[----:B------:R1:W-:Y:S04]  /*451a0*/  STL.64 [R1+0x2a8], R18 ;  /* 0x0002a81201007387 */ /* 0x0003e80000100a00 */
[----:B0-----:R-:W2:Y:S04]  /*451b0*/  LDL.LU R16, [R1+0x360] ;  /* 0x0003600001107983 */ /* 0x001ea80000300800 */
[----:B------:R-:W2:Y:S04]  /*451c0*/  LDL.LU R17, [R1+0x364] ;  /* 0x0003640001117983 */ /* 0x000ea80000300800 */
[----:B-1----:R-:W2:Y:S04]  /*451d0*/  LDL.LU R18, [R1+0x368] ;  /* 0x0003680001127983 */ /* 0x002ea80000300800 */
[----:B------:R-:W2:Y:S01]  /*451e0*/  LDL.LU R19, [R1+0x36c] ;  /* 0x00036c0001137983 */ /* 0x000ea20000300800 */
[C---:B---3--:R-:W-:Y:S01]  /*451f0*/  HMMA.16816.F32.BF16 R20, R12.reuse, R24, R20 ;  /* 0x000000180c14723c */ /* 0x048fe20000041814 */
[----:B------:R-:W-:Y:S01]  /*45200*/  IMAD.MOV.U32 R29, RZ, RZ, R24 ;  /* 0x000000ffff1d7224 */ /* 0x000fe200078e0018 */
[----:B------:R-:W-:Y:S11]  /*45210*/  MOV R3, R25 ;  /* 0x0000001900037202 */ /* 0x000ff60000000f00 */
[----:B------:R-:W-:Y:S10]  /*45220*/  @!UPT UIADD3 URZ, URZ, URZ, URZ ;  /* 0x0000003f3f3ff290 */ /* 0x000ff4000fffe03f */
[----:B------:R0:W-:Y:S04]  /*45230*/  STL.64 [R1+0x290], R20 ;  /* 0x0002901401007387 */ /* 0x0001e80000100a00 */
[----:B------:R-:W-:Y:S04]  /*45240*/  STL.64 [R1+0x298], R22 ;  /* 0x0002981601007387 */ /* 0x000fe80000100a00 */
[----:B0-----:R-:W3:Y:S04]  /*45250*/  LDL.LU.64 R20, [R1+0x3a38] ;  /* 0x003a380001147983 */ /* 0x001ee80000300a00 */
[----:B------:R-:W2:Y:S04]  /*45260*/  LDL.LU.64 R24, [R1+0x3a30] ;  /* 0x003a300001187983 */ /* 0x000ea80000300a00 */
[----:B------:R-:W-:Y:S04]  /*45270*/  STL [R1+0x3988], R3 ;  /* 0x0039880301007387 */ /* 0x000fe80000100800 */
[----:B------:R-:W-:Y:S01]  /*45280*/  STL [R1+0x3984], R29 ;  /* 0x0039841d01007387 */ /* 0x000fe20000100800 */
[----:B--2---:R-:W-:Y:S11]  /*45290*/  HMMA.16816.F32.BF16 R8, R12, R24, R8 ;  /* 0x000000180c08723c */ /* 0x004ff60000041808 */
[----:B------:R-:W-:Y:S11]  /*452a0*/  @!UPT UIADD3 URZ, URZ, URZ, URZ ;  /* 0x0000003f3f3ff290 */ /* 0x000ff6000fffe03f */
[----:B------:R-:W-:Y:S01]  /*452b0*/  @!UPT UIADD3 URZ, URZ, URZ, URZ ;  /* 0x0000003f3f3ff290 */ /* 0x000fe2000fffe03f */
[----:B------:R0:W-:Y:S04]  /*452c0*/  STL.64 [R1+0x280], R8 ;  /* 0x0002800801007387 */ /* 0x0001e80000100a00 */
[----:B------:R4:W-:Y:S04]  /*452d0*/  STL.64 [R1+0x288], R10 ;  /* 0x0002880a01007387 */ /* 0x0009e80000100a00 */
[----:B------:R-:W2:Y:S01]  /*452e0*/  LDL.LU.64 R26, [R1+0x3a28] ;  /* 0x003a2800011a7983 */ /* 0x000ea20000300a00 */
[----:B0-----:R-:W-:Y:S02]  /*452f0*/  MOV R9, R24 ;  /* 0x0000001800097202 */ /* 0x001fe40000000f00 */
[----:B------:R-:W-:-:S02]  /*45300*/  MOV R8, R25 ;  /* 0x0000001900087202 */ /* 0x000fc40000000f00 */
[----:B------:R-:W2:Y:S01]  /*45310*/  LDL.LU.64 R24, [R1+0x3a20] ;  /* 0x003a200001187983 */ /* 0x000ea20000300a00 */
[C---:B---3--:R-:W-:Y:S01]  /*45320*/  HMMA.16816.F32.BF16 R16, R12.reuse, R20, R16 ;  /* 0x000000140c10723c */ /* 0x048fe20000041810 */
[----:B----4-:R-:W-:Y:S01]  /*45330*/  IMAD.MOV.U32 R11, RZ, RZ, R4 ;  /* 0x000000ffff0b7224 */ /* 0x010fe200078e0004 */
[----:B------:R-:W-:Y:S01]  /*45340*/  MOV R10, R5 ;  /* 0x00000005000a7202 */ /* 0x000fe20000000f00 */
[----:B------:R-:W-:Y:S04]  /*45350*/  STL [R1+0x3990], R8 ;  /* 0x0039900801007387 */ /* 0x000fe80000100800 */
[----:B------:R-:W-:Y:S01]  /*45360*/  STL [R1+0x398c], R9 ;  /* 0x00398c0901007387 */ /* 0x000fe20000100800 */
[----:B--2---:R-:W-:Y:S11]  /*45370*/  HMMA.16816.F32.BF16 R24, R12, R4, R24 ;  /* 0x000000040c18723c */ /* 0x004ff60000041818 */
[----:B------:R-:W-:Y:S11]  /*45380*/  @!UPT UIADD3 URZ, URZ, URZ, URZ ;  /* 0x0000003f3f3ff290 */ /* 0x000ff6000fffe03f */
[----:B------:R-:W-:Y:S01]  /*45390*/  @!UPT UIADD3 URZ, URZ, URZ, URZ ;  /* 0x0000003f3f3ff290 */ /* 0x000fe2000fffe03f */
[----:B------:R0:W-:Y:S01]  /*453a0*/  STL.64 [R1+0x270], R24 ;  /* 0x0002701801007387 */ /* 0x0001e20000100a00 */
[----:B------:R-:W-:Y:S02]  /*453b0*/  MOV R7, R27 ;  /* 0x0000001b00077202 */ /* 0x000fe40000000f00 */
[----:B------:R-:W-:Y:S01]  /*453c0*/  MOV R6, R26 ;  /* 0x0000001a00067202 */ /* 0x000fe20000000f00 */
[----:B0-----:R-:W2:Y:S04]  /*453d0*/  LDL.LU.64 R24, [R1+0x3a18] ;  /* 0x003a180001187983 */ /* 0x001ea80000300a00 */
[----:B------:R-:W-:Y:S04]  /*453e0*/  STL [R1+0x3994], R11 ;  /* 0x0039940b01007387 */ /* 0x000fe80000100800 */
[----:B------:R-:W-:Y:S04]  /*453f0*/  STL [R1+0x39d8], R10 ;  /* 0x0039d80a01007387 */ /* 0x000fe80000100800 */
[----:B------:R0:W-:Y:S04]  /*45400*/  STL [R1+0x3814], R7 ;  /* 0x0038140701007387 */ /* 0x0001e80000100800 */
[----:B------:R1:W-:Y:S01]  /*45410*/  STL [R1+0x3810], R6 ;  /* 0x0038100601007387 */ /* 0x0003e20000100800 */
[----:B------:R-:W-:Y:S01]  /*45420*/  MOV R26, R16 ;  /* 0x00000010001a7202 */ /* 0x000fe20000000f00 */
[----:B0-----:R-:W-:Y:S01]  /*45430*/  IMAD.MOV.U32 R7, RZ, RZ, R20 ;  /* 0x000000ffff077224 */ /* 0x001fe200078e0014 */
[----:B-1----:R-:W-:Y:S01]  /*45440*/  MOV R6, R21 ;  /* 0x0000001500067202 */ /* 0x002fe20000000f00 */
[----:B------:R-:W-:Y:S01]  /*45450*/  STL.64 [R1+0x268], R18 ;  /* 0x0002681201007387 */ /* 0x000fe20000100a00 */
[----:B------:R-:W-:-:S03]  /*45460*/  MOV R27, R17 ;  /* 0x00000011001b7202 */ /* 0x000fc60000000f00 */
[----:B------:R-:W-:Y:S04]  /*45470*/  STL.64 [R1+0x3a10], R6 ;  /* 0x003a100601007387 */ /* 0x000fe80000100a00 */
[----:B------:R-:W3:Y:S04]  /*45480*/  LDL.LU.64 R16, [R1+0x30] ;  /* 0x0000300001107983 */ /* 0x000ee80000300a00 */
[----:B---3--:R0:W-:Y:S04]  /*45490*/  STL.64 [R1+0x39f0], R16 ;  /* 0x0039f01001007387 */ /* 0x0081e80000100a00 */
[----:B0-----:R-:W3:Y:S04]  /*454a0*/  LDL.LU.64 R16, [R1+0x40] ;  /* 0x0000400001107983 */ /* 0x001ee80000300a00 */
[----:B---3--:R0:W-:Y:S04]  /*454b0*/  STL.64 [R1+0x3a08], R16 ;  /* 0x003a081001007387 */ /* 0x0081e80000100a00 */
[----:B------:R-:W3:Y:S04]  /*454c0*/  LDL.LU R8, [R1+0x430] ;  /* 0x0004300001087983 */ /* 0x000ee80000300800 */
[----:B------:R-:W3:Y:S04]  /*454d0*/  LDL.LU R9, [R1+0x434] ;  /* 0x0004340001097983 */ /* 0x000ee80000300800 */
[----:B------:R-:W4:Y:S04]  /*454e0*/  LDL.LU R10, [R1+0x438] ;  /* 0x00043800010a7983 */ /* 0x000f280000300800 */
[----:B------:R-:W4:Y:S04]  /*454f0*/  LDL.LU R11, [R1+0x43c] ;  /* 0x00043c00010b7983 */ /* 0x000f280000300800 */
[----:B------:R-:W2:Y:S04]  /*45500*/  LDL.LU R4, [R1+0x350] ;  /* 0x0003500001047983 */ /* 0x000ea80000300800 */
[----:B------:R-:W2:Y:S04]  /*45510*/  LDL.LU R5, [R1+0x354] ;  /* 0x0003540001057983 */ /* 0x000ea80000300800 */
[----:B------:R-:W2:Y:S04]  /*45520*/  LDL.LU R6, [R1+0x358] ;  /* 0x0003580001067983 */ /* 0x000ea80000300800 */
[----:B------:R-:W2:Y:S04]  /*45530*/  LDL.LU R7, [R1+0x35c] ;  /* 0x00035c0001077983 */ /* 0x000ea80000300800 */
[----:B0-----:R-:W2:Y:S04]  /*45540*/  LDL.LU.64 R16, [R1+0x50] ;  /* 0x0000500001107983 */ /* 0x001ea80000300a00 */
[----:B----4-:R-:W-:Y:S04]  /*45550*/  STL.64 [R1+0x39e8], R10 ;  /* 0x0039e80a01007387 */ /* 0x010fe80000100a00 */
[----:B---3--:R0:W-:Y:S04]  /*45560*/  STL.64 [R1+0x39e0], R8 ;  /* 0x0039e00801007387 */ /* 0x0081e80000100a00 */
[----:B0-----:R-:W3:Y:S04]  /*45570*/  LDL.LU R8, [R1+0x330] ;  /* 0x0003300001087983 */ /* 0x001ee80000300800 */
[----:B------:R-:W3:Y:S04]  /*45580*/  LDL.LU R9, [R1+0x334] ;  /* 0x0003340001097983 */ /* 0x000ee80000300800 */
[----:B------:R-:W4:Y:S04]  /*45590*/  LDL.LU R10, [R1+0x338] ;  /* 0x00033800010a7983 */ /* 0x000f280000300800 */
[----:B------:R-:W4:Y:S04]  /*455a0*/  LDL.LU R11, [R1+0x33c] ;  /* 0x00033c00010b7983 */ /* 0x000f280000300800 */
[----:B----4-:R-:W-:Y:S04]  /*455b0*/  STL.64 [R1+0x3a00], R10 ;  /* 0x003a000a01007387 */ /* 0x010fe80000100a00 */
[----:B---3--:R0:W-:Y:S04]  /*455c0*/  STL.64 [R1+0x39f8], R8 ;  /* 0x0039f80801007387 */ /* 0x0081e80000100a00 */
[----:B0-----:R-:W3:Y:S04]  /*455d0*/  LDL.LU R8, [R1+0x340] ;  /* 0x0003400001087983 */ /* 0x001ee80000300800 */
[----:B------:R-:W3:Y:S04]  /*455e0*/  LDL.LU R9, [R1+0x344] ;  /* 0x0003440001097983 */ /* 0x000ee80000300800 */
[----:B------:R-:W3:Y:S04]  /*455f0*/  LDL.LU R10, [R1+0x348] ;  /* 0x00034800010a7983 */ /* 0x000ee80000300800 */
[----:B------:R-:W3:Y:S04]  /*45600*/  LDL.LU R11, [R1+0x34c] ;  /* 0x00034c00010b7983 */ /* 0x000ee80000300800 */
[----:B------:R-:W4:Y:S04]  /*45610*/  LDL.LU R20, [R1+0x400] ;  /* 0x0004000001147983 */ /* 0x000f280000300800 */
[----:B------:R-:W4:Y:S04]  /*45620*/  LDL.LU R21, [R1+0x404] ;  /* 0x0004040001157983 */ /* 0x000f280000300800 */
[----:B------:R-:W2:Y:S04]  /*45630*/  LDL.LU R22, [R1+0x408] ;  /* 0x0004080001167983 */ /* 0x000ea80000300800 */
[----:B------:R-:W2:Y:S04]  /*45640*/  LDL.LU R23, [R1+0x40c] ;  /* 0x00040c0001177983 */ /* 0x000ea80000300800 */
[----:B--2---:R-:W-:Y:S04]  /*45650*/  STL.64 [R1+0x39b0], R22 ;  /* 0x0039b01601007387 */ /* 0x004fe80000100a00 */
[----:B----4-:R0:W-:Y:S04]  /*45660*/  STL.64 [R1+0x39a8], R20 ;  /* 0x0039a81401007387 */ /* 0x0101e80000100a00 */
[----:B0-----:R-:W2:Y:S04]  /*45670*/  LDL.LU R20, [R1+0x410] ;  /* 0x0004100001147983 */ /* 0x001ea80000300800 */
[----:B------:R-:W2:Y:S04]  /*45680*/  LDL.LU R21, [R1+0x414] ;  /* 0x0004140001157983 */ /* 0x000ea80000300800 */
[----:B------:R-:W4:Y:S04]  /*45690*/  LDL.LU R22, [R1+0x418] ;  /* 0x0004180001167983 */ /* 0x000f280000300800 */
[----:B------:R-:W4:Y:S01]  /*456a0*/  LDL.LU R23, [R1+0x41c] ;  /* 0x00041c0001177983 */ /* 0x000f220000300800 */
[----:B------:R-:W-:Y:S03]  /*456b0*/  HMMA.16816.F32.BF16 R4, R12, R16, R4 ;  /* 0x000000100c04723c */ /* 0x000fe60000041804 */
[----:B----4-:R-:W-:Y:S04]  /*456c0*/  STL.64 [R1+0x39c0], R22 ;  /* 0x0039c01601007387 */ /* 0x010fe80000100a00 */
[----:B--2---:R0:W-:Y:S04]  /*456d0*/  STL.64 [R1+0x39b8], R20 ;  /* 0x0039b81401007387 */ /* 0x0041e80000100a00 */
[----:B0-----:R-:W2:Y:S04]  /*456e0*/  LDL.LU R20, [R1+0x420] ;  /* 0x0004200001147983 */ /* 0x001ea80000300800 */
[----:B------:R-:W2:Y:S04]  /*456f0*/  LDL.LU R21, [R1+0x424] ;  /* 0x0004240001157983 */ /* 0x000ea80000300800 */
[----:B------:R-:W4:Y:S04]  /*45700*/  LDL.LU R22, [R1+0x428] ;  /* 0x0004280001167983 */ /* 0x000f280000300800 */
[----:B------:R-:W4:Y:S04]  /*45710*/  LDL.LU R23, [R1+0x42c] ;  /* 0x00042c0001177983 */ /* 0x000f280000300800 */
[----:B----4-:R-:W-:Y:S04]  /*45720*/  STL.64 [R1+0x39d0], R22 ;  /* 0x0039d01601007387 */ /* 0x010fe80000100a00 */
[----:B--2---:R0:W-:Y:S04]  /*45730*/  STL.64 [R1+0x39c8], R20 ;  /* 0x0039c81401007387 */ /* 0x0041e80000100a00 */
[----:B0-----:R-:W2:Y:S04]  /*45740*/  LDL.LU.64 R20, [R1+0x20] ;  /* 0x0000200001147983 */ /* 0x001ea80000300a00 */
[----:B------:R0:W-:Y:S04]  /*45750*/  STL [R1+0x3818], R26 ;  /* 0x0038181a01007387 */ /* 0x0001e80000100800 */
[----:B------:R1:W-:Y:S04]  /*45760*/  STL.64 [R1+0x250], R4 ;  /* 0x0002500401007387 */ /* 0x0003e80000100a00 */
[----:B------:R4:W-:Y:S01]  /*45770*/  STL.64 [R1+0x258], R6 ;  /* 0x0002580601007387 */ /* 0x0009e20000100a00 */
[----:B0-----:R-:W-:Y:S01]  /*45780*/  MOV R26, R17 ;  /* 0x00000011001a7202 */ /* 0x001fe20000000f00 */
[----:B-1----:R-:W-:-:S02]  /*45790*/  IMAD.MOV.U32 R4, RZ, RZ, R16 ;  /* 0x000000ffff047224 */ /* 0x002fc400078e0010 */
[----:B----4-:R-:W4:Y:S04]  /*457a0*/  LDL.LU.64 R6, [R1+0x3a10] ;  /* 0x003a100001067983 */ /* 0x010f280000300a00 */
[----:B------:R-:W3:Y:S02]  /*457b0*/  LDL.LU.64 R16, [R1+0x3a08] ;  /* 0x003a080001107983 */ /* 0x000ee40000300a00 */
[C---:B---3--:R-:W-:Y:S01]  /*457c0*/  HMMA.16816.F32.BF16 R8, R12.reuse, R16, R8 ;  /* 0x000000100c08723c */ /* 0x048fe20000041808 */
[----:B------:R-:W-:Y:S02]  /*457d0*/  MOV R28, R16 ;  /* 0x00000010001c7202 */ /* 0x000fe40000000f00 */
[----:B------:R-:W-:Y:S11]  /*457e0*/  MOV R5, R17 ;  /* 0x0000001100057202 */ /* 0x000ff60000000f00 */
[----:B------:R-:W-:Y:S09]  /*457f0*/  @!UPT UIADD3 URZ, URZ, URZ, URZ ;  /* 0x0000003f3f3ff290 */ /* 0x000ff2000fffe03f */
[----:B------:R-:W-:Y:S04]  /*45800*/  STL.64 [R1+0x240], R8 ;  /* 0x0002400801007387 */ /* 0x000fe80000100a00 */
[----:B------:R0:W-:Y:S04]  /*45810*/  STL.64 [R1+0x248], R10 ;  /* 0x0002480a01007387 */ /* 0x0001e80000100a00 */
[----:B0-----:R-:W3:Y:S04]  /*45820*/  LDL.LU.64 R10, [R1+0x3a00] ;  /* 0x003a0000010a7983 */ /* 0x001ee80000300a00 */
[----:B------:R-:W3:Y:S04]  /*45830*/  LDL.LU.64 R8, [R1+0x39f8] ;  /* 0x0039f80001087983 */ /* 0x000ee80000300a00 */
[----:B------:R-:W3:Y:S02]  /*45840*/  LDL.LU.64 R16, [R1+0x39f0] ;  /* 0x0039f00001107983 */ /* 0x000ee40000300a00 */
[----:B---3--:R-:W-:Y:S11]  /*45850*/  HMMA.16816.F32.BF16 R8, R12, R16, R8 ;  /* 0x000000100c08723c */ /* 0x008ff60000041808 */
[----:B------:R-:W-:Y:S11]  /*45860*/  @!UPT UIADD3 URZ, URZ, URZ, URZ ;  /* 0x0000003f3f3ff290 */ /* 0x000ff6000fffe03f */
[----:B------:R-:W-:Y:S01]  /*45870*/  @!UPT UIADD3 URZ, URZ, URZ, URZ ;  /* 0x0000003f3f3ff290 */ /* 0x000fe2000fffe03f */
[----:B------:R-:W-:Y:S04]  /*45880*/  STL.64 [R1+0x230], R8 ;  /* 0x0002300801007387 */ /* 0x000fe80000100a00 */
[----:B------:R0:W-:Y:S04]  /*45890*/  STL.64 [R1+0x238], R10 ;  /* 0x0002380a01007387 */ /* 0x0001e80000100a00 */
[----:B0-----:R-:W3:Y:S04]  /*458a0*/  LDL.LU.64 R10, [R1+0x39e8] ;  /* 0x0039e800010a7983 */ /* 0x001ee80000300a00 */
[----:B------:R-:W3:Y:S01]  /*458b0*/  LDL.LU.64 R8, [R1+0x39e0] ;  /* 0x0039e00001087983 */ /* 0x000ee20000300a00 */
[----:B------:R-:W-:Y:S01]  /*458c0*/  IMAD.MOV.U32 R29, RZ, RZ, R16 ;  /* 0x000000ffff1d7224 */ /* 0x000fe200078e0010 */
[----:B------:R-:W-:-:S02]  /*458d0*/  MOV R2, R17 ;  /* 0x0000001100027202 */ /* 0x000fc40000000f00 */
[----:B------:R-:W0:Y:S01]  /*458e0*/  LDSM.16.M88.4 R16, [R0+0x28000] ;  /* 0x028000000010783b */ /* 0x000e220000000200 */
[----:B--2---:R-:W-:-:S03]  /*458f0*/  MOV R3, R21 ;  /* 0x0000001500037202 */ /* 0x004fc60000000f00 */
[----:B0-----:R-:W-:Y:S04]  /*45900*/  STL.64 [R1+0x37c0], R18 ;  /* 0x0037c01201007387 */ /* 0x001fe80000100a00 */
[----:B------:R0:W-:Y:S04]  /*45910*/  STL.64 [R1+0x37b8], R16 ;  /* 0x0037b81001007387 */ /* 0x0001e80000100a00 */
[----:B0-----:R-:W2:Y:S01]  /*45920*/  LDL.LU.64 R16, [R1+0x10] ;  /* 0x0000100001107983 */ /* 0x001ea20000300a00 */
[----:B---3--:R-:W-:Y:S11]  /*45930*/  HMMA.16816.F32.BF16 R8, R12, R20, R8 ;  /* 0x000000140c08723c */ /* 0x008ff60000041808 */
[----:B------:R-:W-:Y:S11]  /*45940*/  @!UPT UIADD3 URZ, URZ, URZ, URZ ;  /* 0x0000003f3f3ff290 */ /* 0x000ff6000fffe03f */
[----:B------:R-:W-:Y:S01]  /*45950*/  @!UPT UIADD3 URZ, URZ, URZ, URZ ;  /* 0x0000003f3f3ff290 */ /* 0x000fe2000fffe03f */
[----:B------:R0:W-:Y:S04]  /*45960*/  STL.64 [R1+0x220], R8 ;  /* 0x0002200801007387 */ /* 0x0001e80000100a00 */
[----:B------:R1:W-:Y:S01]  /*45970*/  STL.64 [R1+0x228], R10 ;  /* 0x0002280a01007387 */ /* 0x0003e20000100a00 */
[----:B0-----:R-:W-:-:S03]  /*45980*/  MOV R9, R20 ;  /* 0x0000001400097202 */ /* 0x001fc60000000f00 */
[----:B-1----:R-:W3:Y:S04]  /*45990*/  LDL.LU R10, [R1+0x39d8] ;  /* 0x0039d800010a7983 */ /* 0x002ee80000300800 */
[----:B------:R-:W3:Y:S04]  /*459a0*/  LDL.LU.64 R22, [R1+0x39d0] ;  /* 0x0039d00001167983 */ /* 0x000ee80000300a00 */
[----:B------:R-:W3:Y:S01]  /*459b0*/  LDL.LU.64 R20, [R1+0x39c8] ;  /* 0x0039c80001147983 */ /* 0x000ee20000300a00 */
[----:B--2---:R-:W-:Y:S01]  /*459c0*/  IMAD.MOV.U32 R11, RZ, RZ, R16 ;  /* 0x000000ffff0b7224 */ /* 0x004fe200078e0010 */
[----:B------:R-:W-:Y:S01]  /*459d0*/  MOV R8, R17 ;  /* 0x0000001100087202 */ /* 0x000fe20000000f00 */
[C---:B---3--:R-:W-:Y:S11]  /*459e0*/  HMMA.16816.F32.BF16 R20, R12.reuse, R16, R20 ;  /* 0x000000100c14723c */ /* 0x048ff60000041814 */
[----:B------:R-:W-:Y:S11]  /*459f0*/  @!UPT UIADD3 URZ, URZ, URZ, URZ ;  /* 0x0000003f3f3ff290 */ /* 0x000ff6000fffe03f */
[----:B------:R-:W-:Y:S01]  /*45a00*/  @!UPT UIADD3 URZ, URZ, URZ, URZ ;  /* 0x0000003f3f3ff290 */ /* 0x000fe2000fffe03f */
[----:B------:R-:W-:Y:S04]  /*45a10*/  STL.64 [R1+0x210], R20 ;  /* 0x0002101401007387 */ /* 0x000fe80000100a00 */
[----:B------:R0:W-:Y:S04]  /*45a20*/  STL.64 [R1+0x218], R22 ;  /* 0x0002181601007387 */ /* 0x0001e80000100a00 */
[----:B0-----:R-:W2:Y:S04]  /*45a30*/  LDL.LU.64 R22, [R1+0x39c0] ;  /* 0x0039c00001167983 */ /* 0x001ea80000300a00 */
[----:B------:R-:W2:Y:S04]  /*45a40*/  LDL.LU.64 R20, [R1+0x39b8] ;  /* 0x0039b80001147983 */ /* 0x000ea80000300a00 */
[----:B------:R-:W3:Y:S04]  /*45a50*/  LDL.LU R16, [R1+0xc0] ;  /* 0x0000c00001107983 */ /* 0x000ee80000300800 */
[----:B------:R-:W3:Y:S04]  /*45a60*/  LDL.LU R17, [R1+0xc4] ;  /* 0x0000c40001117983 */ /* 0x000ee80000300800 */
[----:B------:R-:W2:Y:S04]  /*45a70*/  LDL.LU R18, [R1+0xc8] ;  /* 0x0000c80001127983 */ /* 0x000ea80000300800 */
[----:B------:R-:W2:Y:S04]  /*45a80*/  LDL.LU R19, [R1+0xcc] ;  /* 0x0000cc0001137983 */ /* 0x000ea80000300800 */
[----:B--2---:R-:W-:Y:S04]  /*45a90*/  STL.64 [R1+0x3828], R18 ;  /* 0x0038281201007387 */ /* 0x004fe80000100a00 */
[----:B---3--:R0:W-:Y:S04]  /*45aa0*/  STL.64 [R1+0x3820], R16 ;  /* 0x0038201001007387 */ /* 0x0081e80000100a00 */
[----:B0-----:R-:W2:Y:S04]  /*45ab0*/  LDL.LU R16, [R1] ;  /* 0x0000000001107983 */ /* 0x001ea80000300800 */
[----:B------:R-:W2:Y:S02]  /*45ac0*/  LDL.LU R17, [R1+0x4] ;  /* 0x0000040001117983 */ /* 0x000ea40000300800 */
[C---:B--2---:R-:W-:Y:S11]  /*45ad0*/  HMMA.16816.F32.BF16 R20, R12.reuse, R16, R20 ;  /* 0x000000100c14723c */ /* 0x044ff60000041814 */
[----:B------:R-:W-:Y:S11]  /*45ae0*/  @!UPT UIADD3 URZ, URZ, URZ, URZ ;  /* 0x0000003f3f3ff290 */ /* 0x000ff6000fffe03f */
[----:B------:R-:W-:Y:S01]  /*45af0*/  @!UPT UIADD3 URZ, URZ, URZ, URZ ;  /* 0x0000003f3f3ff290 */ /* 0x000fe2000fffe03f */
[----:B------:R-:W-:Y:S04]  /*45b00*/  STL.64 [R1+0x200], R20 ;  /* 0x0002001401007387 */ /* 0x000fe80000100a00 */
[----:B------:R0:W-:Y:S04]  /*45b10*/  STL.64 [R1+0x208], R22 ;  /* 0x0002081601007387 */ /* 0x0001e80000100a00 */
[----:B0-----:R-:W2:Y:S04]  /*45b20*/  LDL.LU.64 R22, [R1+0x39b0] ;  /* 0x0039b00001167983 */ /* 0x001ea80000300a00 */
[----:B------:R-:W2:Y:S04]  /*45b30*/  LDL.LU.64 R20, [R1+0x39a8] ;  /* 0x0039a80001147983 */ /* 0x000ea80000300a00 */
        /* <DEDUP_REMOVED lines=10> */
[----:B0-----:R-:W2:Y:S04]  /*45be0*/  LDL.LU.64 R22, [R1+0x39a0] ;  /* 0x0039a00001167983 */ /* 0x001ea80000300a00 */
[----:B------:R-:W3:Y:S04]  /*45bf0*/  LDL.LU.64 R20, [R1+0x3998] ;  /* 0x0039980001147983 */ /* 0x000ee80000300a00 */
[----:B------:R-:W-:Y:S04]  /*45c00*/  STL [R1+0x3938], R27 ;  /* 0x0039381b01007387 */ /* 0x000fe80000100800 */
[----:B------:R-:W-:Y:S01]  /*45c10*/  STL.64 [R1+0x3930], R24 ;  /* 0x0039301801007387 */ /* 0x000fe20000100a00 */
[----:B---3--:R-:W-:Y:S11]  /*45c20*/  HMMA.16816.F32.BF16 R16, R12, R20, R16 ;  /* 0x000000140c10723c */ /* 0x008ff60000041810 */
[----:B------:R-:W-:Y:S11]  /*45c30*/  @!UPT UIADD3 URZ, URZ, URZ, URZ ;  /* 0x0000003f3f3ff290 */ /* 0x000ff6000fffe03f */
[----:B------:R-:W-:Y:S01]  /*45c40*/  @!UPT UIADD3 URZ, URZ, URZ, URZ ;  /* 0x0000003f3f3ff290 */ /* 0x000fe2000fffe03f */
[----:B------:R0:W-:Y:S04]  /*45c50*/  STL.64 [R1+0x1e0], R16 ;  /* 0x0001e01001007387 */ /* 0x0001e80000100a00 */
[----:B------:R-:W-:Y:S01]  /*45c60*/  STL.64 [R1+0x1e8], R18 ;  /* 0x0001e81201007387 */ /* 0x000fe20000100a00 */
[----:B0-----:R-:W-:Y:S02]  /*45c70*/  MOV R16, R11 ;  /* 0x0000000b00107202 */ /* 0x001fe40000000f00 */
[----:B------:R-:W-:Y:S01]  /*45c80*/  MOV R17, R8 ;  /* 0x0000000800117202 */ /* 0x000fe20000000f00 */
[----:B------:R-:W3:Y:S04]  /*45c90*/  LDL.LU R11, [R1+0x3994] ;  /* 0x00399400010b7983 */ /* 0x000ee80000300800 */
[----:B------:R-:W3:Y:S04]  /*45ca0*/  LDL.LU R8, [R1+0x3990] ;  /* 0x0039900001087983 */ /* 0x000ee80000300800 */
[----:B------:R-:W-:Y:S04]  /*45cb0*/  STL.64 [R1+0x3858], R16 ;  /* 0x0038581001007387 */ /* 0x000fe80000100a00 */
[----:B--2---:R-:W-:Y:S04]  /*45cc0*/  STL.64 [R1+0x3838], R22 ;  /* 0x0038381601007387 */ /* 0x004fe80000100a00 */
[----:B------:R0:W-:Y:S04]  /*45cd0*/  STL.64 [R1+0x3830], R20 ;  /* 0x0038301401007387 */ /* 0x0001e80000100a00 */
[----:B0-----:R-:W2:Y:S04]  /*45ce0*/  LDL.LU R20, [R1+0xe0] ;  /* 0x0000e00001147983 */ /* 0x001ea80000300800 */
[----:B------:R-:W2:Y:S04]  /*45cf0*/  LDL.LU R21, [R1+0xe4] ;  /* 0x0000e40001157983 */ /* 0x000ea80000300800 */
[----:B------:R-:W2:Y:S04]  /*45d00*/  LDL.LU R22, [R1+0xe8] ;  /* 0x0000e80001167983 */ /* 0x000ea80000300800 */
[----:B------:R-:W2:Y:S01]  /*45d10*/  LDL.LU R23, [R1+0xec] ;  /* 0x0000ec0001177983 */ /* 0x000ea20000300800 */
[----:B------:R-:W-:Y:S01]  /*45d20*/  IMAD.MOV.U32 R16, RZ, RZ, R9 ;  /* 0x000000ffff107224 */ /* 0x000fe200078e0009 */
[----:B------:R-:W-:-:S02]  /*45d30*/  MOV R17, R3 ;  /* 0x0000000300117202 */ /* 0x000fc40000000f00 */
        /* <DEDUP_REMOVED lines=9> */
[----:B------:R-:W-:-:S02]  /*45dd0*/  MOV R16, R29 ;  /* 0x0000001d00107202 */ /* 0x000fc40000000f00 */
        /* <DEDUP_REMOVED lines=24> */
[----:B------:R4:W-:Y:S02]  /*45f60*/  STL.64 [R1+0x38b8], R16 ;  /* 0x0038b81001007387 */ /* 0x0009e40000100a00 */
[----:B----4-:R-:W-:Y:S01]  /*45f70*/  IMAD.MOV.U32 R16, RZ, RZ, R7 ;  /* 0x000000ffff107224 */ /* 0x010fe200078e0007 */
[----:B------:R-:W-:-:S05]  /*45f80*/  MOV R17, R6 ;  /* 0x0000000600117202 */ /* 0x000fca0000000f00 */
[----:B------:R-:W-:Y:S04]  /*45f90*/  STL.64 [R1+0x38d0], R16 ;  /* 0x0038d01001007387 */ /* 0x000fe80000100a00 */
[----:B--2---:R-:W-:Y:S04]  /*45fa0*/  STL.64 [R1+0x3898], R22 ;  /* 0x0038981601007387 */ /* 0x004fe80000100a00 */
[----:B------:R0:W-:Y:S04]  /*45fb0*/  STL.64 [R1+0x3890], R20 ;  /* 0x0038901401007387 */ /* 0x0001e80000100a00 */
[----:B0-----:R-:W2:Y:S04]  /*45fc0*/  LDL.LU R20, [R1+0x120] ;  /* 0x0001200001147983 */ /* 0x001ea80000300800 */
[----:B------:R-:W2:Y:S04]  /*45fd0*/  LDL.LU R21, [R1+0x124] ;  /* 0x0001240001157983 */ /* 0x000ea80000300800 */
[----:B------:R-:W4:Y:S04]  /*45fe0*/  LDL.LU R22, [R1+0x128] ;  /* 0x0001280001167983 */ /* 0x000f280000300800 */
[----:B------:R-:W4:Y:S01]  /*45ff0*/  LDL.LU R23, [R1+0x12c] ;  /* 0x00012c0001177983 */ /* 0x000f220000300800 */
[----:B---3--:R-:W-:-:S02]  /*46000*/  MOV R16, R11 ;  /* 0x0000000b00107202 */ /* 0x008fc40000000f00 */
[----:B------:R-:W-:-:S05]  /*46010*/  MOV R17, R10 ;  /* 0x0000000a00117202 */ /* 0x000fca0000000f00 */
[----:B------:R0:W-:Y:S02]  /*46020*/  STL.64 [R1+0x38e8], R16 ;  /* 0x0038e81001007387 */ /* 0x0001e40000100a00 */
[----:B0-----:R-:W-:Y:S01]  /*46030*/  IMAD.MOV.U32 R16, RZ, RZ, R9 ;  /* 0x000000ffff107224 */ /* 0x001fe200078e0009 */
[----:B------:R-:W-:Y:S02]  /*46040*/  MOV R17, R8 ;  /* 0x0000000800117202 */ /* 0x000fe40000000f00 */
[----:B------:R-:W-:Y:S02]  /*46050*/  MOV R8, R4 ;  /* 0x0000000400087202 */ /* 0x000fe40000000f00 */
[----:B------:R-:W-:Y:S01]  /*46060*/  MOV R9, R5 ;  /* 0x0000000500097202 */ /* 0x000fe20000000f00 */
[----:B----4-:R-:W-:Y:S04]  /*46070*/  STL.64 [R1+0x38b0], R22 ;  /* 0x0038b01601007387 */ /* 0x010fe80000100a00 */
[----:B--2---:R0:W-:Y:S04]  /*46080*/  STL.64 [R1+0x38a8], R20 ;  /* 0x0038a81401007387 */ /* 0x0041e80000100a00 */
[----:B0-----:R-:W2:Y:S04]  /*46090*/  LDL.LU R20, [R1+0x130] ;  /* 0x0001300001147983 */ /* 0x001ea80000300800 */
[----:B------:R-:W2:Y:S04]  /*460a0*/  LDL.LU R21, [R1+0x134] ;  /* 0x0001340001157983 */ /* 0x000ea80000300800 */
[----:B------:R-:W3:Y:S04]  /*460b0*/  LDL.LU R22, [R1+0x138] ;  /* 0x0001380001167983 */ /* 0x000ee80000300800 */
[----:B------:R-:W3:Y:S04]  /*460c0*/  LDL.LU R23, [R1+0x13c] ;  /* 0x00013c0001177983 */ /* 0x000ee80000300800 */
[----:B------:R-:W4:Y:S04]  /*460d0*/  LDL.LU R4, [R1+0x3970] ;  /* 0x0039700001047983 */ /* 0x000f280000300800 */
[----:B------:R-:W4:Y:S04]  /*460e0*/  LDL.LU R5, [R1+0x396c] ;  /* 0x00396c0001057983 */ /* 0x000f280000300800 */
[----:B------:R0:W-:Y:S04]  /*460f0*/  STL.64 [R1+0x3940], R8 ;  /* 0x0039400801007387 */ /* 0x0001e80000100a00 */
[----:B0-----:R-:W2:Y:S04]  /*46100*/  LDL.LU R8, [R1+0x3c0] ;  /* 0x0003c00001087983 */ /* 0x001ea80000300800 */
[----:B------:R-:W2:Y:S04]  /*46110*/  LDL.LU R9, [R1+0x3c4] ;  /* 0x0003c40001097983 */ /* 0x000ea80000300800 */
[----:B------:R-:W2:Y:S04]  /*46120*/  LDL.LU R10, [R1+0x3c8] ;  /* 0x0003c800010a7983 */ /* 0x000ea80000300800 */
[----:B------:R-:W2:Y:S04]  /*46130*/  LDL.LU R11, [R1+0x3cc] ;  /* 0x0003cc00010b7983 */ /* 0x000ea80000300800 */
[----:B--2---:R-:W-:Y:S04]  /*46140*/  STL.64 [R1+0x3950], R10 ;  /* 0x0039500a01007387 */ /* 0x004fe80000100a00 */
[----:B------:R0:W-:Y:S04]  /*46150*/  STL.64 [R1+0x3948], R8 ;  /* 0x0039480801007387 */ /* 0x0001e80000100a00 */
[----:B0-----:R-:W2:Y:S04]  /*46160*/  LDL.LU.64 R8, [R1+0xb0] ;  /* 0x0000b00001087983 */ /* 0x001ea80000300a00 */
[----:B--2---:R-:W-:Y:S04]  /*46170*/  STL.64 [R1+0x3960], R8 ;  /* 0x0039600801007387 */ /* 0x004fe80000100a00 */
[----:B------:R-:W2:Y:S04]  /*46180*/  LDL.LU.64 R24, [R1+0x180] ;  /* 0x0001800001187983 */ /* 0x000ea80000300a00 */
[----:B--2---:R0:W-:Y:S04]  /*46190*/  STL.64 [R1+0x3958], R24 ;  /* 0x0039581801007387 */ /* 0x0041e80000100a00 */
[----:B0-----:R-:W2:Y:S04]  /*461a0*/  LDL.LU R24, [R1+0x3d0] ;  /* 0x0003d00001187983 */ /* 0x001ea80000300800 */
[----:B------:R-:W2:Y:S04]  /*461b0*/  LDL.LU R25, [R1+0x3d4] ;  /* 0x0003d40001197983 */ /* 0x000ea80000300800 */
[----:B------:R-:W2:Y:S04]  /*461c0*/  LDL.LU R26, [R1+0x3d8] ;  /* 0x0003d800011a7983 */ /* 0x000ea80000300800 */
[----:B------:R-:W2:Y:S04]  /*461d0*/  LDL.LU R27, [R1+0x3dc] ;  /* 0x0003dc00011b7983 */ /* 0x000ea80000300800 */
[----:B------:R-:W4:Y:S04]  /*461e0*/  LDL.LU R8, [R1+0x3e0] ;  /* 0x0003e00001087983 */ /* 0x000f280000300800 */
[----:B------:R-:W4:Y:S04]  /*461f0*/  LDL.LU R9, [R1+0x3e4] ;  /* 0x0003e40001097983 */ /* 0x000f280000300800 */
[----:B------:R-:W4:Y:S04]  /*46200*/  LDL.LU R10, [R1+0x3e8] ;  /* 0x0003e800010a7983 */ /* 0x000f280000300800 */
[----:B------:R-:W4:Y:S04]  /*46210*/  LDL.LU R11, [R1+0x3ec] ;  /* 0x0003ec00010b7983 */ /* 0x000f280000300800 */
[----:B------:R-:W-:Y:S04]  /*46220*/  STL.64 [R1+0x3900], R16 ;  /* 0x0039001001007387 */ /* 0x000fe80000100a00 */
[----:B---3--:R-:W-:Y:S04]  /*46230*/  STL.64 [R1+0x38c8], R22 ;  /* 0x0038c81601007387 */ /* 0x008fe80000100a00 */
[----:B------:R0:W-:Y:S04]  /*46240*/  STL.64 [R1+0x38c0], R20 ;  /* 0x0038c01401007387 */ /* 0x0001e80000100a00 */
[----:B0-----:R-:W3:Y:S04]  /*46250*/  LDL.LU R20, [R1+0x140] ;  /* 0x0001400001147983 */ /* 0x001ee80000300800 */
[----:B------:R-:W3:Y:S04]  /*46260*/  LDL.LU R21, [R1+0x144] ;  /* 0x0001440001157983 */ /* 0x000ee80000300800 */
[----:B------:R-:W2:Y:S04]  /*46270*/  LDL.LU R22, [R1+0x148] ;  /* 0x0001480001167983 */ /* 0x000ea80000300800 */
[----:B------:R-:W2:Y:S01]  /*46280*/  LDL.LU R23, [R1+0x14c] ;  /* 0x00014c0001177983 */ /* 0x000ea20000300800 */
[----:B------:R-:W-:Y:S01]  /*46290*/  IMAD.MOV.U32 R16, RZ, RZ, R29 ;  /* 0x000000ffff107224 */ /* 0x000fe200078e001d */
[----:B------:R-:W-:-:S02]  /*462a0*/  MOV R17, R3 ;  /* 0x0000000300117202 */ /* 0x000fc40000000f00 */
[----:B------:R-:W3:Y:S04]  /*462b0*/  LDL.LU R29, [R1+0x3968] ;  /* 0x00396800011d7983 */ /* 0x000ee80000300800 */
[----:B------:R0:W-:Y:S04]  /*462c0*/  STL.64 [R1+0x3928], R16 ;  /* 0x0039281001007387 */ /* 0x0001e80000100a00 */
[----:B0-----:R-:W4:Y:S04]  /*462d0*/  LDL.LU R16, [R1+0x310] ;  /* 0x0003100001107983 */ /* 0x001f280000300800 */
[----:B------:R-:W4:Y:S04]  /*462e0*/  LDL.LU R17, [R1+0x314] ;  /* 0x0003140001117983 */ /* 0x000f280000300800 */
[----:B------:R-:W4:Y:S04]  /*462f0*/  LDL.LU R18, [R1+0x318] ;  /* 0x0003180001127983 */ /* 0x000f280000300800 */
[----:B------:R-:W4:Y:S04]  /*46300*/  LDL.LU R19, [R1+0x31c] ;  /* 0x00031c0001137983 */ /* 0x000f280000300800 */
[----:B--2---:R-:W-:Y:S04]  /*46310*/  STL.64 [R1+0x38e0], R22 ;  /* 0x0038e01601007387 */ /* 0x004fe80000100a00 */
[----:B---3--:R0:W-:Y:S04]  /*46320*/  STL.64 [R1+0x38d8], R20 ;  /* 0x0038d81401007387 */ /* 0x0081e80000100a00 */
[----:B0-----:R-:W2:Y:S04]  /*46330*/  LDL.LU R20, [R1+0x150] ;  /* 0x0001500001147983 */ /* 0x001ea80000300800 */
[----:B------:R-:W2:Y:S04]  /*46340*/  LDL.LU R21, [R1+0x154] ;  /* 0x0001540001157983 */ /* 0x000ea80000300800 */
[----:B------:R-:W3:Y:S04]  /*46350*/  LDL.LU R22, [R1+0x158] ;  /* 0x0001580001167983 */ /* 0x000ee80000300800 */
[----:B------:R-:W3:Y:S01]  /*46360*/  LDL.LU R23, [R1+0x15c] ;  /* 0x00015c0001177983 */ /* 0x000ee20000300800 */
[C---:B----4-:R-:W-:Y:S03]  /*46370*/  HMMA.16816.F32.BF16 R8, R12.reuse, R4, R8 ;  /* 0x000000040c08723c */ /* 0x050fe60000041808 */
[----:B---3--:R-:W-:Y:S04]  /*46380*/  STL.64 [R1+0x38f8], R22 ;  /* 0x0038f81601007387 */ /* 0x008fe80000100a00 */
[----:B--2---:R0:W-:Y:S04]  /*46390*/  STL.64 [R1+0x38f0], R20 ;  /* 0x0038f01401007387 */ /* 0x0041e80000100a00 */
        /* <DEDUP_REMOVED lines=8> */
[----:B------:R-:W2:Y:S04]  /*46420*/  LDL.LU R22, [R1+0x308] ;  /* 0x0003080001167983 */ /* 0x000ea80000300800 */
[----:B------:R-:W2:Y:S04]  /*46430*/  LDL.LU R23, [R1+0x30c] ;  /* 0x00030c0001177983 */ /* 0x000ea80000300800 */
[----:B------:R0:W-:Y:S04]  /*46440*/  STL.64 [R1+0x1d0], R8 ;  /* 0x0001d00801007387 */ /* 0x0001e80000100a00 */
[----:B------:R-:W-:Y:S04]  /*46450*/  STL.64 [R1+0x1d8], R10 ;  /* 0x0001d80a01007387 */ /* 0x000fe80000100a00 */
[----:B0-----:R-:W3:Y:S02]  /*46460*/  LDL.LU.64 R8, [R1+0x3960] ;  /* 0x0039600001087983 */ /* 0x001ee40000300a00 */
[----:B---3--:R-:W-:Y:S01]  /*46470*/  HMMA.16816.F32.BF16 R24, R12, R8, R24 ;  /* 0x000000080c18723c */ /* 0x008fe20000041818 */
[----:B------:R-:W-:-:S02]  /*46480*/  MOV R7, R8 ;  /* 0x0000000800077202 */ /* 0x000fc40000000f00 */
[----:B------:R-:W-:Y:S11]  /*46490*/  MOV R6, R9 ;  /* 0x0000000900067202 */ /* 0x000ff60000000f00 */
[----:B------:R-:W-:Y:S09]  /*464a0*/  @!UPT UIADD3 URZ, URZ, URZ, URZ ;  /* 0x0000003f3f3ff290 */ /* 0x000ff2000fffe03f */
[----:B------:R0:W-:Y:S04]  /*464b0*/  STL.64 [R1+0x1c0], R24 ;  /* 0x0001c01801007387 */ /* 0x0001e80000100a00 */
[----:B------:R-:W-:Y:S04]  /*464c0*/  STL.64 [R1+0x1c8], R26 ;  /* 0x0001c81a01007387 */ /* 0x000fe80000100a00 */
[----:B0-----:R-:W3:Y:S04]  /*464d0*/  LDL.LU.64 R24, [R1+0x3958] ;  /* 0x0039580001187983 */ /* 0x001ee80000300a00 */
[----:B------:R-:W3:Y:S04]  /*464e0*/  LDL.LU.64 R10, [R1+0x3950] ;  /* 0x00395000010a7983 */ /* 0x000ee80000300a00 */
[----:B------:R-:W3:Y:S02]  /*464f0*/  LDL.LU.64 R8, [R1+0x3948] ;  /* 0x0039480001087983 */ /* 0x000ee40000300a00 */
[----:B---3--:R-:W-:Y:S11]  /*46500*/  HMMA.16816.F32.BF16 R8, R12, R24, R8 ;  /* 0x000000180c08723c */ /* 0x008ff60000041808 */
[----:B------:R-:W-:Y:S11]  /*46510*/  @!UPT UIADD3 URZ, URZ, URZ, URZ ;  /* 0x0000003f3f3ff290 */ /* 0x000ff6000fffe03f */
[----:B------:R-:W-:Y:S01]  /*46520*/  @!UPT UIADD3 URZ, URZ, URZ, URZ ;  /* 0x0000003f3f3ff290 */ /* 0x000fe2000fffe03f */
[----:B------:R0:W-:Y:S04]  /*46530*/  STL.64 [R1+0x1b0], R8 ;  /* 0x0001b00801007387 */ /* 0x0001e80000100a00 */
[----:B------:R1:W-:Y:S04]  /*46540*/  STL.64 [R1+0x1b8], R10 ;  /* 0x0001b80a01007387 */ /* 0x0003e80000100a00 */
[----:B0-----:R-:W3:Y:S01]  /*46550*/  LDL.LU.64 R8, [R1+0x3940] ;  /* 0x0039400001087983 */ /* 0x001ee20000300a00 */
[----:B------:R-:W-:Y:S01]  /*46560*/  IMAD.MOV.U32 R3, RZ, RZ, R24 ;  /* 0x000000ffff037224 */ /* 0x000fe200078e0018 */
[----:B------:R-:W-:-:S02]  /*46570*/  MOV R26, R25 ;  /* 0x00000019001a7202 */ /* 0x000fc40000000f00 */
[----:B------:R-:W4:Y:S04]  /*46580*/  LDL.LU R27, [R1+0x3938] ;  /* 0x00393800011b7983 */ /* 0x000f280000300800 */
[----:B------:R-:W2:Y:S01]  /*46590*/  LDL.LU.64 R24, [R1+0x3930] ;  /* 0x0039300001187983 */ /* 0x000ea20000300a00 */
[----:B---3--:R-:W-:Y:S03]  /*465a0*/  HMMA.16816.F32.BF16 R12, R12, R8, R16 ;  /* 0x000000080c0c723c */ /* 0x008fe60000041810 */
[----:B------:R-:W2:Y:S04]  /*465b0*/  LDL.LU.64 R16, [R1+0x3928] ;  /* 0x0039280001107983 */ /* 0x000ea80000300a00 */
[----:B-1----:R-:W2:Y:S04]  /*465c0*/  LDL.LU.64 R10, [R1+0x3920] ;  /* 0x00392000010a7983 */ /* 0x002ea80000300a00 */
[----:B------:R-:W2:Y:S11]  /*465d0*/  LDL.LU.64 R8, [R1+0x3918] ;  /* 0x0039180001087983 */ /* 0x000eb60000300a00 */
[----:B------:R-:W-:Y:S01]  /*465e0*/  @!UPT UIADD3 URZ, URZ, URZ, URZ ;  /* 0x0000003f3f3ff290 */ /* 0x000fe2000fffe03f */
[----:B------:R-:W-:Y:S04]  /*465f0*/  STL.64 [R1+0x190], R12 ;  /* 0x0001900c01007387 */ /* 0x000fe80000100a00 */
[----:B------:R-:W-:Y:S04]  /*46600*/  STL.64 [R1+0x198], R14 ;  /* 0x0001980e01007387 */ /* 0x000fe80000100a00 */
[----:B------:R-:W0:Y:S04]  /*46610*/  LDSM.16.M88.4 R12, [R0+0x29000] ;  /* 0x02900000000c783b */ /* 0x000e280000000200 */
[----:B0-----:R-:W-:Y:S04]  /*46620*/  STL.64 [R1+0x3698], R14 ;  /* 0x0036980e01007387 */ /* 0x001fe80000100a00 */
[----:B------:R0:W-:Y:S04]  /*46630*/  STL.64 [R1+0x3690], R12 ;  /* 0x0036900c01007387 */ /* 0x0001e80000100a00 */
[----:B0-----:R-:W3:Y:S04]  /*46640*/  LDL.LU.64 R12, [R1+0x1a0] ;  /* 0x0001a000010c7983 */ /* 0x001ee80000300a00 */
[----:B------:R-:W3:Y:S01]  /*46650*/  LDL.64 R14, [R1+0x1a8] ;  /* 0x0001a800010e7983 */ /* 0x000ee20000100a00 */
[C---:B--2---:R-:W-:Y:S03]  /*46660*/  HMMA.16816.F32.BF16 R16, R8.reuse, R16, R20 ;  /* 0x000000100810723c */ /* 0x044fe60000041814 */
[----:B---3--:R-:W-:Y:S04]  /*46670*/  STL.64 [R1+0x37d0], R14 ;  /* 0x0037d00e01007387 */ /* 0x008fe80000100a00 */
[----:B------:R0:W-:Y:S04]  /*46680*/  STL.64 [R1+0x37c8], R12 ;  /* 0x0037c80c01007387 */ /* 0x0001e80000100a00 */
[----:B0-----:R-:W2:Y:S04]  /*46690*/  LDL.LU R12, [R1+0xd0] ;  /* 0x0000d000010c7983 */ /* 0x001ea80000300800 */
[----:B------:R-:W2:Y:S04]  /*466a0*/  LDL.LU R13, [R1+0xd4] ;  /* 0x0000d400010d7983 */ /* 0x000ea80000300800 */
[----:B------:R-:W2:Y:S04]  /*466b0*/  LDL.LU R14, [R1+0xd8] ;  /* 0x0000d800010e7983 */ /* 0x000ea80000300800 */
[----:B------:R-:W-:Y:S04]  /*466c0*/  STL [R1+0x2ff0], R0 ;  /* 0x002ff00001007387 */ /* 0x000fe80000100800 */
[----:B------:R-:W3:Y:S04]  /*466d0*/  LDL.LU.64 R22, [R1+0x3910] ;  /* 0x0039100001167983 */ /* 0x000ee80000300a00 */
[----:B------:R-:W3:Y:S04]  /*466e0*/  LDL.LU.64 R20, [R1+0x3908] ;  /* 0x0039080001147983 */ /* 0x000ee80000300a00 */
[----:B------:R0:W-:Y:S04]  /*466f0*/  STL.64 [R1+0x170], R16 ;  /* 0x0001701001007387 */ /* 0x0001e80000100a00 */
[----:B------:R3:W-:Y:S04]  /*46700*/  STL.64 [R1+0x178], R18 ;  /* 0x0001781201007387 */ /* 0x0007e80000100a00 */
[----:B0-----:R-:W3:Y:S02]  /*46710*/  LDL.LU.64 R16, [R1+0x3900] ;  /* 0x0039000001107983 */ /* 0x001ee40000300a00 */
[C---:B---3--:R-:W-:Y:S02]  /*46720*/  HMMA.16816.F32.BF16 R16, R8.reuse, R16, R20 ;  /* 0x000000100810723c */ /* 0x048fe40000041814 */
[----:B------:R-:W3:Y:S04]  /*46730*/  LDL.LU.64 R22, [R1+0x38f8] ;  /* 0x0038f80001167983 */ /* 0x000ee80000300a00 */
[----:B------:R-:W3:Y:S11]  /*46740*/  LDL.LU.64 R20, [R1+0x38f0] ;  /* 0x0038f00001147983 */ /* 0x000ef60000300a00 */
[----:B------:R-:W-:Y:S06]  /*46750*/  @!UPT UIADD3 URZ, URZ, URZ, URZ ;  /* 0x0000003f3f3ff290 */ /* 0x000fec000fffe03f */
        /* <DEDUP_REMOVED lines=51> */
[----:B0-----:R-:W3:Y:S01]  /*46a90*/  LDL.LU.64 R16, [R1+0x3840] ;  /* 0x0038400001107983 */ /* 0x001ee20000300a00 */
[----:B------:R-:W-:Y:S01]  /*46aa0*/  MOV R15, R29 ;  /* 0x0000001d000f7202 */ /* 0x000fe20000000f00 */
[C---:B---3--:R-:W-:Y:S02]  /*46ab0*/  HMMA.16816.F32.BF16 R16, R8.reuse, R16, R20 ;  /* 0x000000100810723c */ /* 0x048fe40000041814 */
[----:B------:R-:W3:Y:S04]  /*46ac0*/  LDL.LU.64 R22, [R1+0x3838] ;  /* 0x0038380001167983 */ /* 0x000ee80000300a00 */
[----:B------:R-:W3:Y:S11]  /*46ad0*/  LDL.LU.64 R20, [R1+0x3830] ;  /* 0x0038300001147983 */ /* 0x000ef60000300a00 */
[----:B------:R-:W-:Y:S06]  /*46ae0*/  @!UPT UIADD3 URZ, URZ, URZ, URZ ;  /* 0x0000003f3f3ff290 */ /* 0x000fec000fffe03f */
[----:B------:R-:W-:Y:S04]  /*46af0*/  STL.64 [R1+0xe0], R16 ;  /* 0x0000e01001007387 */ /* 0x000fe80000100a00 */
[----:B------:R0:W-:Y:S04]  /*46b00*/  STL.64 [R1+0xe8], R18 ;  /* 0x0000e81201007387 */ /* 0x0001e80000100a00 */
[----:B0-----:R-:W3:Y:S04]  /*46b10*/  LDL.LU.64 R18, [R1+0x3828] ;  /* 0x0038280001127983 */ /* 0x001ee80000300a00 */
[----:B------:R-:W3:Y:S01]  /*46b20*/  LDL.LU.64 R16, [R1+0x3820] ;  /* 0x0038200001107983 */ /* 0x000ee20000300a00 */
[C---:B--2---:R-:W-:Y:S11]  /*46b30*/  HMMA.16816.F32.BF16 R12, R8.reuse, R24, R12 ;  /* 0x00000018080c723c */ /* 0x044ff6000004180c */
[----:B------:R-:W-:Y:S11]  /*46b40*/  @!UPT UIADD3 URZ, URZ, URZ, URZ ;  /* 0x0000003f3f3ff290 */ /* 0x000ff6000fffe03f */
[----:B------:R-:W-:Y:S01]  /*46b50*/  @!UPT UIADD3 URZ, URZ, URZ, URZ ;  /* 0x0000003f3f3ff290 */ /* 0x000fe2000fffe03f */
[----:B------:R-:W-:Y:S04]  /*46b60*/  STL.64 [R1+0xd0], R12 ;  /* 0x0000d00c01007387 */ /* 0x000fe80000100a00 */
[----:B------:R3:W-:Y:S02]  /*46b70*/  STL.64 [R1+0xd8], R14 ;  /* 0x0000d80e01007387 */ /* 0x0007e40000100a00 */
[----:B---3--:R-:W-:Y:S11]  /*46b80*/  HMMA.16816.F32.BF16 R12, R8, R20, R16 ;  /* 0x00000014080c723c */ /* 0x008ff60000041810 */
[----:B------:R-:W-:Y:S11]  /*46b90*/  @!UPT UIADD3 URZ, URZ, URZ, URZ ;  /* 0x0000003f3f3ff290 */ /* 0x000ff6000fffe03f */
[----:B------:R-:W-:Y:S01]  /*46ba0*/  @!UPT UIADD3 URZ, URZ, URZ, URZ ;  /* 0x0000003f3f3ff290 */ /* 0x000fe2000fffe03f */
[----:B------:R-:W-:Y:S04]  /*46bb0*/  STL.64 [R1+0xc0], R12 ;  /* 0x0000c00c01007387 */ /* 0x000fe80000100a00 */
[----:B------:R-:W-:Y:S04]  /*46bc0*/  STL [R1+0xc8], R14 ;  /* 0x0000c80e01007387 */ /* 0x000fe80000100800 */
[----:B------:R0:W-:Y:S04]  /*46bd0*/  STL.64 [R1+0x37f0], R22 ;  /* 0x0037f01601007387 */ /* 0x0001e80000100a00 */
[----:B------:R-:W2:Y:S04]  /*46be0*/  LDL.LU R20, [R1+0x2c0] ;  /* 0x0002c00001147983 */ /* 0x000ea80000300800 */
[----:B------:R-:W2:Y:S04]  /*46bf0*/  LDL.LU R21, [R1+0x2c4] ;  /* 0x0002c40001157983 */ /* 0x000ea80000300800 */
[----:B0-----:R-:W3:Y:S04]  /*46c00*/  LDL.LU R22, [R1+0x2c8] ;  /* 0x0002c80001167983 */ /* 0x001ee80000300800 */
[----:B------:R-:W3:Y:S04]  /*46c10*/  LDL.LU R23, [R1+0x2cc] ;  /* 0x0002cc0001177983 */ /* 0x000ee80000300800 */
[----:B---3--:R-:W-:Y:S04]  /*46c20*/  STL.64 [R1+0x3808], R22 ;  /* 0x0038081601007387 */ /* 0x008fe80000100a00 */
[----:B--2---:R0:W-:Y:S04]  /*46c30*/  STL.64 [R1+0x3800], R20 ;  /* 0x0038001401007387 */ /* 0x0041e80000100a00 */
[----:B0-----:R-:W2:Y:S04]  /*46c40*/  LDL.LU R20, [R1+0x2d0] ;  /* 0x0002d00001147983 */ /* 0x001ea80000300800 */
[----:B------:R-:W2:Y:S04]  /*46c50*/  LDL.LU R21, [R1+0x2d4] ;  /* 0x0002d40001157983 */ /* 0x000ea80000300800 */
[----:B------:R-:W2:Y:S04]  /*46c60*/  LDL.LU R22, [R1+0x2d8] ;  /* 0x0002d80001167983 */ /* 0x000ea80000300800 */
[----:B------:R-:W2:Y:S04]  /*46c70*/  LDL.LU R23, [R1+0x2dc] ;  /* 0x0002dc0001177983 */ /* 0x000ea80000300800 */
[----:B------:R-:W3:Y:S04]  /*46c80*/  LDL.LU R16, [R1+0x2a0] ;  /* 0x0002a00001107983 */ /* 0x000ee80000300800 */
[----:B------:R-:W3:Y:S04]  /*46c90*/  LDL.LU R17, [R1+0x2a4] ;  /* 0x0002a40001117983 */ /* 0x000ee80000300800 */
[----:B------:R-:W2:Y:S04]  /*46ca0*/  LDL.LU R18, [R1+0x2a8] ;  /* 0x0002a80001127983 */ /* 0x000ea80000300800 */
[----:B------:R-:W2:Y:S01]  /*46cb0*/  LDL.LU R19, [R1+0x2ac] ;  /* 0x0002ac0001137983 */ /* 0x000ea20000300800 */
[----:B------:R-:W-:Y:S01]  /*46cc0*/  IMAD.MOV.U32 R12, RZ, RZ, R3 ;  /* 0x000000ffff0c7224 */ /* 0x000fe200078e0003 */
[----:B------:R-:W-:-:S02]  /*46cd0*/  MOV R13, R26 ;  /* 0x0000001a000d7202 */ /* 0x000fc40000000f00 */
[----:B--2---:R0:W-:Y:S04]  /*46ce0*/  STL.64 [R1+0x37e0], R18 ;  /* 0x0037e01201007387 */ /* 0x0041e80000100a00 */
[----:B---3--:R1:W-:Y:S04]  /*46cf0*/  STL.64 [R1+0x37d8], R16 ;  /* 0x0037d81001007387 */ /* 0x0083e80000100a00 */
[----:B------:R-:W2:Y:S04]  /*46d00*/  LDL.LU R3, [R1+0x381c] ;  /* 0x00381c0001037983 */ /* 0x000ea80000300800 */
[----:B------:R-:W4:Y:S01]  /*46d10*/  LDL.LU R26, [R1+0x3818] ;  /* 0x00381800011a7983 */ /* 0x000f220000300800 */
[----:B------:R-:W-:Y:S01]  /*46d20*/  HMMA.16816.F32.BF16 R20, R8, R4, R20 ;  /* 0x000000040814723c */ /* 0x000fe20000041814 */
[----:B------:R-:W-:-:S02]  /*46d30*/  MOV R29, R15 ;  /* 0x0000000f001d7202 */ /* 0x000fc40000000f00 */
[----:B------:R3:W-:Y:S01]  /*46d40*/  STL.64 [R1+0x37e8], R12 ;  /* 0x0037e80c01007387 */ /* 0x0007e20000100a00 */
[----:B0-----:R-:W-:Y:S01]  /*46d50*/  MOV R19, R2 ;  /* 0x0000000200137202 */ /* 0x001fe20000000f00 */
[----:B-1----:R-:W-:Y:S01]  /*46d60*/  IMAD.MOV.U32 R17, RZ, RZ, R28 ;  /* 0x000000ffff117224 */ /* 0x002fe200078e001c */
[----:B---3--:R-:W-:Y:S02]  /*46d70*/  MOV R12, R7 ;  /* 0x00000007000c7202 */ /* 0x008fe40000000f00 */
[----:B------:R-:W3:Y:S01]  /*46d80*/  LDL.LU R7, [R1+0x3814] ;  /* 0x0038140001077983 */ /* 0x000ee20000300800 */
[----:B------:R-:W-:-:S03]  /*46d90*/  MOV R13, R6 ;  /* 0x00000006000d7202 */ /* 0x000fc60000000f00 */
[----:B------:R-:W3:Y:S11]  /*46da0*/  LDL.LU R6, [R1+0x3810] ;  /* 0x0038100001067983 */ /* 0x000ef60000300800 */
[----:B------:R-:W-:Y:S01]  /*46db0*/  @!UPT UIADD3 URZ, URZ, URZ, URZ ;  /* 0x0000003f3f3ff290 */ /* 0x000fe2000fffe03f */
[----:B------:R-:W-:Y:S01]  /*46dc0*/  MOV R2, R23 ;  /* 0x0000001700027202 */ /* 0x000fe20000000f00 */
[----:B------:R-:W3:Y:S01]  /*46dd0*/  LDL.LU R16, [R1+0x2b0] ;  /* 0x0002b00001107983 */ /* 0x000ee20000300800 */
[----:B------:R-:W-:Y:S01]  /*46de0*/  MOV R28, R20 ;  /* 0x00000014001c7202 */ /* 0x000fe20000000f00 */
[----:B------:R-:W-:Y:S02]  /*46df0*/  IMAD.MOV.U32 R25, RZ, RZ, R21 ;  /* 0x000000ffff197224 */ /* 0x000fe400078e0015 */
[----:B------:R-:W-:Y:S01]  /*46e00*/  STL [R1+0x36bc], R29 ;  /* 0x0036bc1d01007387 */ /* 0x000fe20000100800 */
[----:B--2---:R-:W-:Y:S02]  /*46e10*/  MOV R18, R3 ;  /* 0x0000000300127202 */ /* 0x004fe40000000f00 */
[----:B------:R-:W-:Y:S02]  /*46e20*/  MOV R3, R22 ;  /* 0x0000001600037202 */ /* 0x000fe40000000f00 */
[----:B------:R-:W2:Y:S04]  /*46e30*/  LDL.LU.64 R22, [R1+0x3808] ;  /* 0x0038080001167983 */ /* 0x000ea80000300a00 */
[----:B------:R-:W2:Y:S04]  /*46e40*/  LDL.LU.64 R20, [R1+0x3800] ;  /* 0x0038000001147983 */ /* 0x000ea80000300a00 */
[----:B------:R-:W-:Y:S04]  /*46e50*/  STL [R1+0x36cc], R2 ;  /* 0x0036cc0201007387 */ /* 0x000fe80000100800 */
[----:B------:R-:W-:Y:S04]  /*46e60*/  STL [R1+0x36c8], R3 ;  /* 0x0036c80301007387 */ /* 0x000fe80000100800 */
[----:B------:R0:W-:Y:S04]  /*46e70*/  STL [R1+0x36c4], R25 ;  /* 0x0036c41901007387 */ /* 0x0001e80000100800 */
[----:B----4-:R3:W-:Y:S04]  /*46e80*/  STL.64 [R1+0x37a0], R26 ;  /* 0x0037a01a01007387 */ /* 0x0107e80000100a00 */
[----:B------:R-:W4:Y:S04]  /*46e90*/  LDL.LU R24, [R1+0x270] ;  /* 0x0002700001187983 */ /* 0x000f280000300800 */
[----:B0-----:R-:W4:Y:S01]  /*46ea0*/  LDL.LU R25, [R1+0x274] ;  /* 0x0002740001197983 */ /* 0x001f220000300800 */
[----:B---3--:R-:W-:Y:S01]  /*46eb0*/  MOV R26, R6 ;  /* 0x00000006001a7202 */ /* 0x008fe20000000f00 */
[----:B------:R-:W-:-:S02]  /*46ec0*/  IMAD.MOV.U32 R27, RZ, RZ, R7 ;  /* 0x000000ffff1b7224 */ /* 0x000fc400078e0007 */
[----:B------:R-:W3:Y:S04]  /*46ed0*/  LDL.LU R6, [R1+0x37fc] ;  /* 0x0037fc0001067983 */ /* 0x000ee80000300800 */
[----:B------:R-:W3:Y:S04]  /*46ee0*/  LDL.LU R7, [R1+0x37f8] ;  /* 0x0037f80001077983 */ /* 0x000ee80000300800 */
[----:B------:R0:W-:Y:S01]  /*46ef0*/  STL.64 [R1+0x37b0], R26 ;  /* 0x0037b01a01007387 */ /* 0x0001e20000100a00 */
[----:B--2---:R-:W-:Y:S03]  /*46f00*/  HMMA.16816.F32.BF16 R12, R8, R12, R20 ;  /* 0x0000000c080c723c */ /* 0x004fe60000041814 */
[----:B----4-:R-:W-:Y:S11]  /*46f10*/  STL.64 [R1+0x37a8], R24 ;  /* 0x0037a81801007387 */ /* 0x010ff60000100a00 */
[----:B------:R-:W-:Y:S10]  /*46f20*/  @!UPT UIADD3 URZ, URZ, URZ, URZ ;  /* 0x0000003f3f3ff290 */ /* 0x000ff4000fffe03f */
[----:B------:R-:W-:Y:S01]  /*46f30*/  MOV R20, R12 ;  /* 0x0000000c00147202 */ /* 0x000fe20000000f00 */
[----:B0-----:R-:W2:Y:S01]  /*46f40*/  LDL.LU.64 R26, [R1+0x88] ;  /* 0x00008800011a7983 */ /* 0x001ea20000300a00 */
[----:B------:R-:W-:-:S03]  /*46f50*/  MOV R5, R13 ;  /* 0x0000000d00057202 */ /* 0x000fc60000000f00 */
[----:B------:R-:W-:Y:S04]  /*46f60*/  STL [R1+0x36c0], R28 ;  /* 0x0036c01c01007387 */ /* 0x000fe80000100800 */
[----:B------:R-:W4:Y:S04]  /*46f70*/  LDL.LU.64 R22, [R1+0x37f0] ;  /* 0x0037f00001167983 */ /* 0x000f280000300a00 */
[----:B------:R-:W2:Y:S01]  /*46f80*/  LDL.LU.64 R12, [R1+0x37e8] ;  /* 0x0037e800010c7983 */ /* 0x000ea20000300a00 */
[----:B------:R-:W-:Y:S01]  /*46f90*/  MOV R4, R14 ;  /* 0x0000000e00047202 */ /* 0x000fe20000000f00 */
[----:B------:R-:W-:-:S02]  /*46fa0*/  IMAD.MOV.U32 R0, RZ, RZ, R15 ;  /* 0x000000ffff007224 */ /* 0x000fc400078e000f */
[C---:B--2---:R-:W-:Y:S01]  /*46fb0*/  HMMA.16816.F32.BF16 R12, R8.reuse, R12, R16 ;  /* 0x0000000c080c723c */ /* 0x044fe20000041810 */
[----:B----4-:R0:W-:Y:S04]  /*46fc0*/  STL.64 [R1+0x3728], R22 ;  /* 0x0037281601007387 */ /* 0x0101e80000100a00 */
[----:B------:R-:W-:Y:S04]  /*46fd0*/  STL [R1+0x3720], R20 ;  /* 0x0037201401007387 */ /* 0x000fe80000100800 */
[----:B0-----:R-:W2:Y:S04]  /*46fe0*/  LDL.LU.64 R22, [R1+0x58] ;  /* 0x0000580001167983 */ /* 0x001ea80000300a00 */
[----:B---3--:R-:W-:Y:S04]  /*46ff0*/  STL.64 [R1+0x3718], R6 ;  /* 0x0037180601007387 */ /* 0x008fe80000100a00 */
[----:B------:R0:W-:Y:S04]  /*47000*/  STL.64 [R1+0x3710], R4 ;  /* 0x0037100401007387 */ /* 0x0001e80000100a00 */
[----:B0-----:R-:W2:Y:S04]  /*47010*/  LDL.LU R4, [R1+0x250] ;  /* 0x0002500001047983 */ /* 0x001ea80000300800 */
[----:B------:R-:W2:Y:S04]  /*47020*/  LDL.LU R5, [R1+0x254] ;  /* 0x0002540001057983 */ /* 0x000ea80000300800 */
[----:B------:R-:W2:Y:S04]  /*47030*/  LDL.LU R6, [R1+0x258] ;  /* 0x0002580001067983 */ /* 0x000ea80000300800 */
[----:B------:R-:W2:Y:S04]  /*47040*/  LDL.LU R7, [R1+0x25c] ;  /* 0x00025c0001077983 */ /* 0x000ea80000300800 */
[----:B------:R-:W-:Y:S04]  /*47050*/  STL [R1+0x36d0], R0 ;  /* 0x0036d00001007387 */ /* 0x000fe80000100800 */
[----:B------:R-:W3:Y:S04]  /*47060*/  LDL.LU.64 R18, [R1+0x37e0] ;  /* 0x0037e00001127983 */ /* 0x000ee80000300a00 */
[----:B------:R-:W3:Y:S04]  /*47070*/  LDL.LU.64 R16, [R1+0x37d8] ;  /* 0x0037d80001107983 */ /* 0x000ee80000300a00 */
[----:B------:R-:W-:Y:S04]  /*47080*/  STL.64 [R1+0x2b0], R12 ;  /* 0x0002b00c01007387 */ /* 0x000fe80000100a00 */
[----:B------:R0:W-:Y:S04]  /*47090*/  STL.64 [R1+0x2b8], R14 ;  /* 0x0002b80e01007387 */ /* 0x0001e80000100a00 */
[----:B0-----:R-:W4:Y:S04]  /*470a0*/  LDL.LU.64 R14, [R1+0x37d0] ;  /* 0x0037d000010e7983 */ /* 0x001f280000300a00 */
[----:B------:R-:W3:Y:S02]  /*470b0*/  LDL.LU.64 R12, [R1+0x37c8] ;  /* 0x0037c800010c7983 */ /* 0x000ee40000300a00 */
[----:B---3--:R-:W-:Y:S02]  /*470c0*/  HMMA.16816.F32.BF16 R8, R8, R12, R16 ;  /* 0x0000000c0808723c */ /* 0x008fe40000041810 */
[----:B------:R-:W3:Y:S04]  /*470d0*/  LDL.LU.64 R18, [R1+0x37c0] ;  /* 0x0037c00001127983 */ /* 0x000ee80000300a00 */
[----:B------:R-:W3:Y:S11]  /*470e0*/  LDL.LU.64 R16, [R1+0x37b8] ;  /* 0x0037b80001107983 */ /* 0x000ef60000300a00 */
[----:B------:R-:W-:Y:S06]  /*470f0*/  @!UPT UIADD3 URZ, URZ, URZ, URZ ;  /* 0x0000003f3f3ff290 */ /* 0x000fec000fffe03f */
[----:B------:R-:W-:Y:S04]  /*47100*/  STL.64 [R1+0x2a0], R8 ;  /* 0x0002a00801007387 */ /* 0x000fe80000100a00 */
[----:B------:R0:W-:Y:S04]  /*47110*/  STL.64 [R1+0x2a8], R10 ;  /* 0x0002a80a01007387 */ /* 0x0001e80000100a00 */
[----:B0-----:R-:W3:Y:S04]  /*47120*/  LDL.LU.64 R10, [R1+0x98] ;  /* 0x00009800010a7983 */ /* 0x001ee80000300a00 */
[----:B----4-:R0:W-:Y:S04]  /*47130*/  STL.64 [R1+0x36b0], R14 ;  /* 0x0036b00e01007387 */ /* 0x0101e80000100a00 */
[----:B------:R-:W3:Y:S04]  /*47140*/  LDL.LU R12, [R1+0x290] ;  /* 0x00029000010c7983 */ /* 0x000ee80000300800 */
[----:B------:R-:W3:Y:S04]  /*47150*/  LDL.LU R13, [R1+0x294] ;  /* 0x00029400010d7983 */ /* 0x000ee80000300800 */
[----:B0-----:R-:W3:Y:S04]  /*47160*/  LDL.LU R14, [R1+0x298] ;  /* 0x00029800010e7983 */ /* 0x001ee80000300800 */
[----:B------:R-:W3:Y:S02]  /*47170*/  LDL.LU R15, [R1+0x29c] ;  /* 0x00029c00010f7983 */ /* 0x000ee40000300800 */
[----:B---3--:R-:W-:Y:S11]  /*47180*/  HMMA.16816.F32.BF16 R12, R16, R10, R12 ;  /* 0x0000000a100c723c */ /* 0x008ff6000004180c */
[----:B------:R-:W-:Y:S11]  /*47190*/  @!UPT UIADD3 URZ, URZ, URZ, URZ ;  /* 0x0000003f3f3ff290 */ /* 0x000ff6000fffe03f */
[----:B------:R-:W-:Y:S01]  /*471a0*/  @!UPT UIADD3 URZ, URZ, URZ, URZ ;  /* 0x0000003f3f3ff290 */ /* 0x000fe2000fffe03f */
[----:B------:R0:W-:Y:S04]  /*471b0*/  STL.64 [R1+0x290], R12 ;  /* 0x0002900c01007387 */ /* 0x0001e80000100a00 */
[----:B------:R-:W-:Y:S01]  /*471c0*/  STL.64 [R1+0x298], R14 ;  /* 0x0002980e01007387 */ /* 0x000fe20000100a00 */
[----:B0-----:R-:W-:Y:S02]  /*471d0*/  MOV R12, R10 ;  /* 0x0000000a000c7202 */ /* 0x001fe40000000f00 */
[----:B------:R-:W-:-:S05]  /*471e0*/  MOV R10, R11 ;  /* 0x0000000b000a7202 */ /* 0x000fca0000000f00 */
[----:B------:R0:W-:Y:S04]  /*471f0*/  STL [R1+0x36d8], R10 ;  /* 0x0036d80a01007387 */ /* 0x0001e80000100800 */
[----:B0-----:R-:W3:Y:S04]  /*47200*/  LDL.LU.64 R10, [R1+0x68] ;  /* 0x00006800010a7983 */ /* 0x001ee80000300a00 */
[----:B------:R0:W-:Y:S04]  /*47210*/  STL [R1+0x36d4], R12 ;  /* 0x0036d40c01007387 */ /* 0x0001e80000100800 */
[----:B0-----:R-:W4:Y:S04]  /*47220*/  LDL.LU R12, [R1+0x280] ;  /* 0x00028000010c7983 */ /* 0x001f280000300800 */
[----:B------:R-:W4:Y:S04]  /*47230*/  LDL.LU R13, [R1+0x284] ;  /* 0x00028400010d7983 */ /* 0x000f280000300800 */
[----:B------:R-:W4:Y:S04]  /*47240*/  LDL.LU R14, [R1+0x288] ;  /* 0x00028800010e7983 */ /* 0x000f280000300800 */
[----:B------:R-:W4:Y:S02]  /*47250*/  LDL.LU R15, [R1+0x28c] ;  /* 0x00028c00010f7983 */ /* 0x000f240000300800 */
[C---:B----4-:R-:W-:Y:S11]  /*47260*/  HMMA.16816.F32.BF16 R12, R16.reuse, R26, R12 ;  /* 0x0000001a100c723c */ /* 0x050ff6000004180c */
[----:B------:R-:W-:Y:S11]  /*47270*/  @!UPT UIADD3 URZ, URZ, URZ, URZ ;  /* 0x0000003f3f3ff290 */ /* 0x000ff6000fffe03f */
[----:B------:R-:W-:Y:S01]  /*47280*/  @!UPT UIADD3 URZ, URZ, URZ, URZ ;  /* 0x0000003f3f3ff290 */ /* 0x000fe2000fffe03f */
[----:B------:R0:W-:Y:S04]  /*47290*/  STL.64 [R1+0x280], R12 ;  /* 0x0002800c01007387 */ /* 0x0001e80000100a00 */
[----:B------:R1:W-:Y:S01]  /*472a0*/  STL.64 [R1+0x288], R14 ;  /* 0x0002880e01007387 */ /* 0x0003e20000100a00 */
[----:B0-----:R-:W-:Y:S01]  /*472b0*/  IMAD.MOV.U32 R13, RZ, RZ, R27 ;  /* 0x000000ffff0d7224 */ /* 0x001fe200078e001b */
[----:B-1----:R-:W-:Y:S02]  /*472c0*/  MOV R14, R26 ;  /* 0x0000001a000e7202 */ /* 0x002fe40000000f00 */
[----:B------:R-:W4:Y:S04]  /*472d0*/  LDL.LU.64 R26, [R1+0x37b0] ;  /* 0x0037b000011a7983 */ /* 0x000f280000300a00 */
[----:B------:R-:W4:Y:S04]  /*472e0*/  LDL.LU.64 R24, [R1+0x37a8] ;  /* 0x0037a80001187983 */ /* 0x000f280000300a00 */
[----:B------:R-:W-:Y:S04]  /*472f0*/  STL [R1+0x36e0], R13 ;  /* 0x0036e00d01007387 */ /* 0x000fe80000100800 */
[----:B------:R0:W-:Y:S04]  /*47300*/  STL [R1+0x36dc], R14 ;  /* 0x0036dc0e01007387 */ /* 0x0001e80000100800 */
[----:B0-----:R-:W4:Y:S02]  /*47310*/  LDL.LU.64 R14, [R1+0x78] ;  /* 0x00007800010e7983 */ /* 0x001f240000300a00 */
[----:B----4-:R-:W-:Y:S11]  /*47320*/  HMMA.16816.F32.BF16 R24, R16, R14, R24 ;  /* 0x0000000e1018723c */ /* 0x010ff60000041818 */
[----:B------:R-:W-:Y:S11]  /*47330*/  @!UPT UIADD3 URZ, URZ, URZ, URZ ;  /* 0x0000003f3f3ff290 */ /* 0x000ff6000fffe03f */
[----:B------:R-:W-:Y:S01]  /*47340*/  @!UPT UIADD3 URZ, URZ, URZ, URZ ;  /* 0x0000003f3f3ff290 */ /* 0x000fe2000fffe03f */
[----:B------:R-:W-:Y:S04]  /*47350*/  STL.64 [R1+0x270], R24 ;  /* 0x0002701801007387 */ /* 0x000fe80000100a00 */
[----:B------:R0:W-:Y:S04]  /*47360*/  STL.64 [R1+0x278], R26 ;  /* 0x0002781a01007387 */ /* 0x0001e80000100a00 */
[----:B0-----:R-:W4:Y:S01]  /*47370*/  LDL.LU.64 R26, [R1+0x37a0] ;  /* 0x0037a000011a7983 */ /* 0x001f220000300a00 */
[----:B------:R-:W-:-:S03]  /*47380*/  MOV R29, R14 ;  /* 0x0000000e001d7202 */ /* 0x000fc60000000f00 */
[----:B------:R0:W-:Y:S01]  /*47390*/  STL [R1+0x36e8], R15 ;  /* 0x0036e80f01007387 */ /* 0x0001e20000100800 */
[----:B----4-:R-:W-:-:S03]  /*473a0*/  MOV R12, R26 ;  /* 0x0000001a000c7202 */ /* 0x010fc60000000f00 */
[----:B------:R-:W4:Y:S01]  /*473b0*/  LDL.LU R26, [R1+0x379c] ;  /* 0x00379c00011a7983 */ /* 0x000f220000300800 */
[----:B------:R-:W-:-:S03]  /*473c0*/  MOV R13, R27 ;  /* 0x0000001b000d7202 */ /* 0x000fc60000000f00 */
[----:B------:R-:W4:Y:S04]  /*473d0*/  LDL.LU R27, [R1+0x3798] ;  /* 0x00379800011b7983 */ /* 0x000f280000300800 */
[----:B------:R-:W4:Y:S04]  /*473e0*/  LDL.LU R14, [R1+0x268] ;  /* 0x00026800010e7983 */ /* 0x000f280000300800 */
[----:B0-----:R-:W4:Y:S01]  /*473f0*/  LDL.LU R15, [R1+0x26c] ;  /* 0x00026c00010f7983 */ /* 0x001f220000300800 */
[----:B--2---:R-:W-:Y:S01]  /*47400*/  HMMA.16816.F32.BF16 R4, R16, R22, R4 ;  /* 0x000000161004723c */ /* 0x004fe20000041804 */
[----:B---3--:R-:W-:-:S02]  /*47410*/  IMAD.MOV.U32 R25, RZ, RZ, R10 ;  /* 0x000000ffff197224 */ /* 0x008fc400078e000a */
[----:B------:R-:W-:Y:S11]  /*47420*/  STL [R1+0x36e4], R29 ;  /* 0x0036e41d01007387 */ /* 0x000ff60000100800 */
[----:B------:R-:W-:Y:S10]  /*47430*/  @!UPT UIADD3 URZ, URZ, URZ, URZ ;  /* 0x0000003f3f3ff290 */ /* 0x000ff4000fffe03f */
[----:B------:R-:W-:Y:S01]  /*47440*/  IMAD.MOV.U32 R9, RZ, RZ, R6 ;  /* 0x000000ffff097224 */ /* 0x000fe200078e0006 */
[----:B------:R-:W-:Y:S01]  /*47450*/  MOV R8, R7 ;  /* 0x0000000700087202 */ /* 0x000fe20000000f00 */
[----:B----4-:R-:W-:Y:S11]  /*47460*/  HMMA.16816.F32.BF16 R12, R16, R10, R12 ;  /* 0x0000000a100c723c */ /* 0x010ff6000004180c */
[----:B------:R-:W-:Y:S11]  /*47470*/  @!UPT UIADD3 URZ, URZ, URZ, URZ ;  /* 0x0000003f3f3ff290 */ /* 0x000ff6000fffe03f */
[----:B------:R-:W-:Y:S01]  /*47480*/  @!UPT UIADD3 URZ, URZ, URZ, URZ ;  /* 0x0000003f3f3ff290 */ /* 0x000fe2000fffe03f */
[----:B------:R-:W-:Y:S04]  /*47490*/  STL.64 [R1+0x260], R12 ;  /* 0x0002600c01007387 */ /* 0x000fe80000100a00 */
[----:B------:R-:W-:Y:S04]  /*474a0*/  STL.64 [R1+0x268], R14 ;  /* 0x0002680e01007387 */ /* 0x000fe80000100a00 */
[----:B------:R-:W-:Y:S04]  /*474b0*/  STL.64 [R1+0x3738], R26 ;  /* 0x0037381a01007387 */ /* 0x000fe80000100a00 */
[----:B------:R-:W-:Y:S04]  /*474c0*/  STL [R1+0x3730], R25 ;  /* 0x0037301901007387 */ /* 0x000fe80000100800 */
[----:B------:R0:W-:Y:S04]  /*474d0*/  STL.64 [R1+0x250], R4 ;  /* 0x0002500401007387 */ /* 0x0001e80000100a00 */
[----:B0-----:R-:W2:Y:S04]  /*474e0*/  LDL.LU R4, [R1+0x1e0] ;  /* 0x0001e00001047983 */ /* 0x001ea80000300800 */
[----:B------:R-:W2:Y:S04]  /*474f0*/  LDL.LU R5, [R1+0x1e4] ;  /* 0x0001e40001057983 */ /* 0x000ea80000300800 */
[----:B------:R-:W3:Y:S04]  /*47500*/  LDL.LU R6, [R1+0x1e8] ;  /* 0x0001e80001067983 */ /* 0x000ee80000300800 */
[----:B------:R-:W3:Y:S04]  /*47510*/  LDL.LU R7, [R1+0x1ec] ;  /* 0x0001ec0001077983 */ /* 0x000ee80000300800 */
[----:B------:R-:W4:Y:S04]  /*47520*/  LDL.LU R12, [R1+0x230] ;  /* 0x00023000010c7983 */ /* 0x000f280000300800 */
[----:B------:R-:W4:Y:S04]  /*47530*/  LDL.LU R13, [R1+0x234] ;  /* 0x00023400010d7983 */ /* 0x000f280000300800 */
[----:B------:R-:W2:Y:S04]  /*47540*/  LDL.LU R14, [R1+0x238] ;  /* 0x00023800010e7983 */ /* 0x000ea80000300800 */
[----:B------:R-:W2:Y:S04]  /*47550*/  LDL.LU R15, [R1+0x23c] ;  /* 0x00023c00010f7983 */ /* 0x000ea80000300800 */
[----:B--2---:R0:W-:Y:S04]  /*47560*/  STL.64 [R1+0x3790], R14 ;  /* 0x0037900e01007387 */ /* 0x0041e80000100a00 */
[----:B----4-:R-:W-:Y:S04]  /*47570*/  STL.64 [R1+0x3788], R12 ;  /* 0x0037880c01007387 */ /* 0x010fe80000100a00 */
[----:B0-----:R-:W2:Y:S04]  /*47580*/  LDL.LU.64 R14, [R1+0x48] ;  /* 0x00004800010e7983 */ /* 0x001ea80000300a00 */
[----:B---3--:R-:W-:Y:S04]  /*47590*/  STL.64 [R1+0x3748], R6 ;  /* 0x0037480601007387 */ /* 0x008fe80000100a00 */
[----:B------:R0:W-:Y:S04]  /*475a0*/  STL.64 [R1+0x3740], R4 ;  /* 0x0037400401007387 */ /* 0x0001e80000100a00 */
[----:B0-----:R-:W3:Y:S04]  /*475b0*/  LDL.LU R4, [R1+0x200] ;  /* 0x0002000001047983 */ /* 0x001ee80000300800 */
[----:B------:R-:W3:Y:S04]  /*475c0*/  LDL.LU R5, [R1+0x204] ;  /* 0x0002040001057983 */ /* 0x000ee80000300800 */
[----:B------:R-:W4:Y:S04]  /*475d0*/  LDL.LU R6, [R1+0x208] ;  /* 0x0002080001067983 */ /* 0x000f280000300800 */
[----:B------:R-:W4:Y:S04]  /*475e0*/  LDL.LU R7, [R1+0x20c] ;  /* 0x00020c0001077983 */ /* 0x000f280000300800 */
[----:B----4-:R0:W-:Y:S04]  /*475f0*/  STL.64 [R1+0x3758], R6 ;  /* 0x0037580601007387 */ /* 0x0101e80000100a00 */
[----:B---3--:R-:W-:Y:S04]  /*47600*/  STL.64 [R1+0x3750], R4 ;  /* 0x0037500401007387 */ /* 0x008fe80000100a00 */
[----:B0-----:R-:W3:Y:S04]  /*47610*/  LDL.LU.64 R6, [R1+0x18] ;  /* 0x0000180001067983 */ /* 0x001ee80000300a00 */
[----:B---3--:R0:W-:Y:S04]  /*47620*/  STL.64 [R1+0x3768], R6 ;  /* 0x0037680601007387 */ /* 0x0081e80000100a00 */
[----:B0-----:R-:W3:Y:S04]  /*47630*/  LDL.LU.64 R6, [R1+0x28] ;  /* 0x0000280001067983 */ /* 0x001ee80000300a00 */
[----:B---3--:R0:W-:Y:S04]  /*47640*/  STL.64 [R1+0x3780], R6 ;  /* 0x0037800601007387 */ /* 0x0081e80000100a00 */
[----:B0-----:R-:W3:Y:S04]  /*47650*/  LDL.LU.64 R6, [R1+0x38] ;  /* 0x0000380001067983 */ /* 0x001ee80000300a00 */
[----:B------:R-:W4:Y:S04]  /*47660*/  LDL.LU.64 R26, [R1+0x8] ;  /* 0x00000800011a7983 */ /* 0x000f280000300a00 */
[----:B----4-:R0:W-:Y:S04]  /*47670*/  STL.64 [R1+0x3760], R26 ;  /* 0x0037601a01007387 */ /* 0x0101e80000100a00 */
[----:B------:R-:W4:Y:S04]  /*47680*/  LDL.LU R24, [R1+0x210] ;  /* 0x0002100001187983 */ /* 0x000f280000300800 */
[----:B------:R-:W4:Y:S04]  /*47690*/  LDL.LU R25, [R1+0x214] ;  /* 0x0002140001197983 */ /* 0x000f280000300800 */
[----:B0-----:R-:W2:Y:S04]  /*476a0*/  LDL.LU R26, [R1+0x218] ;  /* 0x00021800011a7983 */ /* 0x001ea80000300800 */
[----:B------:R-:W2:Y:S01]  /*476b0*/  LDL.LU R27, [R1+0x21c] ;  /* 0x00021c00011b7983 */ /* 0x000ea20000300800 */
[----:B------:R-:W-:-:S02]  /*476c0*/  MOV R2, R22 ;  /* 0x0000001600027202 */ /* 0x000fc40000000f00 */
[----:B------:R-:W-:Y:S02]  /*476d0*/  MOV R3, R23 ;  /* 0x0000001700037202 */ /* 0x000fe40000000f00 */
[----:B------:R-:W-:Y:S01]  /*476e0*/  MOV R28, R11 ;  /* 0x0000000b001c7202 */ /* 0x000fe20000000f00 */
[----:B--2---:R-:W-:Y:S04]  /*476f0*/  STL.64 [R1+0x3778], R26 ;  /* 0x0037781a01007387 */ /* 0x004fe80000100a00 */
[----:B----4-:R0:W-:Y:S04]  /*47700*/  STL.64 [R1+0x3770], R24 ;  /* 0x0037701801007387 */ /* 0x0101e80000100a00 */
        /* <DEDUP_REMOVED lines=8> */
[----:B------:R0:W-:Y:S04]  /*47790*/  STL [R1+0x3574], R8 ;  /* 0x0035740801007387 */ /* 0x0001e80000100800 */
[----:B------:R1:W-:Y:S04]  /*477a0*/  STL [R1+0x3570], R9 ;  /* 0x0035700901007387 */ /* 0x0003e80000100800 */
[----:B0-----:R-:W2:Y:S04]  /*477b0*/  LDL.LU R8, [R1+0x240] ;  /* 0x0002400001087983 */ /* 0x001ea80000300800 */
[----:B-1----:R-:W2:Y:S04]  /*477c0*/  LDL.LU R9, [R1+0x244] ;  /* 0x0002440001097983 */ /* 0x002ea80000300800 */
[----:B------:R-:W2:Y:S04]  /*477d0*/  LDL.LU R10, [R1+0x248] ;  /* 0x00024800010a7983 */ /* 0x000ea80000300800 */
[----:B------:R-:W2:Y:S02]  /*477e0*/  LDL.LU R11, [R1+0x24c] ;  /* 0x00024c00010b7983 */ /* 0x000ea40000300800 */
[C---:B--2---:R-:W-:Y:S11]  /*477f0*/  HMMA.16816.F32.BF16 R8, R16.reuse, R14, R8 ;  /* 0x0000000e1008723c */ /* 0x044ff60000041808 */
[----:B------:R-:W-:Y:S11]  /*47800*/  @!UPT UIADD3 URZ, URZ, URZ, URZ ;  /* 0x0000003f3f3ff290 */ /* 0x000ff6000fffe03f */
[----:B------:R-:W-:Y:S01]  /*47810*/  @!UPT UIADD3 URZ, URZ, URZ, URZ ;  /* 0x0000003f3f3ff290 */ /* 0x000fe2000fffe03f */
[----:B------:R0:W-:Y:S04]  /*47820*/  STL.64 [R1+0x240], R8 ;  /* 0x0002400801007387 */ /* 0x0001e80000100a00 */
[----:B------:R-:W-:Y:S01]  /*47830*/  STL.64 [R1+0x248], R10 ;  /* 0x0002480a01007387 */ /* 0x000fe20000100a00 */
[----:B0-----:R-:W-:Y:S02]  /*47840*/  MOV R9, R14 ;  /* 0x0000000e00097202 */ /* 0x001fe40000000f00 */
[----:B------:R-:W-:Y:S02]  /*47850*/  MOV R8, R15 ;  /* 0x0000000f00087202 */ /* 0x000fe40000000f00 */
[----:B------:R-:W2:Y:S04]  /*47860*/  LDL.LU.64 R14, [R1+0x3790] ;  /* 0x00379000010e7983 */ /* 0x000ea80000300a00 */
[----:B------:R-:W2:Y:S01]  /*47870*/  LDL.LU.64 R12, [R1+0x3788] ;  /* 0x00378800010c7983 */ /* 0x000ea20000300a00 */
[----:B---3--:R-:W-:Y:S01]  /*47880*/  MOV R0, R7 ;  /* 0x0000000700007202 */ /* 0x008fe20000000f00 */
[----:B--2---:R-:W-:Y:S11]  /*47890*/  HMMA.16816.F32.BF16 R12, R16, R6, R12 ;  /* 0x00000006100c723c */ /* 0x004ff6000004180c */
[----:B------:R-:W-:Y:S11]  /*478a0*/  @!UPT UIADD3 URZ, URZ, URZ, URZ ;  /* 0x0000003f3f3ff290 */ /* 0x000ff6000fffe03f */
[----:B------:R-:W-:Y:S01]  /*478b0*/  @!UPT UIADD3 URZ, URZ, URZ, URZ ;  /* 0x0000003f3f3ff290 */ /* 0x000fe2000fffe03f */
[----:B------:R0:W-:Y:S04]  /*478c0*/  STL.64 [R1+0x230], R12 ;  /* 0x0002300c01007387 */ /* 0x0001e80000100a00 */
[----:B------:R-:W-:Y:S01]  /*478d0*/  STL.64 [R1+0x238], R14 ;  /* 0x0002380e01007387 */ /* 0x000fe20000100a00 */
[----:B0-----:R-:W-:-:S03]  /*478e0*/  IMAD.MOV.U32 R12, RZ, RZ, R6 ;  /* 0x000000ffff0c7224 */ /* 0x001fc600078e0006 */
[----:B------:R-:W2:Y:S04]  /*478f0*/  LDL.LU.64 R6, [R1+0x3780] ;  /* 0x0037800001067983 */ /* 0x000ea80000300a00 */
[----:B------:R-:W3:Y:S01]  /*47900*/  LDL R11, [R1+0x9cc] ;  /* 0x0009cc00010b7983 */ /* 0x000ee20000100800 */
[C---:B--2---:R-:W-:Y:S03]  /*47910*/  HMMA.16816.F32.BF16 R24, R16.reuse, R6, R24 ;  /* 0x000000061018723c */ /* 0x044fe60000041818 */
[----:B---3--:R0:W-:Y:S01]  /*47920*/  STL [R1+0x36b8], R11 ;  /* 0x0036b80b01007387 */ /* 0x0081e20000100800 */
[----:B------:R-:W-:Y:S02]  /*47930*/  MOV R10, R6 ;  /* 0x00000006000a7202 */ /* 0x000fe40000000f00 */
[----:B0-----:R-:W-:Y:S11]  /*47940*/  MOV R11, R7 ;  /* 0x00000007000b7202 */ /* 0x001ff60000000f00 */
[----:B------:R-:W-:Y:S06]  /*47950*/  @!UPT UIADD3 URZ, URZ, URZ, URZ ;  /* 0x0000003f3f3ff290 */ /* 0x000fec000fffe03f */
        /* <DEDUP_REMOVED lines=11> */
[C---:B--2---:R-:W-:Y:S01]  /*47a10*/  HMMA.16816.F32.BF16 R24, R16.reuse, R6, R24 ;  /* 0x000000061018723c */ /* 0x044fe20000041818 */
[----:B------:R-:W-:Y:S01]  /*47a20*/  IMAD.MOV.U32 R13, RZ, RZ, R6 ;  /* 0x000000ffff0d7224 */ /* 0x000fe200078e0006 */
[----:B------:R-:W-:Y:S01]  /*47a30*/  MOV R14, R7 ;  /* 0x00000007000e7202 */ /* 0x000fe20000000f00 */
[----:B---3--:R-:W-:Y:S04]  /*47a40*/  STL.64 [R1+0x3708], R10 ;  /* 0x0037080a01007387 */ /* 0x008fe80000100a00 */
[----:B------:R0:W-:Y:S04]  /*47a50*/  STL.64 [R1+0x3700], R8 ;  /* 0x0037000801007387 */ /* 0x0001e80000100a00 */
[----:B0-----:R-:W2:Y:S04]  /*47a60*/  LDL.LU R8, [R1+0x1d0] ;  /* 0x0001d00001087983 */ /* 0x001ea80000300800 */
[----:B------:R-:W2:Y:S04]  /*47a70*/  LDL.LU R9, [R1+0x1d4] ;  /* 0x0001d40001097983 */ /* 0x000ea80000300800 */
[----:B------:R-:W2:Y:S04]  /*47a80*/  LDL.LU R10, [R1+0x1d8] ;  /* 0x0001d800010a7983 */ /* 0x000ea80000300800 */
[----:B------:R-:W2:Y:S04]  /*47a90*/  LDL.LU R11, [R1+0x1dc] ;  /* 0x0001dc00010b7983 */ /* 0x000ea80000300800 */
[----:B------:R-:W-:Y:S04]  /*47aa0*/  STL.64 [R1+0x370], R24 ;  /* 0x0003701801007387 */ /* 0x000fe80000100a00 */
[----:B------:R0:W-:Y:S04]  /*47ab0*/  STL.64 [R1+0x378], R26 ;  /* 0x0003781a01007387 */ /* 0x0001e80000100a00 */
[----:B0-----:R-:W3:Y:S04]  /*47ac0*/  LDL.LU.64 R26, [R1+0x3760] ;  /* 0x00376000011a7983 */ /* 0x001ee80000300a00 */
[----:B------:R-:W3:Y:S04]  /*47ad0*/  LDL.LU.64 R6, [R1+0x3758] ;  /* 0x0037580001067983 */ /* 0x000ee80000300a00 */
[----:B------:R-:W3:Y:S02]  /*47ae0*/  LDL.LU.64 R4, [R1+0x3750] ;  /* 0x0037500001047983 */ /* 0x000ee40000300a00 */
[----:B---3--:R-:W-:Y:S01]  /*47af0*/  HMMA.16816.F32.BF16 R4, R16, R26, R4 ;  /* 0x0000001a1004723c */ /* 0x008fe20000041804 */
[----:B------:R-:W-:-:S02]  /*47b00*/  MOV R15, R26 ;  /* 0x0000001a000f7202 */ /* 0x000fc40000000f00 */
[----:B------:R-:W-:Y:S11]  /*47b10*/  MOV R29, R27 ;  /* 0x0000001b001d7202 */ /* 0x000ff60000000f00 */
[----:B------:R-:W-:Y:S09]  /*47b20*/  @!UPT UIADD3 URZ, URZ, URZ, URZ ;  /* 0x0000003f3f3ff290 */ /* 0x000ff2000fffe03f */
[----:B------:R-:W-:Y:S04]  /*47b30*/  STL.64 [R1+0x360], R4 ;  /* 0x0003600401007387 */ /* 0x000fe80000100a00 */
[----:B------:R0:W-:Y:S04]  /*47b40*/  STL.64 [R1+0x368], R6 ;  /* 0x0003680601007387 */ /* 0x0001e80000100a00 */
[----:B0-----:R-:W3:Y:S04]  /*47b50*/  LDL.LU.64 R6, [R1+0x3748] ;  /* 0x0037480001067983 */ /* 0x001ee80000300a00 */
[----:B------:R-:W3:Y:S04]  /*47b60*/  LDL.LU.64 R4, [R1+0x3740] ;  /* 0x0037400001047983 */ /* 0x000ee80000300a00 */
[----:B------:R-:W4:Y:S04]  /*47b70*/  LDL.LU.64 R26, [R1+0x3738] ;  /* 0x00373800011a7983 */ /* 0x000f280000300a00 */
[----:B------:R-:W2:Y:S01]  /*47b80*/  LDL.LU R25, [R1+0x3730] ;  /* 0x0037300001197983 */ /* 0x000ea20000300800 */
[C---:B----4-:R-:W-:Y:S11]  /*47b90*/  HMMA.16816.F32.BF16 R20, R16.reuse, R26, R20 ;  /* 0x0000001a1014723c */ /* 0x050ff60000041814 */
[----:B------:R-:W-:Y:S11]  /*47ba0*/  @!UPT UIADD3 URZ, URZ, URZ, URZ ;  /* 0x0000003f3f3ff290 */ /* 0x000ff6000fffe03f */
[----:B------:R-:W-:Y:S01]  /*47bb0*/  @!UPT UIADD3 URZ, URZ, URZ, URZ ;  /* 0x0000003f3f3ff290 */ /* 0x000fe2000fffe03f */
[----:B------:R-:W-:Y:S04]  /*47bc0*/  STL.64 [R1+0x350], R20 ;  /* 0x0003501401007387 */ /* 0x000fe80000100a00 */
[----:B------:R0:W-:Y:S04]  /*47bd0*/  STL.64 [R1+0x358], R22 ;  /* 0x0003581601007387 */ /* 0x0001e80000100a00 */
[----:B0-----:R-:W3:Y:S04]  /*47be0*/  LDL.LU.64 R22, [R1+0x3728] ;  /* 0x0037280001167983 */ /* 0x001ee80000300a00 */
[----:B------:R-:W4:Y:S01]  /*47bf0*/  LDL.LU R20, [R1+0x3720] ;  /* 0x0037200001147983 */ /* 0x000f220000300800 */
[C---:B---3--:R-:W-:Y:S11]  /*47c00*/  HMMA.16816.F32.BF16 R4, R16.reuse, R22, R4 ;  /* 0x000000161004723c */ /* 0x048ff60000041804 */
[----:B------:R-:W-:Y:S11]  /*47c10*/  @!UPT UIADD3 URZ, URZ, URZ, URZ ;  /* 0x0000003f3f3ff290 */ /* 0x000ff6000fffe03f */
[----:B------:R-:W-:Y:S01]  /*47c20*/  @!UPT UIADD3 URZ, URZ, URZ, URZ ;  /* 0x0000003f3f3ff290 */ /* 0x000fe2000fffe03f */
[----:B------:R-:W-:Y:S04]  /*47c30*/  STL.64 [R1+0x340], R4 ;  /* 0x0003400401007387 */ /* 0x000fe80000100a00 */
[----:B------:R0:W-:Y:S04]  /*47c40*/  STL.64 [R1+0x348], R6 ;  /* 0x0003480601007387 */ /* 0x0001e80000100a00 */
[----:B0-----:R-:W2:Y:S04]  /*47c50*/  LDL.LU.64 R6, [R1+0x3718] ;  /* 0x0037180001067983 */ /* 0x001ea80000300a00 */
[----:B------:R-:W3:Y:S01]  /*47c60*/  LDL.LU.64 R4, [R1+0x3710] ;  /* 0x0037100001047983 */ /* 0x000ee20000300a00 */
        /* <DEDUP_REMOVED lines=8> */
[----:B---3--:R-:W-:Y:S04]  /*47cf0*/  STL.64 [R1+0x3578], R4 ;  /* 0x0035780401007387 */ /* 0x008fe80000100a00 */
[----:B0-----:R-:W2:Y:S02]  /*47d00*/  LDL.LU.64 R6, [R1+0xb8] ;  /* 0x0000b80001067983 */ /* 0x001ea40000300a00 */
[----:B--2---:R-:W-:Y:S01]  /*47d10*/  HMMA.16816.F32.BF16 R8, R16, R6, R8 ;  /* 0x000000061008723c */ /* 0x004fe20000041808 */
[----:B------:R-:W-:Y:S01]  /*47d20*/  IMAD.MOV.U32 R24, RZ, RZ, R6 ;  /* 0x000000ffff187224 */ /* 0x000fe200078e0006 */
[----:B------:R-:W-:Y:S11]  /*47d30*/  MOV R21, R7 ;  /* 0x0000000700157202 */ /* 0x000ff60000000f00 */
[----:B------:R-:W-:Y:S10]  /*47d40*/  @!UPT UIADD3 URZ, URZ, URZ, URZ ;  /* 0x0000003f3f3ff290 */ /* 0x000ff4000fffe03f */
[----:B------:R-:W-:Y:S04]  /*47d50*/  STL.64 [R1+0x310], R8 ;  /* 0x0003100801007387 */ /* 0x000fe80000100a00 */
[----:B------:R0:W-:Y:S04]  /*47d60*/  STL.64 [R1+0x318], R10 ;  /* 0x0003180a01007387 */ /* 0x0001e80000100a00 */
[----:B0-----:R-:W2:Y:S04]  /*47d70*/  LDL.LU.64 R10, [R1+0x36f8] ;  /* 0x0036f800010a7983 */ /* 0x001ea80000300a00 */
[----:B------:R-:W3:Y:S04]  /*47d80*/  LDL.LU.64 R8, [R1+0x36f0] ;  /* 0x0036f00001087983 */ /* 0x000ee80000300a00 */
[----:B------:R-:W-:Y:S04]  /*47d90*/  STL.64 [R1+0x35a0], R26 ;  /* 0x0035a01a01007387 */ /* 0x000fe80000100a00 */
[----:B------:R-:W-:Y:S04]  /*47da0*/  STL [R1+0x3598], R24 ;  /* 0x0035981801007387 */ /* 0x000fe80000100800 */
[----:B------:R-:W-:Y:S04]  /*47db0*/  STL.64 [R1+0x3590], R22 ;  /* 0x0035901601007387 */ /* 0x000fe80000100a00 */
[----:B----4-:R0:W-:Y:S04]  /*47dc0*/  STL.64 [R1+0x3588], R20 ;  /* 0x0035881401007387 */ /* 0x0101e80000100a00 */
[----:B0-----:R-:W4:Y:S04]  /*47dd0*/  LDL.LU R20, [R1+0xd0] ;  /* 0x0000d00001147983 */ /* 0x001f280000300800 */
[----:B------:R-:W4:Y:S04]  /*47de0*/  LDL.LU R21, [R1+0xd4] ;  /* 0x0000d40001157983 */ /* 0x000f280000300800 */
[----:B------:R-:W2:Y:S04]  /*47df0*/  LDL.LU R22, [R1+0xd8] ;  /* 0x0000d80001167983 */ /* 0x000ea80000300800 */
[----:B------:R-:W2:Y:S01]  /*47e00*/  LDL.LU R23, [R1+0xdc] ;  /* 0x0000dc0001177983 */ /* 0x000ea20000300800 */
[----:B------:R-:W-:-:S02]  /*47e10*/  MOV R26, R15 ;  /* 0x0000000f001a7202 */ /* 0x000fc40000000f00 */
[----:B------:R-:W-:Y:S01]  /*47e20*/  MOV R27, R29 ;  /* 0x0000001d001b7202 */ /* 0x000fe20000000f00 */
[----:B--2---:R-:W-:Y:S04]  /*47e30*/  STL.64 [R1+0x35b0], R22 ;  /* 0x0035b01601007387 */ /* 0x004fe80000100a00 */
[----:B----4-:R0:W-:Y:S04]  /*47e40*/  STL.64 [R1+0x35a8], R20 ;  /* 0x0035a81401007387 */ /* 0x0101e80000100a00 */
[----:B------:R-:W2:Y:S04]  /*47e50*/  LDL.LU R15, [R1+0x36e8] ;  /* 0x0036e800010f7983 */ /* 0x000ea80000300800 */
[----:B------:R-:W4:Y:S04]  /*47e60*/  LDL.LU R29, [R1+0x36e4] ;  /* 0x0036e400011d7983 */ /* 0x000f280000300800 */
[----:B------:R1:W-:Y:S04]  /*47e70*/  STL.64 [R1+0x35b8], R26 ;  /* 0x0035b81a01007387 */ /* 0x0003e80000100a00 */
[----:B0-----:R-:W2:Y:S04]  /*47e80*/  LDL.LU R20, [R1+0xe0] ;  /* 0x0000e00001147983 */ /* 0x001ea80000300800 */
[----:B------:R-:W2:Y:S04]  /*47e90*/  LDL.LU R21, [R1+0xe4] ;  /* 0x0000e40001157983 */ /* 0x000ea80000300800 */
[----:B------:R-:W2:Y:S04]  /*47ea0*/  LDL.LU R22, [R1+0xe8] ;  /* 0x0000e80001167983 */ /* 0x000ea80000300800 */
[----:B------:R-:W2:Y:S01]  /*47eb0*/  LDL.LU R23, [R1+0xec] ;  /* 0x0000ec0001177983 */ /* 0x000ea20000300800 */
[----:B-1----:R-:W-:Y:S01]  /*47ec0*/  IMAD.MOV.U32 R26, RZ, RZ, R13 ;  /* 0x000000ffff1a7224 */ /* 0x002fe200078e000d */
[----:B------:R-:W-:-:S02]  /*47ed0*/  MOV R27, R14 ;  /* 0x0000000e001b7202 */ /* 0x000fc40000000f00 */
[----:B--2---:R-:W-:Y:S04]  /*47ee0*/  STL.64 [R1+0x35c8], R22 ;  /* 0x0035c81601007387 */ /* 0x004fe80000100a00 */
[----:B------:R-:W-:Y:S04]  /*47ef0*/  STL.64 [R1+0x35c0], R20 ;  /* 0x0035c01401007387 */ /* 0x000fe80000100a00 */
[----:B------:R-:W2:Y:S04]  /*47f00*/  LDL.LU R13, [R1+0x36e0] ;  /* 0x0036e000010d7983 */ /* 0x000ea80000300800 */
[----:B------:R-:W2:Y:S04]  /*47f10*/  LDL.LU R14, [R1+0x36dc] ;  /* 0x0036dc00010e7983 */ /* 0x000ea80000300800 */
[----:B------:R0:W-:Y:S02]  /*47f20*/  STL.64 [R1+0x35d0], R26 ;  /* 0x0035d01a01007387 */ /* 0x0001e40000100a00 */
[----:B0-----:R-:W-:-:S02]  /*47f30*/  MOV R26, R10 ;  /* 0x0000000a001a7202 */ /* 0x001fc40000000f00 */
[----:B------:R-:W-:Y:S01]  /*47f40*/  MOV R27, R11 ;  /* 0x0000000b001b7202 */ /* 0x000fe20000000f00 */
[----:B------:R-:W2:Y:S04]  /*47f50*/  LDL.LU R10, [R1+0x36d8] ;  /* 0x0036d800010a7983 */ /* 0x000ea80000300800 */
[----:B------:R0:W-:Y:S04]  /*47f60*/  STL.64 [R1+0x35e8], R26 ;  /* 0x0035e81a01007387 */ /* 0x0001e80000100a00 */
[----:B------:R-:W2:Y:S04]  /*47f70*/  LDL.LU R20, [R1+0xf0] ;  /* 0x0000f00001147983 */ /* 0x000ea80000300800 */
[----:B------:R-:W2:Y:S04]  /*47f80*/  LDL.LU R21, [R1+0xf4] ;  /* 0x0000f40001157983 */ /* 0x000ea80000300800 */
[----:B------:R-:W2:Y:S04]  /*47f90*/  LDL.LU R22, [R1+0xf8] ;  /* 0x0000f80001167983 */ /* 0x000ea80000300800 */
[----:B------:R-:W2:Y:S01]  /*47fa0*/  LDL.LU R23, [R1+0xfc] ;  /* 0x0000fc0001177983 */ /* 0x000ea20000300800 */
[----:B0-----:R-:W-:Y:S01]  /*47fb0*/  IMAD.MOV.U32 R26, RZ, RZ, R12 ;  /* 0x000000ffff1a7224 */ /* 0x001fe200078e000c */
        /* <DEDUP_REMOVED lines=10> */
[----:B---3--:R-:W-:-:S02]  /*48060*/  MOV R26, R9 ;  /* 0x00000009001a7202 */ /* 0x008fc40000000f00 */
[----:B------:R-:W-:-:S05]  /*48070*/  MOV R27, R8 ;  /* 0x00000008001b7202 */ /* 0x000fca0000000f00 */
[----:B------:R-:W-:Y:S04]  /*48080*/  STL.64 [R1+0x3618], R26 ;  /* 0x0036181a01007387 */ /* 0x000fe80000100a00 */
[----:B--2---:R-:W-:Y:S04]  /*48090*/  STL.64 [R1+0x35f8], R22 ;  /* 0x0035f81601007387 */ /* 0x004fe80000100a00 */
[----:B------:R0:W-:Y:S04]  /*480a0*/  STL.64 [R1+0x35f0], R20 ;  /* 0x0035f01401007387 */ /* 0x0001e80000100a00 */
[----:B0-----:R-:W2:Y:S04]  /*480b0*/  LDL.LU R20, [R1+0x110] ;  /* 0x0001100001147983 */ /* 0x001ea80000300800 */
[----:B------:R-:W2:Y:S04]  /*480c0*/  LDL.LU R21, [R1+0x114] ;  /* 0x0001140001157983 */ /* 0x000ea80000300800 */
[----:B------:R-:W3:Y:S04]  /*480d0*/  LDL.LU R22, [R1+0x118] ;  /* 0x0001180001167983 */ /* 0x000ee80000300800 */
[----:B------:R-:W3:Y:S01]  /*480e0*/  LDL.LU R23, [R1+0x11c] ;  /* 0x00011c0001177983 */ /* 0x000ee20000300800 */
[----:B------:R-:W-:Y:S01]  /*480f0*/  IMAD.MOV.U32 R26, RZ, RZ, R2 ;  /* 0x000000ffff1a7224 */ /* 0x000fe200078e0002 */
[----:B------:R-:W-:-:S02]  /*48100*/  MOV R27, R3 ;  /* 0x00000003001b7202 */ /* 0x000fc40000000f00 */
[----:B------:R-:W2:Y:S04]  /*48110*/  LDL.LU R2, [R1+0x36cc] ;  /* 0x0036cc0001027983 */ /* 0x000ea80000300800 */
[----:B------:R-:W4:Y:S04]  /*48120*/  LDL.LU R3, [R1+0x36c8] ;  /* 0x0036c80001037983 */ /* 0x000f280000300800 */
[----:B------:R-:W-:Y:S04]  /*48130*/  STL.64 [R1+0x3630], R26 ;  /* 0x0036301a01007387 */ /* 0x000fe80000100a00 */
[----:B---3--:R-:W-:Y:S04]  /*48140*/  STL.64 [R1+0x3610], R22 ;  /* 0x0036101601007387 */ /* 0x008fe80000100a00 */
[----:B--2---:R0:W-:Y:S04]  /*48150*/  STL.64 [R1+0x3608], R20 ;  /* 0x0036081401007387 */ /* 0x0041e80000100a00 */
[----:B0-----:R-:W2:Y:S04]  /*48160*/  LDL.LU R20, [R1+0x120] ;  /* 0x0001200001147983 */ /* 0x001ea80000300800 */
[----:B------:R-:W2:Y:S04]  /*48170*/  LDL.LU R21, [R1+0x124] ;  /* 0x0001240001157983 */ /* 0x000ea80000300800 */
[----:B------:R-:W3:Y:S04]  /*48180*/  LDL.LU R22, [R1+0x128] ;  /* 0x0001280001167983 */ /* 0x000ee80000300800 */
[----:B------:R-:W3:Y:S01]  /*48190*/  LDL.LU R23, [R1+0x12c] ;  /* 0x00012c0001177983 */ /* 0x000ee20000300800 */
[----:B------:R-:W-:-:S02]  /*481a0*/  MOV R26, R25 ;  /* 0x00000019001a7202 */ /* 0x000fc40000000f00 */
[----:B------:R-:W-:Y:S01]  /*481b0*/  MOV R27, R28 ;  /* 0x0000001c001b7202 */ /* 0x000fe20000000f00 */
[----:B------:R-:W2:Y:S04]  /*481c0*/  LDL.LU R25, [R1+0x36c4] ;  /* 0x0036c40001197983 */ /* 0x000ea80000300800 */
[----:B------:R-:W2:Y:S04]  /*481d0*/  LDL.LU R28, [R1+0x36c0] ;  /* 0x0036c000011c7983 */ /* 0x000ea80000300800 */
[----:B------:R4:W-:Y:S02]  /*481e0*/  STL.64 [R1+0x3648], R26 ;  /* 0x0036481a01007387 */ /* 0x0009e40000100a00 */
[----:B----4-:R-:W-:Y:S01]  /*481f0*/  IMAD.MOV.U32 R26, RZ, RZ, R29 ;  /* 0x000000ffff1a7224 */ /* 0x010fe200078e001d */
[----:B------:R-:W-:Y:S01]  /*48200*/  MOV R27, R15 ;  /* 0x0000000f001b7202 */ /* 0x000fe20000000f00 */
[----:B------:R-:W4:Y:S04]  /*48210*/  LDL.LU R29, [R1+0x36bc] ;  /* 0x0036bc00011d7983 */ /* 0x000f280000300800 */
[----:B------:R0:W-:Y:S02]  /*48220*/  STL.64 [R1+0x3660], R26 ;  /* 0x0036601a01007387 */ /* 0x0001e40000100a00 */
[----:B0-----:R-:W-:-:S02]  /*48230*/  MOV R26, R14 ;  /* 0x0000000e001a7202 */ /* 0x001fc40000000f00 */
[----:B------:R-:W-:-:S05]  /*48240*/  MOV R27, R13 ;  /* 0x0000000d001b7202 */ /* 0x000fca0000000f00 */
[----:B------:R-:W-:Y:S04]  /*48250*/  STL.64 [R1+0x3678], R26 ;  /* 0x0036781a01007387 */ /* 0x000fe80000100a00 */
[----:B---3--:R-:W-:Y:S04]  /*48260*/  STL.64 [R1+0x3628], R22 ;  /* 0x0036281601007387 */ /* 0x008fe80000100a00 */
[----:B--2---:R0:W-:Y:S04]  /*48270*/  STL.64 [R1+0x3620], R20 ;  /* 0x0036201401007387 */ /* 0x0041e80000100a00 */
        /* <DEDUP_REMOVED lines=8> */
[----:B------:R-:W4:Y:S04]  /*48300*/  LDL.LU R10, [R1+0x1b8] ;  /* 0x0001b800010a7983 */ /* 0x000f280000300800 */
[----:B------:R-:W4:Y:S04]  /*48310*/  LDL.LU R11, [R1+0x1bc] ;  /* 0x0001bc00010b7983 */ /* 0x000f280000300800 */
[----:B------:R-:W4:Y:S04]  /*48320*/  LDL.LU.64 R14, [R1+0x188] ;  /* 0x00018800010e7983 */ /* 0x000f280000300a00 */
[----:B------:R-:W-:Y:S04]  /*48330*/  STL.64 [R1+0x36a8], R26 ;  /* 0x0036a81a01007387 */ /* 0x000fe80000100a00 */
[----:B------:R0:W-:Y:S04]  /*48340*/  STL [R1+0x36a0], R25 ;  /* 0x0036a01901007387 */ /* 0x0001e80000100800 */
[----:B------:R-:W4:Y:S04]  /*48350*/  LDL.LU R24, [R1+0x190] ;  /* 0x0001900001187983 */ /* 0x000f280000300800 */
[----:B0-----:R-:W4:Y:S04]  /*48360*/  LDL.LU R25, [R1+0x194] ;  /* 0x0001940001197983 */ /* 0x001f280000300800 */
[----:B------:R-:W4:Y:S04]  /*48370*/  LDL.LU R26, [R1+0x198] ;  /* 0x00019800011a7983 */ /* 0x000f280000300800 */
[----:B------:R-:W4:Y:S04]  /*48380*/  LDL.LU R27, [R1+0x19c] ;  /* 0x00019c00011b7983 */ /* 0x000f280000300800 */
        /* <DEDUP_REMOVED lines=11> */
[----:B------:R-:W3:Y:S01]  /*48440*/  LDL.LU R23, [R1+0x15c] ;  /* 0x00015c0001177983 */ /* 0x000ee20000300800 */
[----:B----4-:R-:W-:Y:S03]  /*48450*/  HMMA.16816.F32.BF16 R8, R16, R14, R8 ;  /* 0x0000000e1008723c */ /* 0x010fe60000041808 */
        /* <DEDUP_REMOVED lines=14> */
[----:B------:R-:W3:Y:S04]  /*48540*/  LDL.LU R6, [R1+0xc8] ;  /* 0x0000c80001067983 */ /* 0x000ee80000300800 */
[----:B------:R0:W-:Y:S04]  /*48550*/  STL.64 [R1+0x300], R8 ;  /* 0x0003000801007387 */ /* 0x0001e80000100a00 */
[----:B------:R1:W-:Y:S01]  /*48560*/  STL.64 [R1+0x308], R10 ;  /* 0x0003080a01007387 */ /* 0x0003e20000100a00 */
[----:B0-----:R-:W-:-:S03]  /*48570*/  IMAD.MOV.U32 R9, RZ, RZ, R15 ;  /* 0x000000ffff097224 */ /* 0x001fc600078e000f */
[----:B-1----:R-:W4:Y:S01]  /*48580*/  LDL.LU R11, [R1+0x36b8] ;  /* 0x0036b800010b7983 */ /* 0x002f220000300800 */
[----:B------:R-:W-:-:S03]  /*48590*/  MOV R10, R14 ;  /* 0x0000000e000a7202 */ /* 0x000fc60000000f00 */
[----:B------:R-:W2:Y:S02]  /*485a0*/  LDL.LU.64 R14, [R1+0x36b0] ;  /* 0x0036b000010e7983 */ /* 0x000ea40000300a00 */
[----:B--2---:R-:W-:Y:S02]  /*485b0*/  HMMA.16816.F32.BF16 R16, R16, R14, R24 ;  /* 0x0000000e1010723c */ /* 0x004fe40000041818 */
[----:B------:R-:W2:Y:S01]  /*485c0*/  LDL.LU.64 R26, [R1+0x36a8] ;  /* 0x0036a800011a7983 */ /* 0x000ea20000300a00 */
[----:B------:R-:W-:-:S03]  /*485d0*/  MOV R8, R15 ;  /* 0x0000000f00087202 */ /* 0x000fc60000000f00 */
[----:B------:R-:W2:Y:S04]  /*485e0*/  LDL.LU R25, [R1+0x36a0] ;  /* 0x0036a00001197983 */ /* 0x000ea80000300800 */
[----:B------:R-:W3:Y:S11]  /*485f0*/  LDL.LU.64 R14, [R1+0x3698] ;  /* 0x00369800010e7983 */ /* 0x000ef60000300a00 */
[----:B------:R-:W-:Y:S02]  /*48600*/  @!UPT UIADD3 URZ, URZ, URZ, URZ ;  /* 0x0000003f3f3ff290 */ /* 0x000fe4000fffe03f */
[----:B------:R2:W-:Y:S04]  /*48610*/  STL.64 [R1+0x2f0], R16 ;  /* 0x0002f01001007387 */ /* 0x0005e80000100a00 */
[----:B------:R-:W-:Y:S04]  /*48620*/  STL.64 [R1+0x2f8], R18 ;  /* 0x0002f81201007387 */ /* 0x000fe80000100a00 */
[----:B------:R-:W3:Y:S01]  /*48630*/  LDL.LU.64 R12, [R1+0x3690] ;  /* 0x00369000010c7983 */ /* 0x000ee20000300a00 */
[----:B--2---:R-:W-:Y:S02]  /*48640*/  MOV R17, R25 ;  /* 0x0000001900117202 */ /* 0x004fe40000000f00 */
[C---:B---3--:R-:W-:Y:S01]  /*48650*/  HMMA.16816.F32.BF16 R24, R12.reuse, R26, R20 ;  /* 0x0000001a0c18723c */ /* 0x048fe20000041814 */
        /* <DEDUP_REMOVED lines=12> */
[----:B0-----:R-:W2:Y:S01]  /*48720*/  LDL.LU.64 R26, [R1+0x3660] ;  /* 0x00366000011a7983 */ /* 0x001ea20000300a00 */
[----:B------:R-:W-:Y:S01]  /*48730*/  IMAD.MOV.U32 R18, RZ, RZ, R3 ;  /* 0x000000ffff127224 */ /* 0x000fe200078e0003 */
[----:B------:R-:W-:Y:S01]  /*48740*/  MOV R19, R2 ;  /* 0x0000000200137202 */ /* 0x000fe20000000f00 */
[C---:B--2---:R-:W-:Y:S01]  /*48750*/  HMMA.16816.F32.BF16 R24, R12.reuse, R26, R20 ;  /* 0x0000001a0c18723c */ /* 0x044fe20000041814 */
[----:B------:R-:W2:Y:S04]  /*48760*/  LDL.LU.64 R22, [R1+0x3658] ;  /* 0x0036580001167983 */ /* 0x000ea80000300a00 */
[----:B------:R-:W2:Y:S11]  /*48770*/  LDL.LU.64 R20, [R1+0x3650] ;  /* 0x0036500001147983 */ /* 0x000eb60000300a00 */
[----:B------:R-:W-:Y:S08]  /*48780*/  @!UPT UIADD3 URZ, URZ, URZ, URZ ;  /* 0x0000003f3f3ff290 */ /* 0x000ff0000fffe03f */
[----:B------:R-:W-:Y:S01]  /*48790*/  IMAD.MOV.U32 R3, RZ, RZ, R26 ;  /* 0x000000ffff037224 */ /* 0x000fe200078e001a */
[----:B------:R-:W-:Y:S02]  /*487a0*/  MOV R2, R27 ;  /* 0x0000001b00027202 */ /* 0x000fe40000000f00 */
[----:B------:R-:W2:Y:S01]  /*487b0*/  LDL.LU.64 R26, [R1+0x3648] ;  /* 0x00364800011a7983 */ /* 0x000ea20000300a00 */
[----:B------:R-:W-:Y:S02]  /*487c0*/  MOV R7, R29 ;  /* 0x0000001d00077202 */ /* 0x000fe40000000f00 */
[----:B------:R-:W-:Y:S02]  /*487d0*/  MOV R16, R28 ;  /* 0x0000001c00107202 */ /* 0x000fe40000000f00 */
[----:B------:R-:W-:Y:S02]  /*487e0*/  MOV R29, R24 ;  /* 0x00000018001d7202 */ /* 0x000fe40000000f00 */
[----:B------:R-:W-:Y:S01]  /*487f0*/  MOV R28, R25 ;  /* 0x00000019001c7202 */ /* 0x000fe20000000f00 */
[----:B------:R0:W-:Y:S04]  /*48800*/  STL [R1+0x3464], R2 ;  /* 0x0034640201007387 */ /* 0x0001e80000100800 */
[----:B0-----:R-:W3:Y:S04]  /*48810*/  LDL R2, [R1+0x324] ;  /* 0x0003240001027983 */ /* 0x001ee80000100800 */
[----:B------:R-:W-:Y:S04]  /*48820*/  STL [R1+0x3460], R3 ;  /* 0x0034600301007387 */ /* 0x000fe80000100800 */
[----:B------:R-:W-:Y:S04]  /*48830*/  STL [R1+0x344c], R28 ;  /* 0x00344c1c01007387 */ /* 0x000fe80000100800 */
[----:B------:R-:W-:Y:S01]  /*48840*/  STL [R1+0x3448], R29 ;  /* 0x0034481d01007387 */ /* 0x000fe20000100800 */
        /* <DEDUP_REMOVED lines=49> */
[----:B------:R-:W3:Y:S01]  /*48b60*/  LDL.LU R24, [R1+0x3598] ;  /* 0x0035980001187983 */ /* 0x000ee20000300800 */
[C---:B--2---:R-:W-:Y:S11]  /*48b70*/  HMMA.16816.F32.BF16 R20, R12.reuse, R26, R20 ;  /* 0x0000001a0c14723c */ /* 0x044ff60000041814 */
[----:B------:R-:W-:Y:S11]  /*48b80*/  @!UPT UIADD3 URZ, URZ, URZ, URZ ;  /* 0x0000003f3f3ff290 */ /* 0x000ff6000fffe03f */
[----:B------:R-:W-:Y:S01]  /*48b90*/  @!UPT UIADD3 URZ, URZ, URZ, URZ ;  /* 0x0000003f3f3ff290 */ /* 0x000fe2000fffe03f */
[----:B------:R-:W-:Y:S04]  /*48ba0*/  STL.64 [R1+0x2e0], R20 ;  /* 0x0002e01401007387 */ /* 0x000fe80000100a00 */
[----:B------:R0:W-:Y:S04]  /*48bb0*/  STL.64 [R1+0x2e8], R22 ;  /* 0x0002e81601007387 */ /* 0x0001e80000100a00 */
[----:B0-----:R-:W2:Y:S04]  /*48bc0*/  LDL.LU.64 R22, [R1+0x3590] ;  /* 0x0035900001167983 */ /* 0x001ea80000300a00 */
[----:B------:R-:W3:Y:S01]  /*48bd0*/  LDL.LU.64 R20, [R1+0x3588] ;  /* 0x0035880001147983 */ /* 0x000ee20000300a00 */
[----:B--2---:R-:W-:Y:S11]  /*48be0*/  HMMA.16816.F32.BF16 R4, R12, R22, R4 ;  /* 0x000000160c04723c */ /* 0x004ff60000041804 */
[----:B------:R-:W-:Y:S11]  /*48bf0*/  @!UPT UIADD3 URZ, URZ, URZ, URZ ;  /* 0x0000003f3f3ff290 */ /* 0x000ff6000fffe03f */
[----:B------:R-:W-:Y:S01]  /*48c00*/  @!UPT UIADD3 URZ, URZ, URZ, URZ ;  /* 0x0000003f3f3ff290 */ /* 0x000fe2000fffe03f */
[----:B------:R-:W-:Y:S04]  /*48c10*/  STL.64 [R1+0x2d0], R4 ;  /* 0x0002d00401007387 */ /* 0x000fe80000100a00 */
[----:B------:R0:W-:Y:S04]  /*48c20*/  STL.64 [R1+0x2d8], R6 ;  /* 0x0002d80601007387 */ /* 0x0001e80000100a00 */
[----:B0-----:R-:W2:Y:S04]  /*48c30*/  LDL.LU.64 R6, [R1+0x3580] ;  /* 0x0035800001067983 */ /* 0x001ea80000300a00 */
[----:B------:R-:W2:Y:S01]  /*48c40*/  LDL.LU.64 R4, [R1+0x3578] ;  /* 0x0035780001047983 */ /* 0x000ea20000300a00 */
[----:B---3--:R-:W-:-:S03]  /*48c50*/  MOV R27, R21 ;  /* 0x00000015001b7202 */ /* 0x008fc60000000f00 */
[----:B----4-:R-:W-:Y:S01]  /*48c60*/  STL [R1+0x3550], R11 ;  /* 0x0035500b01007387 */ /* 0x010fe20000100800 */
[----:B------:R-:W-:Y:S02]  /*48c70*/  MOV R26, R24 ;  /* 0x00000018001a7202 */ /* 0x000fe40000000f00 */
[----:B------:R-:W-:Y:S01]  /*48c80*/  MOV R23, R0 ;  /* 0x0000000000177202 */ /* 0x000fe20000000f00 */
[----:B--2---:R-:W-:Y:S01]  /*48c90*/  IMAD.MOV.U32 R21, RZ, RZ, R5 ;  /* 0x000000ffff157224 */ /* 0x004fe200078e0005 */
[----:B------:R-:W-:Y:S02]  /*48ca0*/  MOV R22, R4 ;  /* 0x0000000400167202 */ /* 0x000fe40000000f00 */
[----:B------:R-:W-:Y:S01]  /*48cb0*/  HMMA.16816.F32.BF16 R4, R12, R6, R16 ;  /* 0x000000060c04723c */ /* 0x000fe20000041810 */
[----:B------:R-:W0:Y:S11]  /*48cc0*/  LDSM.16.M88.4 R16, [R11+0x28080] ;  /* 0x028080000b10783b */ /* 0x000e360000000200 */
[----:B------:R-:W-:Y:S11]  /*48cd0*/  @!UPT UIADD3 URZ, URZ, URZ, URZ ;  /* 0x0000003f3f3ff290 */ /* 0x000ff6000fffe03f */
[----:B------:R-:W-:Y:S04]  /*48ce0*/  STL.64 [R1+0xa0], R4 ;  /* 0x0000a00401007387 */ /* 0x000fe80000100a00 */
[----:B------:R-:W-:Y:S04]  /*48cf0*/  STL.64 [R1+0xa8], R6 ;  /* 0x0000a80601007387 */ /* 0x000fe80000100a00 */
[----:B------:R-:W1:Y:S04]  /*48d00*/  LDSM.16.M88.4 R4, [R2+0x2080] ;  /* 0x002080000204783b */ /* 0x000e680000000200 */
[----:B0-----:R-:W-:Y:S04]  /*48d10*/  STL.64 [R1+0x3540], R18 ;  /* 0x0035401201007387 */ /* 0x001fe80000100a00 */
[----:B------:R-:W-:Y:S04]  /*48d20*/  STL.64 [R1+0x3538], R16 ;  /* 0x0035381001007387 */ /* 0x000fe80000100a00 */
[----:B------:R-:W0:Y:S01]  /*48d30*/  LDSM.16.M88.4 R16, [R2+0x80] ;  /* 0x000080000210783b */ /* 0x000e220000000200 */
[----:B-1----:R-:W-:Y:S01]  /*48d40*/  MOV R28, R4 ;  /* 0x00000004001c7202 */ /* 0x002fe20000000f00 */
[----:B------:R-:W-:-:S02]  /*48d50*/  IMAD.MOV.U32 R3, RZ, RZ, R5 ;  /* 0x000000ffff037224 */ /* 0x000fc400078e0005 */
[----:B0-----:R-:W-:Y:S04]  /*48d60*/  STL.64 [R1+0x90], R16 ;  /* 0x0000901001007387 */ /* 0x001fe80000100a00 */
[----:B------:R-:W-:Y:S04]  /*48d70*/  STL.64 [R1+0x98], R18 ;  /* 0x0000981201007387 */ /* 0x000fe80000100a00 */
[----:B------:R-:W-:Y:S04]  /*48d80*/  STL.64 [R1+0x80], R4 ;  /* 0x0000800401007387 */ /* 0x000fe80000100a00 */
[----:B------:R-:W-:Y:S04]  /*48d90*/  STL.64 [R1+0x88], R6 ;  /* 0x0000880601007387 */ /* 0x000fe80000100a00 */
[----:B------:R-:W0:Y:S04]  /*48da0*/  LDSM.16.M88.4 R4, [R2+0x4080] ;  /* 0x004080000204783b */ /* 0x000e280000000200 */
[----:B------:R-:W1:Y:S04]  /*48db0*/  LDSM.16.M88.4 R16, [R2+0x6080] ;  /* 0x006080000210783b */ /* 0x000e680000000200 */
[----:B0-----:R-:W-:Y:S04]  /*48dc0*/  STL.64 [R1+0x70], R4 ;  /* 0x0000700401007387 */ /* 0x001fe80000100a00 */
[----:B------:R-:W-:Y:S04]  /*48dd0*/  STL.64 [R1+0x78], R6 ;  /* 0x0000780601007387 */ /* 0x000fe80000100a00 */
[----:B------:R-:W0:Y:S04]  /*48de0*/  LDSM.16.M88.4 R4, [R2+0x8080] ;  /* 0x008080000204783b */ /* 0x000e280000000200 */
[----:B-1----:R1:W-:Y:S04]  /*48df0*/  STL.64 [R1+0x60], R16 ;  /* 0x0000601001007387 */ /* 0x0023e80000100a00 */
[----:B------:R-:W-:Y:S04]  /*48e00*/  STL.64 [R1+0x68], R18 ;  /* 0x0000681201007387 */ /* 0x000fe80000100a00 */
[----:B0-----:R-:W-:Y:S01]  /*48e10*/  STL.64 [R1+0x50], R4 ;  /* 0x0000500401007387 */ /* 0x001fe20000100a00 */
[----:B-1----:R-:W-:-:S02]  /*48e20*/  MOV R16, R4 ;  /* 0x0000000400107202 */ /* 0x002fc40000000f00 */
[----:B------:R-:W-:Y:S01]  /*48e30*/  MOV R11, R5 ;  /* 0x00000005000b7202 */ /* 0x000fe20000000f00 */
[----:B------:R-:W-:Y:S04]  /*48e40*/  STL.64 [R1+0x58], R6 ;  /* 0x0000580601007387 */ /* 0x000fe80000100a00 */
[----:B------:R-:W0:Y:S04]  /*48e50*/  LDSM.16.M88.4 R4, [R2+0xa080] ;  /* 0x00a080000204783b */ /* 0x000e280000000200 */
[----:B0-----:R-:W-:Y:S04]  /*48e60*/  STL.64 [R1+0x40], R4 ;  /* 0x0000400401007387 */ /* 0x001fe80000100a00 */
[----:B------:R-:W-:Y:S04]  /*48e70*/  STL.64 [R1+0x48], R6 ;  /* 0x0000480601007387 */ /* 0x000fe80000100a00 */
[----:B------:R-:W0:Y:S04]  /*48e80*/  LDSM.16.M88.4 R4, [R2+0xc080] ;  /* 0x00c080000204783b */ /* 0x000e280000000200 */
[----:B0-----:R-:W-:Y:S04]  /*48e90*/  STL.64 [R1+0x30], R4 ;  /* 0x0000300401007387 */ /* 0x001fe80000100a00 */
[----:B------:R0:W-:Y:S02]  /*48ea0*/  STL.64 [R1+0x38], R6 ;  /* 0x0000380601007387 */ /* 0x0001e40000100a00 */
[----:B0-----:R-:W-:Y:S02]  /*48eb0*/  HMMA.16816.F32.BF16 R4, R12, R26, R20 ;  /* 0x0000001a0c04723c */ /* 0x001fe40000041814 */
[----:B------:R-:W-:Y:S04]  /*48ec0*/  STL.64 [R1+0x3568], R14 ;  /* 0x0035680e01007387 */ /* 0x000fe80000100a00 */
[----:B------:R-:W-:Y:S04]  /*48ed0*/  STL.64 [R1+0x3560], R12 ;  /* 0x0035600c01007387 */ /* 0x000fe80000100a00 */
[----:B------:R-:W0:Y:S04]  /*48ee0*/  LDSM.16.M88.4 R20, [R2+0xe080] ;  /* 0x00e080000214783b */ /* 0x000e280000000200 */
[----:B------:R-:W-:Y:S04]  /*48ef0*/  LDSM.16.M88.4 R12, [R2+0x10080] ;  /* 0x01008000020c783b */ /* 0x000fe80000000200 */
[----:B------:R-:W-:Y:S05]  /*48f00*/  LDSM.16.M88.4 R24, [R2+0x14080] ;  /* 0x014080000218783b */ /* 0x000fea0000000200 */
[----:B------:R-:W-:Y:S04]  /*48f10*/  STL.64 [R1+0x2c0], R4 ;  /* 0x0002c00401007387 */ /* 0x000fe80000100a00 */
[----:B------:R-:W-:Y:S04]  /*48f20*/  STL.64 [R1+0x2c8], R6 ;  /* 0x0002c80601007387 */ /* 0x000fe80000100a00 */
[----:B------:R-:W1:Y:S04]  /*48f30*/  LDSM.16.M88.4 R4, [R2+0x12080] ;  /* 0x012080000204783b */ /* 0x000e680000000200 */
[----:B0-----:R-:W-:Y:S04]  /*48f40*/  STL.64 [R1+0x20], R20 ;  /* 0x0000201401007387 */ /* 0x001fe80000100a00 */
[----:B------:R-:W-:Y:S04]  /*48f50*/  STL.64 [R1+0x28], R22 ;  /* 0x0000281601007387 */ /* 0x000fe80000100a00 */
[----:B------:R-:W0:Y:S04]  /*48f60*/  LDSM.16.M88.4 R20, [R2+0x16080] ;  /* 0x016080000214783b */ /* 0x000e280000000200 */
[----:B-1----:R-:W-:Y:S01]  /*48f70*/  STL [R1], R4 ;  /* 0x0000000401007387 */ /* 0x002fe20000100800 */
[----:B------:R-:W-:-:S03]  /*48f80*/  MOV R0, R5 ;  /* 0x0000000500007202 */ /* 0x000fc60000000f00 */
[----:B------:R-:W-:Y:S04]  /*48f90*/  STL.64 [R1+0x10], R12 ;  /* 0x0000100c01007387 */ /* 0x000fe80000100a00 */
[----:B------:R-:W-:Y:S04]  /*48fa0*/  STL.64 [R1+0x18], R14 ;  /* 0x0000180e01007387 */ /* 0x000fe80000100a00 */
[----:B------:R-:W-:Y:S04]  /*48fb0*/  STL.64 [R1+0x8], R6 ;  /* 0x0000080601007387 */ /* 0x000fe80000100a00 */
[----:B------:R-:W1:Y:S04]  /*48fc0*/  LDSM.16.M88.4 R4, [R2+0x18080] ;  /* 0x018080000204783b */ /* 0x000e680000000200 */
[----:B------:R-:W-:Y:S04]  /*48fd0*/  STL [R1+0x3344], R26 ;  /* 0x0033441a01007387 */ /* 0x000fe80000100800 */
[----:B------:R-:W-:Y:S04]  /*48fe0*/  STL [R1+0x3340], R27 ;  /* 0x0033401b01007387 */ /* 0x000fe80000100800 */
[----:B0-----:R-:W-:Y:S04]  /*48ff0*/  STL [R1+0x32ec], R22 ;  /* 0x0032ec1601007387 */ /* 0x001fe80000100800 */
[----:B------:R-:W-:Y:S04]  /*49000*/  STL [R1+0x32e8], R23 ;  /* 0x0032e81701007387 */ /* 0x000fe80000100800 */
[----:B------:R-:W-:Y:S04]  /*49010*/  STL.64 [R1+0x3518], R20 ;  /* 0x0035181401007387 */ /* 0x000fe80000100a00 */
[----:B------:R-:W0:Y:S04]  /*49020*/  LDSM.16.M88.4 R12, [R2+0x1a080] ;  /* 0x01a08000020c783b */ /* 0x000e280000000200 */
[----:B-1----:R-:W-:Y:S04]  /*49030*/  STL [R1+0x3248], R6 ;  /* 0x0032480601007387 */ /* 0x002fe80000100800 */
[----:B------:R-:W-:Y:S04]  /*49040*/  STL [R1+0x3244], R7 ;  /* 0x0032440701007387 */ /* 0x000fe80000100800 */
[----:B------:R1:W-:Y:S02]  /*49050*/  STL.64 [R1+0x3480], R4 ;  /* 0x0034800401007387 */ /* 0x0003e40000100a00 */
[----:B-1----:R-:W-:Y:S01]  /*49060*/  IMAD.MOV.U32 R4, RZ, RZ, R16 ;  /* 0x000000ffff047224 */ /* 0x002fe200078e0010 */
[----:B------:R-:W-:-:S05]  /*49070*/  MOV R5, R11 ;  /* 0x0000000b00057202 */ /* 0x000fca0000000f00 */
[----:B------:R-:W-:Y:S04]  /*49080*/  STL.64 [R1+0x3500], R4 ;  /* 0x0035000401007387 */ /* 0x000fe80000100a00 */
[----:B------:R-:W1:Y:S04]  /*49090*/  LDSM.16.M88.4 R4, [R2+0x1c080] ;  /* 0x01c080000204783b */ /* 0x000e680000000200 */
[----:B------:R-:W2:Y:S04]  /*490a0*/  LDL.LU R20, [R1+0x280] ;  /* 0x0002800001147983 */ /* 0x000ea80000300800 */
[----:B0-----:R-:W-:Y:S04]  /*490b0*/  STL.64 [R1+0xd0], R12 ;  /* 0x0000d00c01007387 */ /* 0x001fe80000100a00 */
[----:B------:R-:W-:Y:S01]  /*490c0*/  STL.64 [R1+0xd8], R14 ;  /* 0x0000d80e01007387 */ /* 0x000fe20000100a00 */
[----:B------:R-:W-:-:S02]  /*490d0*/  MOV R19, R8 ;  /* 0x0000000800137202 */ /* 0x000fc40000000f00 */
[----:B------:R-:W-:Y:S01]  /*490e0*/  MOV R11, R9 ;  /* 0x00000009000b7202 */ /* 0x000fe20000000f00 */
[----:B------:R-:W0:Y:S04]  /*490f0*/  LDSM.16.M88.4 R12, [R2+0x1e080] ;  /* 0x01e08000020c783b */ /* 0x000e280000000200 */
[----:B-1----:R-:W-:Y:S04]  /*49100*/  STL.64 [R1+0x1e0], R4 ;  /* 0x0001e00401007387 */ /* 0x002fe80000100a00 */
[----:B------:R-:W-:Y:S04]  /*49110*/  STL.64 [R1+0x1e8], R6 ;  /* 0x0001e80601007387 */ /* 0x000fe80000100a00 */
[----:B------:R-:W2:Y:S04]  /*49120*/  LDL.LU R21, [R1+0x284] ;  /* 0x0002840001157983 */ /* 0x000ea80000300800 */
[----:B------:R-:W3:Y:S04]  /*49130*/  LDL.LU R22, [R1+0x288] ;  /* 0x0002880001167983 */ /* 0x000ee80000300800 */
[----:B------:R-:W3:Y:S04]  /*49140*/  LDL.LU R23, [R1+0x28c] ;  /* 0x00028c0001177983 */ /* 0x000ee80000300800 */
[----:B------:R-:W4:Y:S04]  /*49150*/  LDL.LU R18, [R1+0x1a8] ;  /* 0x0001a80001127983 */ /* 0x000f280000300800 */
[----:B------:R-:W2:Y:S04]  /*49160*/  LDL.LU R8, [R1+0x3574] ;  /* 0x0035740001087983 */ /* 0x000ea80000300800 */
[----:B----4-:R1:W-:Y:S04]  /*49170*/  STL.64 [R1+0x3558], R18 ;  /* 0x0035581201007387 */ /* 0x0103e80000100a00 */
[----:B------:R-:W4:Y:S04]  /*49180*/  LDL.LU R9, [R1+0x3570] ;  /* 0x0035700001097983 */ /* 0x000f280000300800 */
[----:B------:R-:W4:Y:S04]  /*49190*/  LDL.LU R16, [R1+0x2b0] ;  /* 0x0002b00001107983 */ /* 0x000f280000300800 */
[----:B------:R-:W4:Y:S04]  /*491a0*/  LDL.LU R17, [R1+0x2b4] ;  /* 0x0002b40001117983 */ /* 0x000f280000300800 */
[----:B-1----:R-:W4:Y:S04]  /*491b0*/  LDL.LU R18, [R1+0x2b8] ;  /* 0x0002b80001127983 */ /* 0x002f280000300800 */
[----:B------:R-:W4:Y:S04]  /*491c0*/  LDL.LU R19, [R1+0x2bc] ;  /* 0x0002bc0001137983 */ /* 0x000f280000300800 */
[----:B---3--:R-:W-:Y:S04]  /*491d0*/  STL.64 [R1+0x3528], R22 ;  /* 0x0035281601007387 */ /* 0x008fe80000100a00 */
[----:B--2---:R1:W-:Y:S04]  /*491e0*/  STL.64 [R1+0x3520], R20 ;  /* 0x0035201401007387 */ /* 0x0043e80000100a00 */
[----:B-1----:R-:W2:Y:S04]  /*491f0*/  LDL.LU.64 R20, [R1+0x90] ;  /* 0x0000900001147983 */ /* 0x002ea80000300a00 */
[----:B--2---:R1:W-:Y:S04]  /*49200*/  STL.64 [R1+0x3548], R20 ;  /* 0x0035481401007387 */ /* 0x0043e80000100a00 */
[----:B-1----:R-:W2:Y:S04]  /*49210*/  LDL.LU R20, [R1+0x2a0] ;  /* 0x0002a00001147983 */ /* 0x002ea80000300800 */
[----:B------:R-:W2:Y:S04]  /*49220*/  LDL.LU R21, [R1+0x2a4] ;  /* 0x0002a40001157983 */ /* 0x000ea80000300800 */
[----:B------:R-:W2:Y:S04]  /*49230*/  LDL.LU R22, [R1+0x2a8] ;  /* 0x0002a80001167983 */ /* 0x000ea80000300800 */
[----:B------:R-:W2:Y:S04]  /*49240*/  LDL.LU R23, [R1+0x2ac] ;  /* 0x0002ac0001177983 */ /* 0x000ea80000300800 */
[----:B------:R-:W3:Y:S04]  /*49250*/  LDL.LU R4, [R1+0x270] ;  /* 0x0002700001047983 */ /* 0x000ee80000300800 */
[----:B------:R-:W3:Y:S04]  /*49260*/  LDL.LU R5, [R1+0x274] ;  /* 0x0002740001057983 */ /* 0x000ee80000300800 */
[----:B------:R-:W2:Y:S04]  /*49270*/  LDL.LU R6, [R1+0x278] ;  /* 0x0002780001067983 */ /* 0x000ea80000300800 */
[----:B------:R-:W2:Y:S01]  /*49280*/  LDL.LU R7, [R1+0x27c] ;  /* 0x00027c0001077983 */ /* 0x000ea20000300800 */
[----:B0-----:R-:W-:-:S02]  /*49290*/  MOV R27, R12 ;  /* 0x0000000c001b7202 */ /* 0x001fc40000000f00 */
[----:B------:R-:W-:Y:S01]  /*492a0*/  MOV R26, R13 ;  /* 0x0000000d001a7202 */ /* 0x000fe20000000f00 */
[----:B--2---:R-:W-:Y:S04]  /*492b0*/  STL.64 [R1+0x3510], R6 ;  /* 0x0035100601007387 */ /* 0x004fe80000100a00 */
[----:B---3--:R0:W-:Y:S02]  /*492c0*/  STL.64 [R1+0x3508], R4 ;  /* 0x0035080401007387 */ /* 0x0081e40000100a00 */
[----:B0-----:R-:W-:Y:S01]  /*492d0*/  IMAD.MOV.U32 R4, RZ, RZ, R28 ;  /* 0x000000ffff047224 */ /* 0x001fe200078e001c */
[----:B------:R-:W-:-:S05]  /*492e0*/  MOV R5, R3 ;  /* 0x0000000300057202 */ /* 0x000fca0000000f00 */
        /* <DEDUP_REMOVED lines=9> */
[----:B------:R4:W-:Y:S02]  /*49380*/  STL.64 [R1+0x34a0], R26 ;  /* 0x0034a01a01007387 */ /* 0x0009e40000100a00 */
[----:B----4-:R-:W-:Y:S01]  /*49390*/  IMAD.MOV.U32 R26, RZ, RZ, R9 ;  /* 0x000000ffff1a7224 */ /* 0x010fe200078e0009 */
[----:B------:R-:W-:Y:S01]  /*493a0*/  MOV R27, R8 ;  /* 0x00000008001b7202 */ /* 0x000fe20000000f00 */
[----:B------:R0:W-:Y:S04]  /*493b0*/  STL.64 [R1+0x3498], R24 ;  /* 0x0034981801007387 */ /* 0x0001e80000100a00 */
[----:B0-----:R-:W4:Y:S04]  /*493c0*/  LDL.LU R24, [R1+0x250] ;  /* 0x0002500001187983 */ /* 0x001f280000300800 */
[----:B------:R-:W4:Y:S01]  /*493d0*/  LDL.LU R25, [R1+0x254] ;  /* 0x0002540001197983 */ /* 0x000f220000300800 */
[C---:B---3--:R-:W-:Y:S03]  /*493e0*/  HMMA.16816.F32.BF16 R8, R12.reuse, R10, R16 ;  /* 0x0000000a0c08723c */ /* 0x048fe60000041810 */
[----:B------:R-:W3:Y:S11]  /*493f0*/  LDL.LU.64 R18, [R1+0x3558] ;  /* 0x0035580001127983 */ /* 0x000ef60000300a00 */
[----:B------:R-:W-:Y:S09]  /*49400*/  @!UPT UIADD3 URZ, URZ, URZ, URZ ;  /* 0x0000003f3f3ff290 */ /* 0x000ff2000fffe03f */
[----:B------:R-:W-:Y:S04]  /*49410*/  STL.64 [R1+0x2b0], R8 ;  /* 0x0002b00801007387 */ /* 0x000fe80000100a00 */
[----:B------:R0:W-:Y:S04]  /*49420*/  STL.64 [R1+0x2b8], R10 ;  /* 0x0002b80a01007387 */ /* 0x0001e80000100a00 */
[----:B0-----:R-:W2:Y:S04]  /*49430*/  LDL.LU R11, [R1+0x3550] ;  /* 0x00355000010b7983 */ /* 0x001ea80000300800 */
[----:B--2---:R-:W0:Y:S04]  /*49440*/  LDSM.16.M88.4 R8, [R11+0x29080] ;  /* 0x029080000b08783b */ /* 0x004e280000000200 */
[----:B0-----:R0:W-:Y:S04]  /*49450*/  STL [R1+0x3428], R11 ;  /* 0x0034280b01007387 */ /* 0x0011e80000100800 */
[----:B0-----:R-:W2:Y:S01]  /*49460*/  LDL R11, [R1+0x2aa4] ;  /* 0x002aa400010b7983 */ /* 0x001ea20000100800 */
[----:B---3--:R-:W-:Y:S03]  /*49470*/  HMMA.16816.F32.BF16 R12, R12, R18, R20 ;  /* 0x000000120c0c723c */ /* 0x008fe60000041814 */
[----:B--2---:R-:W-:Y:S04]  /*49480*/  STL.64 [R1+0x34e8], R10 ;  /* 0x0034e80a01007387 */ /* 0x004fe80000100a00 */
[----:B------:R0:W-:Y:S04]  /*49490*/  STL.64 [R1+0x34e0], R8 ;  /* 0x0034e00801007387 */ /* 0x0001e80000100a00 */
[----:B0-----:R-:W2:Y:S04]  /*494a0*/  LDL.64 R8, [R1+0x60] ;  /* 0x0000600001087983 */ /* 0x001ea80000100a00 */
        /* <DEDUP_REMOVED lines=9> */
[----:B---3--:R-:W-:Y:S01]  /*49540*/  HMMA.16816.F32.BF16 R4, R16, R20, R4 ;  /* 0x000000141004723c */ /* 0x008fe20000041804 */
[----:B------:R-:W-:-:S02]  /*49550*/  MOV R2, R20 ;  /* 0x0000001400027202 */ /* 0x000fc40000000f00 */
[----:B------:R-:W-:Y:S11]  /*49560*/  MOV R3, R21 ;  /* 0x0000001500037202 */ /* 0x000ff60000000f00 */
[----:B------:R-:W-:Y:S09]  /*49570*/  @!UPT UIADD3 URZ, URZ, URZ, URZ ;  /* 0x0000003f3f3ff290 */ /* 0x000ff2000fffe03f */
[----:B------:R0:W-:Y:S04]  /*49580*/  STL.64 [R1+0x290], R4 ;  /* 0x0002900401007387 */ /* 0x0001e80000100a00 */
[----:B------:R1:W-:Y:S04]  /*49590*/  STL.64 [R1+0x298], R6 ;  /* 0x0002980601007387 */ /* 0x0003e80000100a00 */
[----:B0-----:R-:W1:Y:S04]  /*495a0*/  LDL.LU.64 R4, [R1+0x3530] ;  /* 0x0035300001047983 */ /* 0x001e680000300a00 */
[----:B------:R-:W1:Y:S04]  /*495b0*/  LDL.LU.64 R22, [R1+0x3528] ;  /* 0x0035280001167983 */ /* 0x000e680000300a00 */
[----:B------:R-:W1:Y:S04]  /*495c0*/  LDL.LU.64 R20, [R1+0x3520] ;  /* 0x0035200001147983 */ /* 0x000e680000300a00 */
[----:B------:R-:W-:Y:S01]  /*495d0*/  STL [R1+0x3468], R3 ;  /* 0x0034680301007387 */ /* 0x000fe20000100800 */
[C---:B-1----:R-:W-:Y:S03]  /*495e0*/  HMMA.16816.F32.BF16 R4, R16.reuse, R4, R20 ;  /* 0x000000041004723c */ /* 0x042fe60000041814 */
[----:B------:R-:W3:Y:S11]  /*495f0*/  LDL.LU.64 R20, [R1+0x3518] ;  /* 0x0035180001147983 */ /* 0x000ef60000300a00 */
[----:B------:R-:W-:Y:S10]  /*49600*/  @!UPT UIADD3 URZ, URZ, URZ, URZ ;  /* 0x0000003f3f3ff290 */ /* 0x000ff4000fffe03f */
[----:B------:R-:W-:Y:S01]  /*49610*/  MOV R23, R7 ;  /* 0x0000000700177202 */ /* 0x000fe20000000f00 */
[----:B------:R-:W-:Y:S01]  /*49620*/  IMAD.MOV.U32 R22, RZ, RZ, R6 ;  /* 0x000000ffff167224 */ /* 0x000fe200078e0006 */
[----:B------:R0:W-:Y:S04]  /*49630*/  STL.64 [R1+0x280], R4 ;  /* 0x0002800401007387 */ /* 0x0001e80000100a00 */
[----:B------:R-:W2:Y:S04]  /*49640*/  LDL.LU.64 R6, [R1+0x3510] ;  /* 0x0035100001067983 */ /* 0x000ea80000300a00 */
[----:B0-----:R-:W2:Y:S04]  /*49650*/  LDL.LU.64 R4, [R1+0x3508] ;  /* 0x0035080001047983 */ /* 0x001ea80000300a00 */
[----:B------:R-:W-:Y:S04]  /*49660*/  STL [R1+0x32fc], R23 ;  /* 0x0032fc1701007387 */ /* 0x000fe80000100800 */
[----:B------:R-:W-:Y:S04]  /*49670*/  STL [R1+0x32f8], R22 ;  /* 0x0032f81601007387 */ /* 0x000fe80000100800 */
[----:B---3--:R0:W-:Y:S04]  /*49680*/  STL.64 [R1+0x34f8], R20 ;  /* 0x0034f81401007387 */ /* 0x0081e80000100a00 */
[----:B0-----:R-:W2:Y:S02]  /*49690*/  LDL.LU.64 R20, [R1+0x70] ;  /* 0x0000700001147983 */ /* 0x001ea40000300a00 */
[C---:B--2---:R-:W-:Y:S11]  /*496a0*/  HMMA.16816.F32.BF16 R4, R16.reuse, R20, R4 ;  /* 0x000000141004723c */ /* 0x044ff60000041804 */
[----:B------:R-:W-:Y:S11]  /*496b0*/  @!UPT UIADD3 URZ, URZ, URZ, URZ ;  /* 0x0000003f3f3ff290 */ /* 0x000ff6000fffe03f */
[----:B------:R-:W-:Y:S01]  /*496c0*/  @!UPT UIADD3 URZ, URZ, URZ, URZ ;  /* 0x0000003f3f3ff290 */ /* 0x000fe2000fffe03f */
[----:B------:R0:W-:Y:S04]  /*496d0*/  STL.64 [R1+0x270], R4 ;  /* 0x0002700401007387 */ /* 0x0001e80000100a00 */
[----:B------:R1:W-:Y:S04]  /*496e0*/  STL.64 [R1+0x278], R6 ;  /* 0x0002780601007387 */ /* 0x0003e80000100a00 */
[----:B0-----:R-:W4:Y:S01]  /*496f0*/  LDL.LU.64 R4, [R1+0x3500] ;  /* 0x0035000001047983 */ /* 0x001f220000300a00 */
[C---:B------:R-:W-:Y:S01]  /*49700*/  HMMA.16816.F32.BF16 R12, R16.reuse, R8, R12 ;  /* 0x00000008100c723c */ /* 0x040fe2000004180c */
[----:B------:R-:W-:Y:S11]  /*49710*/  IMAD.MOV.U32 R3, RZ, RZ, R8 ;  /* 0x000000ffff037224 */ /* 0x000ff600078e0008 */
[----:B------:R-:W-:Y:S11]  /*49720*/  @!UPT UIADD3 URZ, URZ, URZ, URZ ;  /* 0x0000003f3f3ff290 */ /* 0x000ff6000fffe03f */
[----:B------:R0:W-:Y:S04]  /*49730*/  STL.64 [R1+0x260], R12 ;  /* 0x0002600c01007387 */ /* 0x0001e80000100a00 */
[----:B------:R-:W-:Y:S01]  /*49740*/  STL.64 [R1+0x268], R14 ;  /* 0x0002680e01007387 */ /* 0x000fe20000100a00 */
[----:B----4-:R-:W-:Y:S03]  /*49750*/  HMMA.16816.F32.BF16 R8, R16, R4, R24 ;  /* 0x000000041008723c */ /* 0x010fe60000041818 */
[----:B------:R-:W2:Y:S11]  /*49760*/  LDL.LU R4, [R1+0x340] ;  /* 0x0003400001047983 */ /* 0x000eb60000300800 */
[----:B------:R-:W-:Y:S09]  /*49770*/  @!UPT UIADD3 URZ, URZ, URZ, URZ ;  /* 0x0000003f3f3ff290 */ /* 0x000ff2000fffe03f */
[----:B------:R-:W-:Y:S04]  /*49780*/  STL.64 [R1+0x250], R8 ;  /* 0x0002500801007387 */ /* 0x000fe80000100a00 */
[----:B------:R-:W-:Y:S04]  /*49790*/  STL.64 [R1+0x258], R10 ;  /* 0x0002580a01007387 */ /* 0x000fe80000100a00 */
[----:B------:R-:W2:Y:S04]  /*497a0*/  LDL.LU R5, [R1+0x344] ;  /* 0x0003440001057983 */ /* 0x000ea80000300800 */
[----:B-1----:R-:W3:Y:S04]  /*497b0*/  LDL.LU R6, [R1+0x348] ;  /* 0x0003480001067983 */ /* 0x002ee80000300800 */
[----:B------:R-:W3:Y:S04]  /*497c0*/  LDL.LU R7, [R1+0x34c] ;  /* 0x00034c0001077983 */ /* 0x000ee80000300800 */
[----:B0-----:R-:W4:Y:S04]  /*497d0*/  LDL R12, [R1+0x30] ;  /* 0x00003000010c7983 */ /* 0x001f280000100800 */
[----:B------:R-:W4:Y:S01]  /*497e0*/  LDL R13, [R1+0x34] ;  /* 0x00003400010d7983 */ /* 0x000f220000100800 */
[----:B------:R-:W-:-:S02]  /*497f0*/  MOV R28, R20 ;  /* 0x00000014001c7202 */ /* 0x000fc40000000f00 */
[----:B------:R-:W-:Y:S01]  /*49800*/  MOV R29, R21 ;  /* 0x00000015001d7202 */ /* 0x000fe20000000f00 */
[----:B----4-:R0:W-:Y:S04]  /*49810*/  STL.64 [R1+0x34f0], R12 ;  /* 0x0034f00c01007387 */ /* 0x0101e80000100a00 */
[----:B0-----:R-:W4:Y:S04]  /*49820*/  LDL R12, [R1+0x40] ;  /* 0x00004000010c7983 */ /* 0x001f280000100800 */
[----:B------:R-:W4:Y:S04]  /*49830*/  LDL R13, [R1+0x44] ;  /* 0x00004400010d7983 */ /* 0x000f280000100800 */
[----:B------:R-:W4:Y:S04]  /*49840*/  LDL.LU R20, [R1+0x240] ;  /* 0x0002400001147983 */ /* 0x000f280000300800 */
[----:B------:R-:W4:Y:S04]  /*49850*/  LDL.LU R21, [R1+0x244] ;  /* 0x0002440001157983 */ /* 0x000f280000300800 */
        /* <DEDUP_REMOVED lines=12> */
[----:B0-----:R-:W2:Y:S04]  /*49920*/  LDL R24, [R1+0x10] ;  /* 0x0000100001187983 */ /* 0x001ea80000100800 */
[----:B------:R-:W2:Y:S04]  /*49930*/  LDL R25, [R1+0x14] ;  /* 0x0000140001197983 */ /* 0x000ea80000100800 */
[----:B--2---:R0:W-:Y:S04]  /*49940*/  STL.64 [R1+0x34c8], R24 ;  /* 0x0034c81801007387 */ /* 0x0041e80000100a00 */
[----:B0-----:R-:W2:Y:S04]  /*49950*/  LDL.LU.64 R24, [R1+0x20] ;  /* 0x0000200001187983 */ /* 0x001ea80000300a00 */
[----:B---3--:R-:W-:Y:S04]  /*49960*/  STL.64 [R1+0x3490], R6 ;  /* 0x0034900601007387 */ /* 0x008fe80000100a00 */
[----:B------:R0:W-:Y:S04]  /*49970*/  STL.64 [R1+0x3488], R4 ;  /* 0x0034880401007387 */ /* 0x0001e80000100a00 */
[----:B0-----:R-:W3:Y:S04]  /*49980*/  LDL.LU R4, [R1+0x350] ;  /* 0x0003500001047983 */ /* 0x001ee80000300800 */
[----:B------:R-:W3:Y:S04]  /*49990*/  LDL.LU R5, [R1+0x354] ;  /* 0x0003540001057983 */ /* 0x000ee80000300800 */
[----:B------:R-:W2:Y:S04]  /*499a0*/  LDL.LU R6, [R1+0x358] ;  /* 0x0003580001067983 */ /* 0x000ea80000300800 */
[----:B------:R-:W2:Y:S01]  /*499b0*/  LDL.LU R7, [R1+0x35c] ;  /* 0x00035c0001077983 */ /* 0x000ea20000300800 */
[----:B----4-:R-:W-:Y:S03]  /*499c0*/  HMMA.16816.F32.BF16 R12, R16, R12, R20 ;  /* 0x0000000c100c723c */ /* 0x010fe60000041814 */
[----:B--2---:R-:W-:Y:S04]  /*499d0*/  STL.64 [R1+0x34c0], R6 ;  /* 0x0034c00601007387 */ /* 0x004fe80000100a00 */
[----:B---3--:R0:W-:Y:S04]  /*499e0*/  STL.64 [R1+0x34b8], R4 ;  /* 0x0034b80401007387 */ /* 0x0081e80000100a00 */
        /* <DEDUP_REMOVED lines=10> */
[----:B------:R-:W3:Y:S04]  /*49a90*/  LDL.LU.64 R20, [R1+0x34f8] ;  /* 0x0034f80001147983 */ /* 0x000ee80000300a00 */
[----:B------:R0:W-:Y:S04]  /*49aa0*/  STL.64 [R1+0x240], R12 ;  /* 0x0002400c01007387 */ /* 0x0001e80000100a00 */
[----:B0-----:R-:W4:Y:S01]  /*49ab0*/  LDL.LU.64 R12, [R1+0x34f0] ;  /* 0x0034f000010c7983 */ /* 0x001f220000300a00 */
[----:B------:R-:W-:-:S02]  /*49ac0*/  MOV R23, R14 ;  /* 0x0000000e00177202 */ /* 0x000fc40000000f00 */
[----:B------:R-:W-:Y:S02]  /*49ad0*/  MOV R22, R15 ;  /* 0x0000000f00167202 */ /* 0x000fe40000000f00 */
[C---:B----4-:R-:W-:Y:S01]  /*49ae0*/  HMMA.16816.F32.BF16 R12, R16.reuse, R12, R8 ;  /* 0x0000000c100c723c */ /* 0x050fe20000041808 */
[----:B------:R-:W4:Y:S04]  /*49af0*/  LDL.LU.64 R10, [R1+0x34e8] ;  /* 0x0034e800010a7983 */ /* 0x000f280000300a00 */
[----:B------:R-:W2:Y:S11]  /*49b00*/  LDL.LU.64 R8, [R1+0x34e0] ;  /* 0x0034e00001087983 */ /* 0x000eb60000300a00 */
[----:B------:R-:W-:Y:S07]  /*49b10*/  @!UPT UIADD3 URZ, URZ, URZ, URZ ;  /* 0x0000003f3f3ff290 */ /* 0x000fee000fffe03f */
[----:B------:R-:W-:Y:S04]  /*49b20*/  STL.64 [R1+0x230], R12 ;  /* 0x0002300c01007387 */ /* 0x000fe80000100a00 */
[----:B------:R-:W-:Y:S04]  /*49b30*/  STL.64 [R1+0x238], R14 ;  /* 0x0002380e01007387 */ /* 0x000fe80000100a00 */
[----:B----4-:R-:W-:Y:S04]  /*49b40*/  STL.64 [R1+0x3438], R10 ;  /* 0x0034380a01007387 */ /* 0x010fe80000100a00 */
[----:B--2---:R0:W-:Y:S04]  /*49b50*/  STL.64 [R1+0x3430], R8 ;  /* 0x0034300801007387 */ /* 0x0041e80000100a00 */
[----:B------:R1:W2:Y:S04]  /*49b60*/  LDSM.16.M88.4 R12, [R11+0x28080] ;  /* 0x028080000b0c783b */ /* 0x0002a80000000200 */
[----:B0-----:R-:W4:Y:S04]  /*49b70*/  LDL.LU R8, [R1+0x310] ;  /* 0x0003100001087983 */ /* 0x001f280000300800 */
[----:B------:R-:W4:Y:S04]  /*49b80*/  LDL.LU R9, [R1+0x314] ;  /* 0x0003140001097983 */ /* 0x000f280000300800 */
[----:B------:R-:W2:Y:S04]  /*49b90*/  LDL.LU R10, [R1+0x318] ;  /* 0x00031800010a7983 */ /* 0x000ea80000300800 */
[----:B-1----:R-:W2:Y:S01]  /*49ba0*/  LDL.LU R11, [R1+0x31c] ;  /* 0x00031c00010b7983 */ /* 0x002ea20000300800 */
[----:B------:R-:W-:Y:S03]  /*49bb0*/  HMMA.16816.F32.BF16 R4, R16, R24, R4 ;  /* 0x000000181004723c */ /* 0x000fe60000041804 */
[----:B--2---:R-:W-:Y:S04]  /*49bc0*/  STL.64 [R1+0x3478], R10 ;  /* 0x0034780a01007387 */ /* 0x004fe80000100a00 */
[----:B----4-:R0:W-:Y:S04]  /*49bd0*/  STL.64 [R1+0x3470], R8 ;  /* 0x0034700801007387 */ /* 0x0101e80000100a00 */
[----:B0-----:R-:W2:Y:S04]  /*49be0*/  LDL.LU R8, [R1+0x330] ;  /* 0x0003300001087983 */ /* 0x001ea80000300800 */
[----:B------:R-:W2:Y:S04]  /*49bf0*/  LDL.LU R9, [R1+0x334] ;  /* 0x0003340001097983 */ /* 0x000ea80000300800 */
[----:B------:R-:W2:Y:S04]  /*49c00*/  LDL.LU R10, [R1+0x338] ;  /* 0x00033800010a7983 */ /* 0x000ea80000300800 */
[----:B------:R-:W2:Y:S04]  /*49c10*/  LDL.LU R11, [R1+0x33c] ;  /* 0x00033c00010b7983 */ /* 0x000ea80000300800 */
[----:B------:R0:W-:Y:S04]  /*49c20*/  STL.64 [R1+0x3308], R14 ;  /* 0x0033080e01007387 */ /* 0x0001e80000100a00 */
[----:B------:R1:W-:Y:S01]  /*49c30*/  STL.64 [R1+0x3300], R12 ;  /* 0x0033000c01007387 */ /* 0x0003e20000100a00 */
[----:B0-----:R-:W-:-:S03]  /*49c40*/  IMAD.MOV.U32 R15, RZ, RZ, R24 ;  /* 0x000000ffff0f7224 */ /* 0x001fc600078e0018 */
[----:B-1----:R-:W4:Y:S01]  /*49c50*/  LDL.LU R12, [R1] ;  /* 0x00000000010c7983 */ /* 0x002f220000300800 */
[----:B------:R-:W-:-:S03]  /*49c60*/  MOV R14, R25 ;  /* 0x00000019000e7202 */ /* 0x000fc60000000f00 */
[----:B------:R-:W-:Y:S04]  /*49c70*/  STL.64 [R1+0x220], R4 ;  /* 0x0002200401007387 */ /* 0x000fe80000100a00 */
[----:B------:R0:W-:Y:S04]  /*49c80*/  STL.64 [R1+0x228], R6 ;  /* 0x0002280601007387 */ /* 0x0001e80000100a00 */
[----:B0-----:R-:W2:Y:S04]  /*49c90*/  LDL.LU.64 R6, [R1+0x34d8] ;  /* 0x0034d80001067983 */ /* 0x001ea80000300a00 */
[----:B------:R-:W2:Y:S04]  /*49ca0*/  LDL.LU.64 R4, [R1+0x34d0] ;  /* 0x0034d00001047983 */ /* 0x000ea80000300a00 */
[----:B------:R-:W2:Y:S02]  /*49cb0*/  LDL.LU.64 R24, [R1+0x34c8] ;  /* 0x0034c80001187983 */ /* 0x000ea40000300a00 */
[----:B--2---:R-:W-:Y:S02]  /*49cc0*/  HMMA.16816.F32.BF16 R24, R16, R24, R4 ;  /* 0x000000181018723c */ /* 0x004fe40000041804 */
[----:B------:R-:W2:Y:S04]  /*49cd0*/  LDL.LU.64 R6, [R1+0x34c0] ;  /* 0x0034c00001067983 */ /* 0x000ea80000300a00 */
[----:B------:R-:W2:Y:S11]  /*49ce0*/  LDL.LU.64 R4, [R1+0x34b8] ;  /* 0x0034b80001047983 */ /* 0x000eb60000300a00 */
[----:B------:R-:W-:Y:S06]  /*49cf0*/  @!UPT UIADD3 URZ, URZ, URZ, URZ ;  /* 0x0000003f3f3ff290 */ /* 0x000fec000fffe03f */
[----:B------:R-:W-:Y:S04]  /*49d00*/  STL.64 [R1+0x200], R24 ;  /* 0x0002001801007387 */ /* 0x000fe80000100a00 */
[----:B------:R0:W-:Y:S04]  /*49d10*/  STL.64 [R1+0x208], R26 ;  /* 0x0002081a01007387 */ /* 0x0001e80000100a00 */
[----:B0-----:R-:W4:Y:S04]  /*49d20*/  LDL.LU.64 R26, [R1+0x34b0] ;  /* 0x0034b000011a7983 */ /* 0x001f280000300a00 */
[----:B------:R-:W4:Y:S01]  /*49d30*/  LDL.LU.64 R24, [R1+0x34a8] ;  /* 0x0034a80001187983 */ /* 0x000f220000300a00 */
[----:B------:R-:W-:-:S07]  /*49d40*/  MOV R13, R0 ;  /* 0x00000000000d7202 */ /* 0x000fce0000000f00 */
[C---:B----4-:R-:W-:Y:S11]  /*49d50*/  HMMA.16816.F32.BF16 R24, R16.reuse, R12, R24 ;  /* 0x0000000c1018723c */ /* 0x050ff60000041818 */
[----:B------:R-:W-:Y:S11]  /*49d60*/  @!UPT UIADD3 URZ, URZ, URZ, URZ ;  /* 0x0000003f3f3ff290 */ /* 0x000ff6000fffe03f */
[----:B------:R-:W-:Y:S01]  /*49d70*/  @!UPT UIADD3 URZ, URZ, URZ, URZ ;  /* 0x0000003f3f3ff290 */ /* 0x000fe2000fffe03f */
[----:B------:R-:W-:Y:S04]  /*49d80*/  STL.64 [R1+0x1f0], R24 ;  /* 0x0001f01801007387 */ /* 0x000fe80000100a00 */
[----:B------:R0:W-:Y:S04]  /*49d90*/  STL.64 [R1+0x1f8], R26 ;  /* 0x0001f81a01007387 */ /* 0x0001e80000100a00 */
[----:B0-----:R-:W4:Y:S04]  /*49da0*/  LDL.LU.64 R26, [R1+0x34a0] ;  /* 0x0034a000011a7983 */ /* 0x001f280000300a00 */
[----:B------:R-:W2:Y:S04]  /*49db0*/  LDL.LU.64 R24, [R1+0x3498] ;  /* 0x0034980001187983 */ /* 0x000ea80000300a00 */
[----:B------:R-:W-:Y:S01]  /*49dc0*/  STL.64 [R1+0x3380], R12 ;  /* 0x0033800c01007387 */ /* 0x000fe20000100a00 */
[----:B--2---:R-:W-:Y:S11]  /*49dd0*/  HMMA.16816.F32.BF16 R4, R16, R24, R4 ;  /* 0x000000181004723c */ /* 0x004ff60000041804 */
[----:B------:R-:W-:Y:S11]  /*49de0*/  @!UPT UIADD3 URZ, URZ, URZ, URZ ;  /* 0x0000003f3f3ff290 */ /* 0x000ff6000fffe03f */
[----:B------:R-:W-:Y:S01]  /*49df0*/  @!UPT UIADD3 URZ, URZ, URZ, URZ ;  /* 0x0000003f3f3ff290 */ /* 0x000fe2000fffe03f */
[----:B------:R-:W-:Y:S01]  /*49e00*/  STL.64 [R1+0x1d0], R4 ;  /* 0x0001d00401007387 */ /* 0x000fe20000100a00 */
[----:B------:R-:W-:-:S03]  /*49e10*/  MOV R0, R7 ;  /* 0x0000000700007202 */ /* 0x000fc60000000f00 */
[----:B------:R0:W-:Y:S04]  /*49e20*/  STL [R1+0x1d8], R6 ;  /* 0x0001d80601007387 */ /* 0x0001e80000100800 */
[----:B0-----:R-:W3:Y:S04]  /*49e30*/  LDL.LU.64 R6, [R1+0x3490] ;  /* 0x0034900001067983 */ /* 0x001ee80000300a00 */
[----:B------:R-:W3:Y:S04]  /*49e40*/  LDL.LU.64 R4, [R1+0x3488] ;  /* 0x0034880001047983 */ /* 0x000ee80000300a00 */
[----:B------:R-:W-:Y:S01]  /*49e50*/  STL.64 [R1+0x3458], R24 ;  /* 0x0034581801007387 */ /* 0x000fe20000100a00 */
[C---:B---3--:R-:W-:Y:S11]  /*49e60*/  HMMA.16816.F32.BF16 R4, R16.reuse, R20, R4 ;  /* 0x000000141004723c */ /* 0x048ff60000041804 */
[----:B------:R-:W-:Y:S11]  /*49e70*/  @!UPT UIADD3 URZ, URZ, URZ, URZ ;  /* 0x0000003f3f3ff290 */ /* 0x000ff6000fffe03f */
[----:B------:R-:W-:Y:S01]  /*49e80*/  @!UPT UIADD3 URZ, URZ, URZ, URZ ;  /* 0x0000003f3f3ff290 */ /* 0x000fe2000fffe03f */
[----:B------:R0:W-:Y:S04]  /*49e90*/  STL.64 [R1+0x1c0], R4 ;  /* 0x0001c00401007387 */ /* 0x0001e80000100a00 */
[----:B------:R-:W-:Y:S04]  /*49ea0*/  STL.64 [R1+0x1c8], R6 ;  /* 0x0001c80601007387 */ /* 0x000fe80000100a00 */
[----:B0-----:R-:W2:Y:S04]  /*49eb0*/  LDL.LU.64 R4, [R1+0x3480] ;  /* 0x0034800001047983 */ /* 0x001ea80000300a00 */
[----:B------:R-:W-:Y:S04]  /*49ec0*/  STL.64 [R1+0x3368], R22 ;  /* 0x0033681601007387 */ /* 0x000fe80000100a00 */
[----:B------:R0:W-:Y:S04]  /*49ed0*/  STL.64 [R1+0x3360], R20 ;  /* 0x0033601401007387 */ /* 0x0001e80000100a00 */
[----:B0-----:R-:W3:Y:S01]  /*49ee0*/  LDL.LU.64 R20, [R1+0xd0] ;  /* 0x0000d00001147983 */ /* 0x001ee20000300a00 */
[C---:B--2---:R-:W-:Y:S11]  /*49ef0*/  HMMA.16816.F32.BF16 R8, R16.reuse, R4, R8 ;  /* 0x000000041008723c */ /* 0x044ff60000041808 */
[----:B------:R-:W-:Y:S11]  /*49f00*/  @!UPT UIADD3 URZ, URZ, URZ, URZ ;  /* 0x0000003f3f3ff290 */ /* 0x000ff6000fffe03f */
[----:B------:R-:W-:Y:S01]  /*49f10*/  @!UPT UIADD3 URZ, URZ, URZ, URZ ;  /* 0x0000003f3f3ff290 */ /* 0x000fe2000fffe03f */
[----:B------:R-:W-:Y:S04]  /*49f20*/  STL.64 [R1+0x1b0], R8 ;  /* 0x0001b00801007387 */ /* 0x000fe80000100a00 */
[----:B------:R0:W-:Y:S04]  /*49f30*/  STL.64 [R1+0x1b8], R10 ;  /* 0x0001b80a01007387 */ /* 0x0001e80000100a00 */
[----:B0-----:R-:W2:Y:S04]  /*49f40*/  LDL.LU.64 R10, [R1+0x3478] ;  /* 0x00347800010a7983 */ /* 0x001ea80000300a00 */
[----:B------:R-:W2:Y:S01]  /*49f50*/  LDL.LU.64 R8, [R1+0x3470] ;  /* 0x0034700001087983 */ /* 0x000ea20000300a00 */
[----:B---3--:R-:W-:Y:S01]  /*49f60*/  MOV R13, R20 ;  /* 0x00000014000d7202 */ /* 0x008fe20000000f00 */
[----:B------:R-:W-:Y:S01]  /*49f70*/  IMAD.MOV.U32 R12, RZ, RZ, R21 ;  /* 0x000000ffff0c7224 */ /* 0x000fe200078e0015 */
[----:B--2---:R-:W-:Y:S07]  /*49f80*/  HMMA.16816.F32.BF16 R8, R16, R20, R8 ;  /* 0x000000141008723c */ /* 0x004fee0000041808 */
[----:B------:R-:W-:Y:S11]  /*49f90*/  MOV R20, R3 ;  /* 0x0000000300147202 */ /* 0x000ff60000000f00 */
[----:B------:R-:W-:Y:S05]  /*49fa0*/  @!UPT UIADD3 URZ, URZ, URZ, URZ ;  /* 0x0000003f3f3ff290 */ /* 0x000fea000fffe03f */
[----:B------:R-:W-:Y:S01]  /*49fb0*/  STL.64 [R1+0x1a8], R10 ;  /* 0x0001a80a01007387 */ /* 0x000fe20000100a00 */
[----:B------:R-:W-:Y:S02]  /*49fc0*/  MOV R6, R8 ;  /* 0x0000000800067202 */ /* 0x000fe40000000f00 */
[----:B------:R-:W-:Y:S01]  /*49fd0*/  MOV R7, R9 ;  /* 0x0000000900077202 */ /* 0x000fe20000000f00 */
[----:B----4-:R-:W-:Y:S01]  /*49fe0*/  IMAD.MOV.U32 R9, RZ, RZ, R26 ;  /* 0x000000ffff097224 */ /* 0x010fe200078e001a */
[----:B------:R-:W-:Y:S01]  /*49ff0*/  MOV R8, R27 ;  /* 0x0000001b00087202 */ /* 0x000fe20000000f00 */
[----:B------:R-:W2:Y:S04]  /*4a000*/  LDL.LU R24, [R1+0x300] ;  /* 0x0003000001187983 */ /* 0x000ea80000300800 */
[----:B------:R-:W2:Y:S04]  /*4a010*/  LDL.LU R25, [R1+0x304] ;  /* 0x0003040001197983 */ /* 0x000ea80000300800 */
[----:B------:R-:W2:Y:S04]  /*4a020*/  LDL.LU R26, [R1+0x308] ;  /* 0x00030800011a7983 */ /* 0x000ea80000300800 */
[----:B------:R-:W2:Y:S04]  /*4a030*/  LDL.LU R27, [R1+0x30c] ;  /* 0x00030c00011b7983 */ /* 0x000ea80000300800 */
[----:B------:R0:W-:Y:S04]  /*4a040*/  STL.64 [R1+0x3450], R8 ;  /* 0x0034500801007387 */ /* 0x0001e80000100a00 */
[----:B0-----:R-:W2:Y:S04]  /*4a050*/  LDL.LU.64 R8, [R1+0x1e0] ;  /* 0x0001e00001087983 */ /* 0x001ea80000300a00 */
[----:B------:R-:W-:Y:S04]  /*4a060*/  STL.64 [R1+0x3400], R14 ;  /* 0x0034000e01007387 */ /* 0x000fe80000100a00 */
[----:B------:R0:W-:Y:S04]  /*4a070*/  STL.64 [R1+0x33f8], R12 ;  /* 0x0033f80c01007387 */ /* 0x0001e80000100a00 */
[----:B------:R-:W3:Y:S04]  /*4a080*/  LDL.LU R3, [R1+0x3468] ;  /* 0x0034680001037983 */ /* 0x000ee80000300800 */
[----:B------:R-:W4:Y:S04]  /*4a090*/  LDL.LU R21, [R1+0x64] ;  /* 0x0000640001157983 */ /* 0x000f280000300800 */
[----:B----4-:R-:W-:Y:S04]  /*4a0a0*/  STL.64 [R1+0x3408], R20 ;  /* 0x0034081401007387 */ /* 0x010fe80000100a00 */
[----:B0-----:R-:W4:Y:S04]  /*4a0b0*/  LDL.LU R12, [R1+0x80] ;  /* 0x00008000010c7983 */ /* 0x001f280000300800 */
[----:B------:R-:W4:Y:S04]  /*4a0c0*/  LDL.LU R13, [R1+0x84] ;  /* 0x00008400010d7983 */ /* 0x000f280000300800 */
[----:B----4-:R0:W-:Y:S02]  /*4a0d0*/  STL.64 [R1+0x3410], R12 ;  /* 0x0034100c01007387 */ /* 0x0101e40000100a00 */
[----:B0-----:R-:W-:-:S02]  /*4a0e0*/  MOV R12, R2 ;  /* 0x00000002000c7202 */ /* 0x001fc40000000f00 */
[----:B---3--:R-:W-:Y:S01]  /*4a0f0*/  MOV R13, R3 ;  /* 0x00000003000d7202 */ /* 0x008fe20000000f00 */
[----:B------:R-:W3:Y:S04]  /*4a100*/  LDL.LU R2, [R1+0x3464] ;  /* 0x0034640001027983 */ /* 0x000ee80000300800 */
[----:B------:R-:W4:Y:S04]  /*4a110*/  LDL.LU R3, [R1+0x3460] ;  /* 0x0034600001037983 */ /* 0x000f280000300800 */
[----:B------:R0:W-:Y:S04]  /*4a120*/  STL.64 [R1+0x3440], R12 ;  /* 0x0034400c01007387 */ /* 0x0001e80000100a00 */
[----:B0-----:R-:W3:Y:S04]  /*4a130*/  LDL.LU R12, [R1+0x2f0] ;  /* 0x0002f000010c7983 */ /* 0x001ee80000300800 */
[----:B------:R-:W3:Y:S04]  /*4a140*/  LDL.LU R13, [R1+0x2f4] ;  /* 0x0002f400010d7983 */ /* 0x000ee80000300800 */
[----:B------:R-:W3:Y:S04]  /*4a150*/  LDL.LU R14, [R1+0x2f8] ;  /* 0x0002f800010e7983 */ /* 0x000ee80000300800 */
[----:B------:R-:W3:Y:S04]  /*4a160*/  LDL.LU R15, [R1+0x2fc] ;  /* 0x0002fc00010f7983 */ /* 0x000ee80000300800 */
[----:B------:R-:W3:Y:S04]  /*4a170*/  LDL.LU R20, [R1+0x160] ;  /* 0x0001600001147983 */ /* 0x000ee80000300800 */
[----:B------:R-:W3:Y:S04]  /*4a180*/  LDL.LU R21, [R1+0x164] ;  /* 0x0001640001157983 */ /* 0x000ee80000300800 */
[----:B------:R-:W3:Y:S04]  /*4a190*/  LDL.LU R22, [R1+0x168] ;  /* 0x0001680001167983 */ /* 0x000ee80000300800 */
[----:B------:R-:W3:Y:S01]  /*4a1a0*/  LDL.LU R23, [R1+0x16c] ;  /* 0x00016c0001177983 */ /* 0x000ee20000300800 */
[----:B--2---:R-:W-:Y:S03]  /*4a1b0*/  HMMA.16816.F32.BF16 R24, R16, R8, R24 ;  /* 0x000000081018723c */ /* 0x004fe60000041818 */
        /* <DEDUP_REMOVED lines=8> */
[----:B0-----:R-:W3:Y:S04]  /*4a240*/  LDL.LU R4, [R1+0x140] ;  /* 0x0001400001047983 */ /* 0x001ee80000300800 */
[----:B------:R-:W3:Y:S04]  /*4a250*/  LDL.LU R5, [R1+0x144] ;  /* 0x0001440001057983 */ /* 0x000ee80000300800 */
[----:B------:R-:W3:Y:S04]  /*4a260*/  LDL.LU R6, [R1+0x148] ;  /* 0x0001480001067983 */ /* 0x000ee80000300800 */
[----:B------:R-:W3:Y:S04]  /*4a270*/  LDL.LU R7, [R1+0x14c] ;  /* 0x00014c0001077983 */ /* 0x000ee80000300800 */
[----:B------:R0:W-:Y:S04]  /*4a280*/  STL.64 [R1+0x190], R24 ;  /* 0x0001901801007387 */ /* 0x0001e80000100a00 */
[----:B------:R1:W-:Y:S04]  /*4a290*/  STL.64 [R1+0x198], R26 ;  /* 0x0001981a01007387 */ /* 0x0003e80000100a00 */
[----:B0-----:R-:W2:Y:S01]  /*4a2a0*/  LDL.LU.64 R24, [R1+0x3458] ;  /* 0x0034580001187983 */ /* 0x001ea20000300a00 */
[----:B-1----:R-:W-:Y:S01]  /*4a2b0*/  IMAD.MOV.U32 R26, RZ, RZ, R8 ;  /* 0x000000ffff1a7224 */ /* 0x002fe200078e0008 */
[----:B------:R-:W-:-:S02]  /*4a2c0*/  MOV R27, R9 ;  /* 0x00000009001b7202 */ /* 0x000fc40000000f00 */
[----:B------:R-:W3:Y:S04]  /*4a2d0*/  LDL.LU.64 R8, [R1+0x3450] ;  /* 0x0034500001087983 */ /* 0x000ee80000300a00 */
[----:B------:R-:W-:Y:S04]  /*4a2e0*/  STL.64 [R1+0x3378], R26 ;  /* 0x0033781a01007387 */ /* 0x000fe80000100a00 */
[----:B--2---:R0:W-:Y:S01]  /*4a2f0*/  STL.64 [R1+0x3370], R24 ;  /* 0x0033701801007387 */ /* 0x0041e20000100a00 */
[----:B---3--:R-:W-:Y:S01]  /*4a300*/  HMMA.16816.F32.BF16 R16, R16, R8, R12 ;  /* 0x000000081010723c */ /* 0x008fe2000004180c */
[----:B0-----:R-:W-:-:S02]  /*4a310*/  MOV R24, R28 ;  /* 0x0000001c00187202 */ /* 0x001fc40000000f00 */
[----:B------:R-:W2:Y:S01]  /*4a320*/  LDL.LU R28, [R1+0x344c] ;  /* 0x00344c00011c7983 */ /* 0x000ea20000300800 */
[----:B------:R-:W-:-:S03]  /*4a330*/  MOV R25, R29 ;  /* 0x0000001d00197202 */ /* 0x000fc60000000f00 */
[----:B------:R-:W3:Y:S04]  /*4a340*/  LDL.LU R29, [R1+0x3448] ;  /* 0x00344800011d7983 */ /* 0x000ee80000300800 */
[----:B------:R-:W2:Y:S04]  /*4a350*/  LDL.LU.64 R12, [R1+0x3440] ;  /* 0x00344000010c7983 */ /* 0x000ea80000300a00 */
[----:B------:R-:W2:Y:S04]  /*4a360*/  LDL.LU.64 R10, [R1+0x3438] ;  /* 0x00343800010a7983 */ /* 0x000ea80000300a00 */
[----:B------:R-:W3:Y:S04]  /*4a370*/  LDL.LU.64 R8, [R1+0x3430] ;  /* 0x0034300001087983 */ /* 0x000ee80000300a00 */
[----:B------:R-:W-:Y:S04]  /*4a380*/  STL.64 [R1+0x180], R16 ;  /* 0x0001801001007387 */ /* 0x000fe80000100a00 */
[----:B------:R-:W-:Y:S04]  /*4a390*/  STL.64 [R1+0x188], R18 ;  /* 0x0001881201007387 */ /* 0x000fe80000100a00 */
[----:B--2---:R0:W1:Y:S04]  /*4a3a0*/  LDSM.16.M88.4 R16, [R11+0x29080] ;  /* 0x029080000b10783b */ /* 0x0040680000000200 */
[----:B0-----:R-:W3:Y:S04]  /*4a3b0*/  LDL.LU R11, [R1+0x3428] ;  /* 0x00342800010b7983 */ /* 0x001ee80000300800 */
[----:B-1----:R-:W-:Y:S04]  /*4a3c0*/  STL.64 [R1+0x31a8], R18 ;  /* 0x0031a81201007387 */ /* 0x002fe80000100a00 */
[----:B------:R0:W-:Y:S04]  /*4a3d0*/  STL.64 [R1+0x31a0], R16 ;  /* 0x0031a01001007387 */ /* 0x0001e80000100a00 */
[----:B0-----:R-:W2:Y:S04]  /*4a3e0*/  LDL.LU.64 R16, [R1+0x210] ;  /* 0x0002100001107983 */ /* 0x001ea80000300a00 */
[----:B------:R-:W2:Y:S01]  /*4a3f0*/  LDL.LU.64 R18, [R1+0x218] ;  /* 0x0002180001127983 */ /* 0x000ea20000300a00 */
[----:B---3--:R-:W-:Y:S03]  /*4a400*/  HMMA.16816.F32.BF16 R12, R8, R12, R20 ;  /* 0x0000000c080c723c */ /* 0x008fe60000041814 */
[----:B--2---:R-:W-:Y:S04]  /*4a410*/  STL.64 [R1+0x3318], R18 ;  /* 0x0033181201007387 */ /* 0x004fe80000100a00 */
[----:B------:R0:W-:Y:S04]  /*4a420*/  STL.64 [R1+0x3310], R16 ;  /* 0x0033101001007387 */ /* 0x0001e80000100a00 */
[----:B------:R-:W2:Y:S04]  /*4a430*/  LDL.LU.64 R22, [R1+0x3420] ;  /* 0x0034200001167983 */ /* 0x000ea80000300a00 */
[----:B------:R-:W2:Y:S01]  /*4a440*/  LDL.LU.64 R20, [R1+0x3418] ;  /* 0x0034180001147983 */ /* 0x000ea20000300a00 */
[----:B0-----:R-:W-:Y:S01]  /*4a450*/  IMAD.MOV.U32 R16, RZ, RZ, R29 ;  /* 0x000000ffff107224 */ /* 0x001fe200078e001d */
[----:B------:R-:W-:-:S07]  /*4a460*/  MOV R17, R28 ;  /* 0x0000001c00117202 */ /* 0x000fce0000000f00 */
[----:B------:R-:W-:Y:S01]  /*4a470*/  IMAD.MOV.U32 R29, RZ, RZ, R12 ;  /* 0x000000ffff1d7224 */ /* 0x000fe200078e000c */
[----:B------:R-:W-:Y:S02]  /*4a480*/  MOV R28, R13 ;  /* 0x0000000d001c7202 */ /* 0x000fe40000000f00 */
[----:B------:R-:W2:Y:S01]  /*4a490*/  LDL.LU.64 R12, [R1+0x3410] ;  /* 0x00341000010c7983 */ /* 0x000ea20000300a00 */
[----:B------:R-:W-:Y:S02]  /*4a4a0*/  MOV R19, R2 ;  /* 0x0000000200137202 */ /* 0x000fe40000000f00 */
[----:B----4-:R-:W-:Y:S02]  /*4a4b0*/  MOV R18, R3 ;  /* 0x0000000300127202 */ /* 0x010fe40000000f00 */
[----:B------:R-:W-:Y:S02]  /*4a4c0*/  MOV R2, R15 ;  /* 0x0000000f00027202 */ /* 0x000fe40000000f00 */
[----:B------:R-:W-:-:S03]  /*4a4d0*/  MOV R3, R14 ;  /* 0x0000000e00037202 */ /* 0x000fc60000000f00 */
[----:B------:R-:W-:Y:S04]  /*4a4e0*/  STL [R1+0x31d4], R2 ;  /* 0x0031d40201007387 */ /* 0x000fe80000100800 */
[----:B------:R-:W-:Y:S04]  /*4a4f0*/  STL [R1+0x31d0], R3 ;  /* 0x0031d00301007387 */ /* 0x000fe80000100800 */
[----:B------:R-:W-:Y:S04]  /*4a500*/  STL [R1+0x31cc], R28 ;  /* 0x0031cc1c01007387 */ /* 0x000fe80000100800 */
[----:B------:R0:W-:Y:S01]  /*4a510*/  STL [R1+0x31c8], R29 ;  /* 0x0031c81d01007387 */ /* 0x0001e20000100800 */
[C---:B--2---:R-:W-:Y:S03]  /*4a520*/  HMMA.16816.F32.BF16 R12, R8.reuse, R12, R20 ;  /* 0x0000000c080c723c */ /* 0x044fe60000041814 */
[----:B------:R-:W2:Y:S05]  /*4a530*/  LDL.LU.64 R20, [R1+0x3408] ;  /* 0x0034080001147983 */ /* 0x000eaa0000300a00 */
[C---:B------:R-:W-:Y:S11]  /*4a540*/  HMMA.16816.F32.BF16 R16, R8.reuse, R24, R16 ;  /* 0x000000180810723c */ /* 0x040ff60000041810 */
[----:B------:R-:W-:Y:S04]  /*4a550*/  @!UPT UIADD3 URZ, URZ, URZ, URZ ;  /* 0x0000003f3f3ff290 */ /* 0x000fe8000fffe03f */
[----:B------:R-:W-:Y:S04]  /*4a560*/  STL.64 [R1+0x160], R12 ;  /* 0x0001600c01007387 */ /* 0x000fe80000100a00 */
[----:B------:R1:W-:Y:S05]  /*4a570*/  STL.64 [R1+0x168], R14 ;  /* 0x0001680e01007387 */ /* 0x0003ea0000100a00 */
[----:B0-----:R-:W-:Y:S02]  /*4a580*/  MOV R29, R19 ;  /* 0x00000013001d7202 */ /* 0x001fe40000000f00 */
[----:B------:R-:W-:Y:S01]  /*4a590*/  MOV R28, R18 ;  /* 0x00000012001c7202 */ /* 0x000fe20000000f00 */
[----:B------:R-:W-:Y:S01]  /*4a5a0*/  IMAD.MOV.U32 R2, RZ, RZ, R16 ;  /* 0x000000ffff027224 */ /* 0x000fe200078e0010 */
[----:B------:R-:W-:Y:S01]  /*4a5b0*/  MOV R3, R17 ;  /* 0x0000001100037202 */ /* 0x000fe20000000f00 */
[----:B-1----:R-:W3:Y:S04]  /*4a5c0*/  LDL.LU.64 R14, [R1+0x3400] ;  /* 0x00340000010e7983 */ /* 0x002ee80000300a00 */
[----:B------:R-:W4:Y:S04]  /*4a5d0*/  LDL.LU.64 R12, [R1+0x33f8] ;  /* 0x0033f800010c7983 */ /* 0x000f280000300a00 */
[----:B------:R-:W-:Y:S04]  /*4a5e0*/  STL [R1+0x31e4], R29 ;  /* 0x0031e41d01007387 */ /* 0x000fe80000100800 */
[----:B------:R-:W-:Y:S04]  /*4a5f0*/  STL [R1+0x31e0], R28 ;  /* 0x0031e01c01007387 */ /* 0x000fe80000100800 */
[----:B------:R-:W-:Y:S04]  /*4a600*/  STL [R1+0x31dc], R3 ;  /* 0x0031dc0301007387 */ /* 0x000fe80000100800 */
[----:B------:R-:W-:Y:S04]  /*4a610*/  STL [R1+0x31d8], R2 ;  /* 0x0031d80201007387 */ /* 0x000fe80000100800 */
[----:B------:R-:W3:Y:S01]  /*4a620*/  LDL.LU R16, [R1+0x2b0] ;  /* 0x0002b00001107983 */ /* 0x000ee20000300800 */
[----:B--2---:R-:W-:Y:S11]  /*4a630*/  HMMA.16816.F32.BF16 R4, R8, R20, R4 ;  /* 0x000000140804723c */ /* 0x004ff60000041804 */
[----:B------:R-:W-:Y:S11]  /*4a640*/  @!UPT UIADD3 URZ, URZ, URZ, URZ ;  /* 0x0000003f3f3ff290 */ /* 0x000ff6000fffe03f */
[----:B------:R-:W-:Y:S01]  /*4a650*/  @!UPT UIADD3 URZ, URZ, URZ, URZ ;  /* 0x0000003f3f3ff290 */ /* 0x000fe2000fffe03f */
[----:B------:R-:W-:Y:S04]  /*4a660*/  STL.64 [R1+0x140], R4 ;  /* 0x0001400401007387 */ /* 0x000fe80000100a00 */
[----:B------:R-:W-:Y:S04]  /*4a670*/  STL.64 [R1+0x148], R6 ;  /* 0x0001480601007387 */ /* 0x000fe80000100a00 */
[----:B------:R-:W3:Y:S04]  /*4a680*/  LDL.LU R17, [R1+0x2b4] ;  /* 0x0002b40001117983 */ /* 0x000ee80000300800 */
[----:B------:R-:W2:Y:S04]  /*4a690*/  LDL.LU R18, [R1+0x2b8] ;  /* 0x0002b80001127983 */ /* 0x000ea80000300800 */
[----:B------:R-:W2:Y:S04]  /*4a6a0*/  LDL.LU R19, [R1+0x2bc] ;  /* 0x0002bc0001137983 */ /* 0x000ea80000300800 */
[----:B--2---:R-:W-:Y:S04]  /*4a6b0*/  STL.64 [R1+0x3328], R18 ;  /* 0x0033281201007387 */ /* 0x004fe80000100a00 */
[----:B---3--:R4:W-:Y:S04]  /*4a6c0*/  STL.64 [R1+0x3320], R16 ;  /* 0x0033201001007387 */ /* 0x0089e80000100a00 */
[----:B------:R-:W2:Y:S04]  /*4a6d0*/  LDL.LU R24, [R1+0xe0] ;  /* 0x0000e00001187983 */ /* 0x000ea80000300800 */
[----:B------:R-:W2:Y:S04]  /*4a6e0*/  LDL.LU R25, [R1+0xe4] ;  /* 0x0000e40001197983 */ /* 0x000ea80000300800 */
[----:B------:R-:W3:Y:S04]  /*4a6f0*/  LDL.LU R26, [R1+0xe8] ;  /* 0x0000e800011a7983 */ /* 0x000ee80000300800 */
[----:B------:R-:W3:Y:S01]  /*4a700*/  LDL.LU R27, [R1+0xec] ;  /* 0x0000ec00011b7983 */ /* 0x000ee20000300800 */
[----:B----4-:R-:W-:Y:S01]  /*4a710*/  MOV R17, R12 ;  /* 0x0000000c00117202 */ /* 0x010fe20000000f00 */
[----:B------:R-:W-:-:S02]  /*4a720*/  IMAD.MOV.U32 R16, RZ, RZ, R13 ;  /* 0x000000ffff107224 */ /* 0x000fc400078e000d */
[----:B---3--:R-:W-:Y:S04]  /*4a730*/  STL.64 [R1+0x3390], R26 ;  /* 0x0033901a01007387 */ /* 0x008fe80000100a00 */
[----:B--2---:R0:W-:Y:S04]  /*4a740*/  STL.64 [R1+0x3388], R24 ;  /* 0x0033881801007387 */ /* 0x0041e80000100a00 */
[----:B------:R-:W2:Y:S04]  /*4a750*/  LDL.LU R12, [R1+0x10] ;  /* 0x00001000010c7983 */ /* 0x000ea80000300800 */
[----:B------:R-:W2:Y:S04]  /*4a760*/  LDL.LU R13, [R1+0x14] ;  /* 0x00001400010d7983 */ /* 0x000ea80000300800 */
[----:B--2---:R1:W-:Y:S04]  /*4a770*/  STL.64 [R1+0x3398], R12 ;  /* 0x0033980c01007387 */ /* 0x0043e80000100a00 */
[----:B0-----:R-:W2:Y:S04]  /*4a780*/  LDL.LU R24, [R1+0xf0] ;  /* 0x0000f00001187983 */ /* 0x001ea80000300800 */
[----:B------:R-:W2:Y:S04]  /*4a790*/  LDL.LU R25, [R1+0xf4] ;  /* 0x0000f40001197983 */ /* 0x000ea80000300800 */
[----:B------:R-:W3:Y:S04]  /*4a7a0*/  LDL.LU R26, [R1+0xf8] ;  /* 0x0000f800011a7983 */ /* 0x000ee80000300800 */
[----:B------:R-:W3:Y:S01]  /*4a7b0*/  LDL.LU R27, [R1+0xfc] ;  /* 0x0000fc00011b7983 */ /* 0x000ee20000300800 */
[----:B-1----:R-:W-:-:S02]  /*4a7c0*/  MOV R12, R15 ;  /* 0x0000000f000c7202 */ /* 0x002fc40000000f00 */
[----:B------:R-:W-:Y:S01]  /*4a7d0*/  MOV R13, R14 ;  /* 0x0000000e000d7202 */ /* 0x000fe20000000f00 */
[----:B---3--:R-:W-:Y:S04]  /*4a7e0*/  STL.64 [R1+0x33a8], R26 ;  /* 0x0033a81a01007387 */ /* 0x008fe80000100a00 */
[----:B--2---:R-:W-:Y:S04]  /*4a7f0*/  STL.64 [R1+0x33a0], R24 ;  /* 0x0033a01801007387 */ /* 0x004fe80000100a00 */
[----:B------:R0:W-:Y:S04]  /*4a800*/  STL.64 [R1+0x33b0], R12 ;  /* 0x0033b00c01007387 */ /* 0x0001e80000100a00 */
[----:B0-----:R-:W2:Y:S04]  /*4a810*/  LDL.LU R12, [R1+0x30] ;  /* 0x00003000010c7983 */ /* 0x001ea80000300800 */
[----:B------:R-:W2:Y:S04]  /*4a820*/  LDL.LU R13, [R1+0x34] ;  /* 0x00003400010d7983 */ /* 0x000ea80000300800 */
[----:B--2---:R0:W-:Y:S04]  /*4a830*/  STL.64 [R1+0x33c8], R12 ;  /* 0x0033c80c01007387 */ /* 0x0041e80000100a00 */
[----:B0-----:R-:W2:Y:S04]  /*4a840*/  LDL.LU R12, [R1+0x40] ;  /* 0x00004000010c7983 */ /* 0x001ea80000300800 */
[----:B------:R-:W2:Y:S04]  /*4a850*/  LDL.LU R13, [R1+0x44] ;  /* 0x00004400010d7983 */ /* 0x000ea80000300800 */
[----:B--2---:R0:W-:Y:S04]  /*4a860*/  STL.64 [R1+0x33e0], R12 ;  /* 0x0033e00c01007387 */ /* 0x0041e80000100a00 */
[----:B0-----:R-:W2:Y:S04]  /*4a870*/  LDL.LU R12, [R1+0x50] ;  /* 0x00005000010c7983 */ /* 0x001ea80000300800 */
[----:B------:R-:W2:Y:S04]  /*4a880*/  LDL.LU R13, [R1+0x54] ;  /* 0x00005400010d7983 */ /* 0x000ea80000300800 */
[----:B------:R-:W3:Y:S04]  /*4a890*/  LDL.LU R24, [R1+0x100] ;  /* 0x0001000001187983 */ /* 0x000ee80000300800 */
[----:B------:R-:W3:Y:S04]  /*4a8a0*/  LDL.LU R25, [R1+0x104] ;  /* 0x0001040001197983 */ /* 0x000ee80000300800 */
[----:B------:R-:W4:Y:S04]  /*4a8b0*/  LDL.LU R26, [R1+0x108] ;  /* 0x00010800011a7983 */ /* 0x000f280000300800 */
[----:B------:R-:W4:Y:S04]  /*4a8c0*/  LDL.LU R27, [R1+0x10c] ;  /* 0x00010c00011b7983 */ /* 0x000f280000300800 */
        /* <DEDUP_REMOVED lines=14> */
[----:B0-----:R-:W2:Y:S04]  /*4a9b0*/  LDL.LU R24, [R1+0x130] ;  /* 0x0001300001187983 */ /* 0x001ea80000300800 */
[----:B------:R-:W2:Y:S04]  /*4a9c0*/  LDL.LU R25, [R1+0x134] ;  /* 0x0001340001197983 */ /* 0x000ea80000300800 */
[----:B------:R-:W2:Y:S04]  /*4a9d0*/  LDL.LU R26, [R1+0x138] ;  /* 0x00013800011a7983 */ /* 0x000ea80000300800 */
[----:B------:R-:W2:Y:S04]  /*4a9e0*/  LDL.LU R27, [R1+0x13c] ;  /* 0x00013c00011b7983 */ /* 0x000ea80000300800 */
[----:B------:R0:W-:Y:S04]  /*4a9f0*/  STL.64 [R1+0x3348], R16 ;  /* 0x0033481001007387 */ /* 0x0001e80000100a00 */
[----:B0-----:R-:W3:Y:S04]  /*4aa00*/  LDL.LU R16, [R1+0xa0] ;  /* 0x0000a00001107983 */ /* 0x001ee80000300800 */
[----:B------:R-:W3:Y:S04]  /*4aa10*/  LDL.LU R17, [R1+0xa4] ;  /* 0x0000a40001117983 */ /* 0x000ee80000300800 */
[----:B------:R-:W3:Y:S04]  /*4aa20*/  LDL.LU R18, [R1+0xa8] ;  /* 0x0000a80001127983 */ /* 0x000ee80000300800 */
[----:B------:R-:W3:Y:S04]  /*4aa30*/  LDL.LU R19, [R1+0xac] ;  /* 0x0000ac0001137983 */ /* 0x000ee80000300800 */
[----:B------:R-:W4:Y:S04]  /*4aa40*/  LDL.LU R4, [R1+0x2d0] ;  /* 0x0002d00001047983 */ /* 0x000f280000300800 */
[----:B------:R-:W4:Y:S04]  /*4aa50*/  LDL.LU R5, [R1+0x2d4] ;  /* 0x0002d40001057983 */ /* 0x000f280000300800 */
[----:B------:R-:W4:Y:S04]  /*4aa60*/  LDL.LU R6, [R1+0x2d8] ;  /* 0x0002d80001067983 */ /* 0x000f280000300800 */
[----:B------:R-:W4:Y:S04]  /*4aa70*/  LDL.LU R7, [R1+0x2dc] ;  /* 0x0002dc0001077983 */ /* 0x000f280000300800 */
[----:B------:R-:W3:Y:S04]  /*4aa80*/  LDL.LU R20, [R1+0x2e0] ;  /* 0x0002e00001147983 */ /* 0x000ee80000300800 */
[----:B------:R-:W3:Y:S04]  /*4aa90*/  LDL.LU R21, [R1+0x2e4] ;  /* 0x0002e40001157983 */ /* 0x000ee80000300800 */
[----:B------:R-:W3:Y:S04]  /*4aaa0*/  LDL.LU R22, [R1+0x2e8] ;  /* 0x0002e80001167983 */ /* 0x000ee80000300800 */
[----:B------:R-:W3:Y:S01]  /*4aab0*/  LDL.LU R23, [R1+0x2ec] ;  /* 0x0002ec0001177983 */ /* 0x000ee20000300800 */
[----:B--2---:R-:W-:Y:S03]  /*4aac0*/  HMMA.16816.F32.BF16 R12, R8, R12, R24 ;  /* 0x0000000c080c723c */ /* 0x004fe60000041818 */
[----:B------:R-:W2:Y:S04]  /*4aad0*/  LDL.LU.64 R26, [R1+0x33f0] ;  /* 0x0033f000011a7983 */ /* 0x000ea80000300a00 */
[----:B------:R-:W2:Y:S11]  /*4aae0*/  LDL.LU.64 R24, [R1+0x33e8] ;  /* 0x0033e80001187983 */ /* 0x000eb60000300a00 */
[----:B------:R-:W-:Y:S06]  /*4aaf0*/  @!UPT UIADD3 URZ, URZ, URZ, URZ ;  /* 0x0000003f3f3ff290 */ /* 0x000fec000fffe03f */
[----:B------:R-:W-:Y:S01]  /*4ab00*/  IMAD.MOV.U32 R29, RZ, RZ, R12 ;  /* 0x000000ffff1d7224 */ /* 0x000fe200078e000c */
[----:B------:R-:W-:Y:S02]  /*4ab10*/  MOV R28, R13 ;  /* 0x0000000d001c7202 */ /* 0x000fe40000000f00 */
[----:B------:R-:W2:Y:S01]  /*4ab20*/  LDL.LU.64 R12, [R1+0x33e0] ;  /* 0x0033e000010c7983 */ /* 0x000ea20000300a00 */
[----:B------:R-:W-:Y:S02]  /*4ab30*/  MOV R3, R14 ;  /* 0x0000000e00037202 */ /* 0x000fe40000000f00 */
[----:B------:R-:W-:-:S05]  /*4ab40*/  MOV R2, R15 ;  /* 0x0000000f00027202 */ /* 0x000fca0000000f00 */
[----:B------:R-:W-:Y:S04]  /*4ab50*/  STL [R1+0x31f4], R2 ;  /* 0x0031f40201007387 */ /* 0x000fe80000100800 */
[----:B------:R-:W-:Y:S04]  /*4ab60*/  STL [R1+0x31f0], R3 ;  /* 0x0031f00301007387 */ /* 0x000fe80000100800 */
[----:B------:R-:W-:Y:S04]  /*4ab70*/  STL [R1+0x31ec], R28 ;  /* 0x0031ec1c01007387 */ /* 0x000fe80000100800 */
[----:B------:R-:W-:Y:S01]  /*4ab80*/  STL [R1+0x31e8], R29 ;  /* 0x0031e81d01007387 */ /* 0x000fe20000100800 */
[C---:B--2---:R-:W-:Y:S03]  /*4ab90*/  HMMA.16816.F32.BF16 R12, R8.reuse, R12, R24 ;  /* 0x0000000c080c723c */ /* 0x044fe60000041818 */
[----:B------:R-:W2:Y:S04]  /*4aba0*/  LDL.LU.64 R26, [R1+0x33d8] ;  /* 0x0033d800011a7983 */ /* 0x000ea80000300a00 */
[----:B------:R-:W2:Y:S11]  /*4abb0*/  LDL.LU.64 R24, [R1+0x33d0] ;  /* 0x0033d00001187983 */ /* 0x000eb60000300a00 */
[----:B------:R-:W-:Y:S05]  /*4abc0*/  @!UPT UIADD3 URZ, URZ, URZ, URZ ;  /* 0x0000003f3f3ff290 */ /* 0x000fea000fffe03f */
[----:B------:R0:W-:Y:S04]  /*4abd0*/  STL.64 [R1+0x120], R12 ;  /* 0x0001200c01007387 */ /* 0x0001e80000100a00 */
[----:B------:R2:W-:Y:S04]  /*4abe0*/  STL.64 [R1+0x128], R14 ;  /* 0x0001280e01007387 */ /* 0x0005e80000100a00 */
[----:B0-----:R-:W2:Y:S02]  /*4abf0*/  LDL.LU.64 R12, [R1+0x33c8] ;  /* 0x0033c800010c7983 */ /* 0x001ea40000300a00 */
[----:B--2---:R-:W-:Y:S02]  /*4ac00*/  HMMA.16816.F32.BF16 R12, R8, R12, R24 ;  /* 0x0000000c080c723c */ /* 0x004fe40000041818 */
[----:B------:R-:W2:Y:S04]  /*4ac10*/  LDL.LU.64 R26, [R1+0x33c0] ;  /* 0x0033c000011a7983 */ /* 0x000ea80000300a00 */
[----:B------:R-:W2:Y:S11]  /*4ac20*/  LDL.LU.64 R24, [R1+0x33b8] ;  /* 0x0033b80001187983 */ /* 0x000eb60000300a00 */
[----:B------:R-:W-:Y:S07]  /*4ac30*/  @!UPT UIADD3 URZ, URZ, URZ, URZ ;  /* 0x0000003f3f3ff290 */ /* 0x000fee000fffe03f */
        /* <DEDUP_REMOVED lines=16> */
[C---:B--2---:R-:W-:Y:S02]  /*4ad40*/  HMMA.16816.F32.BF16 R12, R8.reuse, R12, R24 ;  /* 0x0000000c080c723c */ /* 0x044fe40000041818 */
[----:B------:R-:W2:Y:S04]  /*4ad50*/  LDL.LU.64 R26, [R1+0x3390] ;  /* 0x00339000011a7983 */ /* 0x000ea80000300a00 */
[----:B------:R-:W2:Y:S11]  /*4ad60*/  LDL.LU.64 R24, [R1+0x3388] ;  /* 0x0033880001187983 */ /* 0x000eb60000300a00 */
[----:B------:R-:W-:Y:S06]  /*4ad70*/  @!UPT UIADD3 URZ, URZ, URZ, URZ ;  /* 0x0000003f3f3ff290 */ /* 0x000fec000fffe03f */
[----:B------:R0:W-:Y:S04]  /*4ad80*/  STL.64 [R1+0xf0], R12 ;  /* 0x0000f00c01007387 */ /* 0x0001e80000100a00 */
[----:B------:R2:W-:Y:S04]  /*4ad90*/  STL.64 [R1+0xf8], R14 ;  /* 0x0000f80e01007387 */ /* 0x0005e80000100a00 */
[----:B0-----:R-:W2:Y:S02]  /*4ada0*/  LDL.LU.64 R12, [R1+0x3380] ;  /* 0x00338000010c7983 */ /* 0x001ea40000300a00 */
[C---:B--2---:R-:W-:Y:S02]  /*4adb0*/  HMMA.16816.F32.BF16 R12, R8.reuse, R12, R24 ;  /* 0x0000000c080c723c */ /* 0x044fe40000041818 */
[----:B------:R-:W2:Y:S04]  /*4adc0*/  LDL.LU.64 R26, [R1+0x3378] ;  /* 0x00337800011a7983 */ /* 0x000ea80000300a00 */
[----:B------:R-:W3:Y:S11]  /*4add0*/  LDL.LU.64 R24, [R1+0x3370] ;  /* 0x0033700001187983 */ /* 0x000ef60000300a00 */
[----:B------:R-:W-:Y:S06]  /*4ade0*/  @!UPT UIADD3 URZ, URZ, URZ, URZ ;  /* 0x0000003f3f3ff290 */ /* 0x000fec000fffe03f */
[----:B------:R0:W-:Y:S04]  /*4adf0*/  STL.64 [R1+0xe0], R12 ;  /* 0x0000e00c01007387 */ /* 0x0001e80000100a00 */
[----:B------:R1:W-:Y:S04]  /*4ae00*/  STL.64 [R1+0xe8], R14 ;  /* 0x0000e80e01007387 */ /* 0x0003e80000100a00 */
[----:B0-----:R-:W2:Y:S04]  /*4ae10*/  LDL.LU R12, [R1+0x2a0] ;  /* 0x0002a000010c7983 */ /* 0x001ea80000300800 */
[----:B------:R-:W2:Y:S04]  /*4ae20*/  LDL.LU R13, [R1+0x2a4] ;  /* 0x0002a400010d7983 */ /* 0x000ea80000300800 */
[----:B-1----:R-:W2:Y:S04]  /*4ae30*/  LDL.LU R14, [R1+0x2a8] ;  /* 0x0002a800010e7983 */ /* 0x002ea80000300800 */
[----:B------:R-:W2:Y:S01]  /*4ae40*/  LDL.LU R15, [R1+0x2ac] ;  /* 0x0002ac00010f7983 */ /* 0x000ea20000300800 */
[C---:B---3--:R-:W-:Y:S03]  /*4ae50*/  HMMA.16816.F32.BF16 R20, R8.reuse, R24, R20 ;  /* 0x000000180814723c */ /* 0x048fe60000041814 */
[----:B--2---:R-:W-:Y:S04]  /*4ae60*/  STL.64 [R1+0x3338], R14 ;  /* 0x0033380e01007387 */ /* 0x004fe80000100a00 */
        /* <DEDUP_REMOVED lines=8> */
[----:B------:R-:W4:Y:S02]  /*4aef0*/  LDL.LU.64 R20, [R1+0x3360] ;  /* 0x0033600001147983 */ /* 0x000f240000300a00 */
[C---:B----4-:R-:W-:Y:S11]  /*4af00*/  HMMA.16816.F32.BF16 R4, R8.reuse, R20, R4 ;  /* 0x000000140804723c */ /* 0x050ff60000041804 */
[----:B------:R-:W-:Y:S11]  /*4af10*/  @!UPT UIADD3 URZ, URZ, URZ, URZ ;  /* 0x0000003f3f3ff290 */ /* 0x000ff6000fffe03f */
[----:B------:R-:W-:Y:S01]  /*4af20*/  @!UPT UIADD3 URZ, URZ, URZ, URZ ;  /* 0x0000003f3f3ff290 */ /* 0x000fe2000fffe03f */
[----:B------:R-:W-:Y:S04]  /*4af30*/  STL.64 [R1+0xb0], R4 ;  /* 0x0000b00401007387 */ /* 0x000fe80000100a00 */
[----:B------:R0:W-:Y:S04]  /*4af40*/  STL.64 [R1+0xb8], R6 ;  /* 0x0000b80601007387 */ /* 0x0001e80000100a00 */
[----:B0-----:R-:W4:Y:S04]  /*4af50*/  LDL.LU.64 R6, [R1+0x3358] ;  /* 0x0033580001067983 */ /* 0x001f280000300a00 */
[----:B------:R-:W2:Y:S02]  /*4af60*/  LDL.LU.64 R4, [R1+0x3350] ;  /* 0x0033500001047983 */ /* 0x000ea40000300a00 */
[----:B--2---:R-:W-:Y:S11]  /*4af70*/  HMMA.16816.F32.BF16 R16, R8, R4, R16 ;  /* 0x000000040810723c */ /* 0x004ff60000041810 */
[----:B------:R-:W-:Y:S11]  /*4af80*/  @!UPT UIADD3 URZ, URZ, URZ, URZ ;  /* 0x0000003f3f3ff290 */ /* 0x000ff6000fffe03f */
[----:B------:R-:W-:Y:S01]  /*4af90*/  @!UPT UIADD3 URZ, URZ, URZ, URZ ;  /* 0x0000003f3f3ff290 */ /* 0x000fe2000fffe03f */
[----:B------:R0:W-:Y:S04]  /*4afa0*/  STL.64 [R1+0xa0], R16 ;  /* 0x0000a01001007387 */ /* 0x0001e80000100a00 */
[----:B------:R1:W-:Y:S04]  /*4afb0*/  STL.64 [R1+0xa8], R18 ;  /* 0x0000a81201007387 */ /* 0x0003e80000100a00 */
[----:B0-----:R-:W1:Y:S01]  /*4afc0*/  LDL.LU.64 R16, [R1+0x3348] ;  /* 0x0033480001107983 */ /* 0x001e620000300a00 */
[----:B------:R-:W-:Y:S01]  /*4afd0*/  IMAD.MOV.U32 R4, RZ, RZ, R26 ;  /* 0x000000ffff047224 */ /* 0x000fe200078e001a */
[----:B------:R-:W-:-:S02]  /*4afe0*/  MOV R5, R27 ;  /* 0x0000001b00057202 */ /* 0x000fc40000000f00 */
[----:B----4-:R-:W-:Y:S04]  /*4aff0*/  STL.64 [R1+0x3288], R6 ;  /* 0x0032880601007387 */ /* 0x010fe80000100a00 */
[----:B------:R-:W2:Y:S04]  /*4b000*/  LDL.LU R26, [R1+0x3344] ;  /* 0x00334400011a7983 */ /* 0x000ea80000300800 */
[----:B------:R-:W2:Y:S01]  /*4b010*/  LDL.LU R27, [R1+0x3340] ;  /* 0x00334000011b7983 */ /* 0x000ea20000300800 */
[C---:B-1----:R-:W-:Y:S03]  /*4b020*/  HMMA.16816.F32.BF16 R16, R8.reuse, R16, R12 ;  /* 0x000000100810723c */ /* 0x042fe6000004180c */
[----:B------:R-:W4:Y:S04]  /*4b030*/  LDL.LU.64 R14, [R1+0x3338] ;  /* 0x00333800010e7983 */ /* 0x000f280000300a00 */
[----:B------:R-:W4:Y:S11]  /*4b040*/  LDL.LU.64 R12, [R1+0x3330] ;  /* 0x00333000010c7983 */ /* 0x000f360000300a00 */
[----:B------:R-:W-:Y:S05]  /*4b050*/  @!UPT UIADD3 URZ, URZ, URZ, URZ ;  /* 0x0000003f3f3ff290 */ /* 0x000fea000fffe03f */
[----:B------:R-:W-:Y:S04]  /*4b060*/  STL.64 [R1+0x2c0], R16 ;  /* 0x0002c01001007387 */ /* 0x000fe80000100a00 */
[----:B------:R0:W-:Y:S04]  /*4b070*/  STL.64 [R1+0x2c8], R18 ;  /* 0x0002c81201007387 */ /* 0x0001e80000100a00 */
[----:B0-----:R-:W2:Y:S04]  /*4b080*/  LDL.LU.64 R18, [R1+0x3328] ;  /* 0x0033280001127983 */ /* 0x001ea80000300a00 */
[----:B------:R-:W2:Y:S02]  /*4b090*/  LDL.LU.64 R16, [R1+0x3320] ;  /* 0x0033200001107983 */ /* 0x000ea40000300a00 */
[C---:B--2---:R-:W-:Y:S02]  /*4b0a0*/  HMMA.16816.F32.BF16 R4, R8.reuse, R4, R16 ;  /* 0x000000040804723c */ /* 0x044fe40000041810 */
[----:B------:R-:W2:Y:S04]  /*4b0b0*/  LDL.LU.64 R18, [R1+0x3318] ;  /* 0x0033180001127983 */ /* 0x000ea80000300a00 */
[----:B------:R-:W4:Y:S11]  /*4b0c0*/  LDL.LU.64 R16, [R1+0x3310] ;  /* 0x0033100001107983 */ /* 0x000f360000300a00 */
[----:B------:R-:W-:Y:S06]  /*4b0d0*/  @!UPT UIADD3 URZ, URZ, URZ, URZ ;  /* 0x0000003f3f3ff290 */ /* 0x000fec000fffe03f */
[----:B------:R-:W-:Y:S01]  /*4b0e0*/  STL.64 [R1+0x2b0], R4 ;  /* 0x0002b00401007387 */ /* 0x000fe20000100a00 */
[----:B------:R-:W-:Y:S02]  /*4b0f0*/  MOV R25, R6 ;  /* 0x0000000600197202 */ /* 0x000fe40000000f00 */
[----:B------:R-:W-:Y:S02]  /*4b100*/  MOV R24, R7 ;  /* 0x0000000700187202 */ /* 0x000fe40000000f00 */
[----:B------:R-:W2:Y:S04]  /*4b110*/  LDL.LU.64 R6, [R1+0x48] ;  /* 0x0000480001067983 */ /* 0x000ea80000300a00 */
[----:B--2---:R0:W-:Y:S04]  /*4b120*/  STL.64 [R1+0x32b8], R6 ;  /* 0x0032b80601007387 */ /* 0x0041e80000100a00 */
[----:B0-----:R-:W2:Y:S04]  /*4b130*/  LDL.LU.64 R6, [R1+0x68] ;  /* 0x0000680001067983 */ /* 0x001ea80000300a00 */
[----:B--2---:R0:W-:Y:S04]  /*4b140*/  STL.64 [R1+0x32c8], R6 ;  /* 0x0032c80601007387 */ /* 0x0041e80000100a00 */
[----:B0-----:R-:W2:Y:S04]  /*4b150*/  LDL.LU.64 R6, [R1+0x78] ;  /* 0x0000780001067983 */ /* 0x001ea80000300a00 */
[----:B--2---:R0:W-:Y:S04]  /*4b160*/  STL.64 [R1+0x32e0], R6 ;  /* 0x0032e00601007387 */ /* 0x0041e80000100a00 */
[----:B0-----:R-:W2:Y:S01]  /*4b170*/  LDL.LU.64 R6, [R1+0x88] ;  /* 0x0000880001067983 */ /* 0x001ea20000300a00 */
[----:B----4-:R-:W-:Y:S03]  /*4b180*/  HMMA.16816.F32.BF16 R8, R8, R16, R12 ;  /* 0x000000100808723c */ /* 0x010fe6000004180c */
[----:B--2---:R0:W-:Y:S04]  /*4b190*/  STL.64 [R1+0x32f0], R6 ;  /* 0x0032f00601007387 */ /* 0x0041e80000100a00 */
[----:B0-----:R-:W2:Y:S04]  /*4b1a0*/  LDL.LU.64 R6, [R1+0x98] ;  /* 0x0000980001067983 */ /* 0x001ea80000300a00 */
[----:B------:R-:W-:Y:S04]  /*4b1b0*/  STL [R1+0x3084], R25 ;  /* 0x0030841901007387 */ /* 0x000fe80000100800 */
[----:B------:R0:W-:Y:S04]  /*4b1c0*/  STL [R1+0x3080], R24 ;  /* 0x0030801801007387 */ /* 0x0001e80000100800 */
[----:B------:R1:W-:Y:S04]  /*4b1d0*/  STL.64 [R1+0x32c0], R26 ;  /* 0x0032c01a01007387 */ /* 0x0003e80000100a00 */
[----:B0-----:R-:W4:Y:S04]  /*4b1e0*/  LDL.LU R24, [R1+0x260] ;  /* 0x0002600001187983 */ /* 0x001f280000300800 */
[----:B------:R-:W4:Y:S04]  /*4b1f0*/  LDL.LU R25, [R1+0x264] ;  /* 0x0002640001197983 */ /* 0x000f280000300800 */
[----:B-1----:R-:W2:Y:S04]  /*4b200*/  LDL.LU R26, [R1+0x268] ;  /* 0x00026800011a7983 */ /* 0x002ea80000300800 */
[----:B------:R-:W2:Y:S01]  /*4b210*/  LDL.LU R27, [R1+0x26c] ;  /* 0x00026c00011b7983 */ /* 0x000ea20000300800 */
[----:B------:R-:W-:-:S02]  /*4b220*/  MOV R20, R10 ;  /* 0x0000000a00147202 */ /* 0x000fc40000000f00 */
[----:B------:R-:W-:Y:S01]  /*4b230*/  MOV R10, R11 ;  /* 0x0000000b000a7202 */ /* 0x000fe20000000f00 */
[----:B------:R-:W-:Y:S02]  /*4b240*/  IMAD.MOV.U32 R21, RZ, RZ, R9 ;  /* 0x000000ffff157224 */ /* 0x000fe400078e0009 */
[----:B---3--:R-:W-:Y:S01]  /*4b250*/  IMAD.MOV.U32 R11, RZ, RZ, R22 ;  /* 0x000000ffff0b7224 */ /* 0x008fe200078e0016 */
[----:B--2---:R-:W-:Y:S04]  /*4b260*/  STL.64 [R1+0x32d8], R26 ;  /* 0x0032d81a01007387 */ /* 0x004fe80000100a00 */
[----:B----4-:R0:W-:Y:S04]  /*4b270*/  STL.64 [R1+0x32d0], R24 ;  /* 0x0032d01801007387 */ /* 0x0101e80000100a00 */
[----:B0-----:R-:W2:Y:S04]  /*4b280*/  LDL.LU R24, [R1+0x270] ;  /* 0x0002700001187983 */ /* 0x001ea80000300800 */
[----:B------:R-:W2:Y:S04]  /*4b290*/  LDL.LU R25, [R1+0x274] ;  /* 0x0002740001197983 */ /* 0x000ea80000300800 */
[----:B------:R-:W2:Y:S04]  /*4b2a0*/  LDL.LU R26, [R1+0x278] ;  /* 0x00027800011a7983 */ /* 0x000ea80000300800 */
[----:B------:R-:W2:Y:S04]  /*4b2b0*/  LDL.LU R27, [R1+0x27c] ;  /* 0x00027c00011b7983 */ /* 0x000ea80000300800 */
[----:B------:R-:W3:Y:S04]  /*4b2c0*/  LDL.LU.64 R14, [R1+0x3308] ;  /* 0x00330800010e7983 */ /* 0x000ee80000300a00 */
[----:B------:R-:W3:Y:S04]  /*4b2d0*/  LDL.LU.64 R12, [R1+0x3300] ;  /* 0x00330000010c7983 */ /* 0x000ee80000300a00 */
[----:B------:R0:W-:Y:S04]  /*4b2e0*/  STL [R1+0x2a0], R8 ;  /* 0x0002a00801007387 */ /* 0x0001e80000100800 */
[----:B------:R1:W-:Y:S04]  /*4b2f0*/  STL [R1+0x3240], R10 ;  /* 0x0032400a01007387 */ /* 0x0003e80000100800 */
[----:B0-----:R-:W4:Y:S04]  /*4b300*/  LDL.LU R8, [R1+0x240] ;  /* 0x0002400001087983 */ /* 0x001f280000300800 */
[----:B------:R-:W4:Y:S01]  /*4b310*/  LDL.LU R9, [R1+0x244] ;  /* 0x0002440001097983 */ /* 0x000f220000300800 */
[----:B-1----:R-:W-:-:S03]  /*4b320*/  MOV R10, R23 ;  /* 0x00000017000a7202 */ /* 0x002fc60000000f00 */
[----:B------:R-:W2:Y:S04]  /*4b330*/  LDL.LU R23, [R1+0x32fc] ;  /* 0x0032fc0001177983 */ /* 0x000ea80000300800 */
[----:B------:R-:W2:Y:S04]  /*4b340*/  LDL.LU R22, [R1+0x32f8] ;  /* 0x0032f80001167983 */ /* 0x000ea80000300800 */
[----:B------:R0:W-:Y:S04]  /*4b350*/  STL.64 [R1+0x31b8], R18 ;  /* 0x0031b81201007387 */ /* 0x0001e80000100a00 */
[----:B------:R-:W3:Y:S04]  /*4b360*/  LDL.LU R16, [R1+0x290] ;  /* 0x0002900001107983 */ /* 0x000ee80000300800 */
[----:B------:R-:W3:Y:S04]  /*4b370*/  LDL.LU R17, [R1+0x294] ;  /* 0x0002940001117983 */ /* 0x000ee80000300800 */
[----:B0-----:R-:W3:Y:S04]  /*4b380*/  LDL.LU R18, [R1+0x298] ;  /* 0x0002980001127983 */ /* 0x001ee80000300800 */
[----:B------:R-:W3:Y:S04]  /*4b390*/  LDL.LU R19, [R1+0x29c] ;  /* 0x00029c0001137983 */ /* 0x000ee80000300800 */
[----:B------:R-:W-:Y:S04]  /*4b3a0*/  STL [R1+0x307c], R20 ;  /* 0x00307c1401007387 */ /* 0x000fe80000100800 */
[----:B------:R-:W-:Y:S01]  /*4b3b0*/  STL [R1+0x3078], R21 ;  /* 0x0030781501007387 */ /* 0x000fe20000100800 */
[----:B---3--:R-:W-:Y:S11]  /*4b3c0*/  HMMA.16816.F32.BF16 R16, R12, R6, R16 ;  /* 0x000000060c10723c */ /* 0x008ff60000041810 */
[----:B------:R-:W-:Y:S11]  /*4b3d0*/  @!UPT UIADD3 URZ, URZ, URZ, URZ ;  /* 0x0000003f3f3ff290 */ /* 0x000ff6000fffe03f */
[----:B------:R-:W-:Y:S01]  /*4b3e0*/  @!UPT UIADD3 URZ, URZ, URZ, URZ ;  /* 0x0000003f3f3ff290 */ /* 0x000fe2000fffe03f */
[----:B------:R0:W-:Y:S04]  /*4b3f0*/  STL.64 [R1+0x290], R16 ;  /* 0x0002901001007387 */ /* 0x0001e80000100a00 */
[----:B------:R-:W-:Y:S01]  /*4b400*/  STL.64 [R1+0x298], R18 ;  /* 0x0002981201007387 */ /* 0x000fe20000100a00 */
[----:B0-----:R-:W-:Y:S02]  /*4b410*/  MOV R16, R7 ;  /* 0x0000000700107202 */ /* 0x001fe40000000f00 */
[----:B------:R-:W-:Y:S02]  /*4b420*/  MOV R17, R6 ;  /* 0x0000000600117202 */ /* 0x000fe40000000f00 */
[----:B------:R-:W3:Y:S04]  /*4b430*/  LDL.LU.64 R6, [R1+0x32f0] ;  /* 0x0032f00001067983 */ /* 0x000ee80000300a00 */
[----:B------:R0:W-:Y:S04]  /*4b440*/  STL [R1+0x320c], R16 ;  /* 0x00320c1001007387 */ /* 0x0001e80000100800 */
[----:B------:R1:W-:Y:S04]  /*4b450*/  STL [R1+0x3208], R17 ;  /* 0x0032081101007387 */ /* 0x0003e80000100800 */
[----:B0-----:R-:W3:Y:S04]  /*4b460*/  LDL.LU R16, [R1+0x280] ;  /* 0x0002800001107983 */ /* 0x001ee80000300800 */
[----:B-1----:R-:W3:Y:S01]  /*4b470*/  LDL.LU R17, [R1+0x284] ;  /* 0x0002840001117983 */ /* 0x002ee20000300800 */
[----:B--2---:R-:W-:Y:S01]  /*4b480*/  MOV R18, R22 ;  /* 0x0000001600127202 */ /* 0x004fe20000000f00 */
[----:B------:R-:W-:-:S02]  /*4b490*/  IMAD.MOV.U32 R19, RZ, RZ, R23 ;  /* 0x000000ffff137224 */ /* 0x000fc400078e0017 */
[----:B------:R-:W2:Y:S04]  /*4b4a0*/  LDL.LU R22, [R1+0x32ec] ;  /* 0x0032ec0001167983 */ /* 0x000ea80000300800 */
[----:B------:R-:W2:Y:S01]  /*4b4b0*/  LDL.LU R23, [R1+0x32e8] ;  /* 0x0032e80001177983 */ /* 0x000ea20000300800 */
[C---:B---3--:R-:W-:Y:S11]  /*4b4c0*/  HMMA.16816.F32.BF16 R16, R12.reuse, R6, R16 ;  /* 0x000000060c10723c */ /* 0x048ff60000041810 */
[----:B------:R-:W-:Y:S11]  /*4b4d0*/  @!UPT UIADD3 URZ, URZ, URZ, URZ ;  /* 0x0000003f3f3ff290 */ /* 0x000ff6000fffe03f */
[----:B------:R-:W-:Y:S01]  /*4b4e0*/  @!UPT UIADD3 URZ, URZ, URZ, URZ ;  /* 0x0000003f3f3ff290 */ /* 0x000fe2000fffe03f */
[----:B------:R-:W-:Y:S04]  /*4b4f0*/  STL.64 [R1+0x280], R16 ;  /* 0x0002801001007387 */ /* 0x000fe80000100a00 */
[----:B------:R0:W-:Y:S02]  /*4b500*/  STL.64 [R1+0x288], R18 ;  /* 0x0002881201007387 */ /* 0x0001e40000100a00 */
[----:B0-----:R-:W-:Y:S02]  /*4b510*/  MOV R19, R6 ;  /* 0x0000000600137202 */ /* 0x001fe40000000f00 */
[----:B------:R-:W-:Y:S02]  /*4b520*/  MOV R18, R7 ;  /* 0x0000000700127202 */ /* 0x000fe40000000f00 */
[----:B------:R-:W3:Y:S04]  /*4b530*/  LDL.LU.64 R6, [R1+0x32e0] ;  /* 0x0032e00001067983 */ /* 0x000ee80000300a00 */
[----:B------:R-:W-:Y:S04]  /*4b540*/  STL [R1+0x3214], R18 ;  /* 0x0032141201007387 */ /* 0x000fe80000100800 */
[----:B------:R0:W-:Y:S04]  /*4b550*/  STL [R1+0x3210], R19 ;  /* 0x0032101301007387 */ /* 0x0001e80000100800 */
[----:B0-----:R-:W2:Y:S01]  /*4b560*/  LDL.LU.64 R18, [R1+0x58] ;  /* 0x0000580001127983 */ /* 0x001ea20000300a00 */
[C---:B---3--:R-:W-:Y:S01]  /*4b570*/  HMMA.16816.F32.BF16 R24, R12.reuse, R6, R24 ;  /* 0x000000060c18723c */ /* 0x048fe20000041818 */
[----:B------:R-:W-:Y:S01]  /*4b580*/  MOV R21, R6 ;  /* 0x0000000600157202 */ /* 0x000fe20000000f00 */
[----:B------:R-:W-:Y:S11]  /*4b590*/  IMAD.MOV.U32 R20, RZ, RZ, R7 ;  /* 0x000000ffff147224 */ /* 0x000ff600078e0007 */
[----:B------:R-:W-:Y:S10]  /*4b5a0*/  @!UPT UIADD3 URZ, URZ, URZ, URZ ;  /* 0x0000003f3f3ff290 */ /* 0x000ff4000fffe03f */
[----:B------:R-:W-:Y:S04]  /*4b5b0*/  STL.64 [R1+0x270], R24 ;  /* 0x0002701801007387 */ /* 0x000fe80000100a00 */
[----:B------:R0:W-:Y:S04]  /*4b5c0*/  STL.64 [R1+0x278], R26 ;  /* 0x0002781a01007387 */ /* 0x0001e80000100a00 */
[----:B0-----:R-:W3:Y:S04]  /*4b5d0*/  LDL.LU.64 R26, [R1+0x32d8] ;  /* 0x0032d800011a7983 */ /* 0x001ee80000300a00 */
[----:B------:R-:W3:Y:S04]  /*4b5e0*/  LDL.LU.64 R24, [R1+0x32d0] ;  /* 0x0032d00001187983 */ /* 0x000ee80000300a00 */
[----:B------:R-:W3:Y:S04]  /*4b5f0*/  LDL.LU.64 R6, [R1+0x32c8] ;  /* 0x0032c80001067983 */ /* 0x000ee80000300a00 */
[----:B------:R0:W-:Y:S04]  /*4b600*/  STL [R1+0x321c], R20 ;  /* 0x00321c1401007387 */ /* 0x0001e80000100800 */
[----:B------:R1:W-:Y:S04]  /*4b610*/  STL [R1+0x3218], R21 ;  /* 0x0032181501007387 */ /* 0x0003e80000100800 */
[----:B--2---:R2:W-:Y:S04]  /*4b620*/  STL.64 [R1+0x3280], R22 ;  /* 0x0032801601007387 */ /* 0x0045e80000100a00 */
[----:B0-----:R-:W4:Y:S04]  /*4b630*/  LDL.LU R20, [R1+0x250] ;  /* 0x0002500001147983 */ /* 0x001f280000300800 */
[----:B-1----:R-:W4:Y:S04]  /*4b640*/  LDL.LU R21, [R1+0x254] ;  /* 0x0002540001157983 */ /* 0x002f280000300800 */
[----:B--2---:R-:W4:Y:S04]  /*4b650*/  LDL.LU R22, [R1+0x258] ;  /* 0x0002580001167983 */ /* 0x004f280000300800 */
[----:B------:R-:W4:Y:S01]  /*4b660*/  LDL.LU R23, [R1+0x25c] ;  /* 0x00025c0001177983 */ /* 0x000f220000300800 */
[C---:B---3--:R-:W-:Y:S11]  /*4b670*/  HMMA.16816.F32.BF16 R24, R12.reuse, R6, R24 ;  /* 0x000000060c18723c */ /* 0x048ff60000041818 */
[----:B------:R-:W-:Y:S11]  /*4b680*/  @!UPT UIADD3 URZ, URZ, URZ, URZ ;  /* 0x0000003f3f3ff290 */ /* 0x000ff6000fffe03f */
[----:B------:R-:W-:Y:S01]  /*4b690*/  @!UPT UIADD3 URZ, URZ, URZ, URZ ;  /* 0x0000003f3f3ff290 */ /* 0x000fe2000fffe03f */
[----:B------:R0:W-:Y:S04]  /*4b6a0*/  STL.64 [R1+0x260], R24 ;  /* 0x0002601801007387 */ /* 0x0001e80000100a00 */
[----:B------:R1:W-:Y:S01]  /*4b6b0*/  STL.64 [R1+0x268], R26 ;  /* 0x0002681a01007387 */ /* 0x0003e20000100a00 */
[----:B0-----:R-:W-:Y:S02]  /*4b6c0*/  MOV R25, R6 ;  /* 0x0000000600197202 */ /* 0x001fe40000000f00 */
[----:B------:R-:W-:Y:S01]  /*4b6d0*/  MOV R24, R7 ;  /* 0x0000000700187202 */ /* 0x000fe20000000f00 */
[----:B-1----:R-:W2:Y:S04]  /*4b6e0*/  LDL.LU.64 R26, [R1+0x32c0] ;  /* 0x0032c000011a7983 */ /* 0x002ea80000300a00 */
[----:B------:R-:W3:Y:S01]  /*4b6f0*/  LDL.LU.64 R6, [R1+0x32b8] ;  /* 0x0032b80001067983 */ /* 0x000ee20000300a00 */
[----:B----4-:R-:W-:Y:S01]  /*4b700*/  HMMA.16816.F32.BF16 R20, R12, R18, R20 ;  /* 0x000000120c14723c */ /* 0x010fe20000041814 */
[----:B------:R-:W-:Y:S01]  /*4b710*/  MOV R3, R18 ;  /* 0x0000001200037202 */ /* 0x000fe20000000f00 */
[----:B------:R-:W-:-:S06]  /*4b720*/  IMAD.MOV.U32 R2, RZ, RZ, R19 ;  /* 0x000000ffff027224 */ /* 0x000fcc00078e0013 */
[----:B---3--:R-:W-:Y:S01]  /*4b730*/  HMMA.16816.F32.BF16 R8, R12, R6, R8 ;  /* 0x000000060c08723c */ /* 0x008fe20000041808 */
[----:B--2---:R-:W-:Y:S04]  /*4b740*/  STL.64 [R1+0x3268], R26 ;  /* 0x0032681a01007387 */ /* 0x004fe80000100a00 */
[----:B------:R-:W-:Y:S10]  /*4b750*/  STL.64 [R1+0x3260], R24 ;  /* 0x0032601801007387 */ /* 0x000ff40000100a00 */
[----:B------:R-:W-:Y:S04]  /*4b760*/  STL.64 [R1+0x250], R20 ;  /* 0x0002501401007387 */ /* 0x000fe80000100a00 */
[----:B------:R-:W-:Y:S01]  /*4b770*/  STL.64 [R1+0x258], R22 ;  /* 0x0002581601007387 */ /* 0x000fe20000100a00 */
[----:B------:R-:W-:-:S03]  /*4b780*/  MOV R29, R6 ;  /* 0x00000006001d7202 */ /* 0x000fc60000000f00 */
[----:B------:R-:W-:Y:S04]  /*4b790*/  STL.64 [R1+0x240], R8 ;  /* 0x0002400801007387 */ /* 0x000fe80000100a00 */
[----:B------:R-:W-:Y:S04]  /*4b7a0*/  STL.64 [R1+0x248], R10 ;  /* 0x0002480a01007387 */ /* 0x000fe80000100a00 */
[----:B------:R-:W2:Y:S04]  /*4b7b0*/  LDL.LU R16, [R1+0x230] ;  /* 0x0002300001107983 */ /* 0x000ea80000300800 */
[----:B------:R-:W2:Y:S04]  /*4b7c0*/  LDL.LU R17, [R1+0x234] ;  /* 0x0002340001117983 */ /* 0x000ea80000300800 */
[----:B------:R-:W2:Y:S01]  /*4b7d0*/  LDL.LU R18, [R1+0x238] ;  /* 0x0002380001127983 */ /* 0x000ea20000300800 */
[----:B------:R-:W-:-:S03]  /*4b7e0*/  MOV R28, R7 ;  /* 0x00000007001c7202 */ /* 0x000fc60000000f00 */
        /* <DEDUP_REMOVED lines=11> */
[----:B----4-:R0:W-:Y:S04]  /*4b8a0*/  STL.64 [R1+0x32b0], R6 ;  /* 0x0032b00601007387 */ /* 0x0101e80000100a00 */
[----:B---3--:R-:W-:Y:S04]  /*4b8b0*/  STL.64 [R1+0x32a8], R4 ;  /* 0x0032a80401007387 */ /* 0x008fe80000100a00 */
[----:B0-----:R-:W2:Y:S04]  /*4b8c0*/  LDL.LU.64 R6, [R1+0x38] ;  /* 0x0000380001067983 */ /* 0x001ea80000300a00 */
[----:B------:R-:W3:Y:S04]  /*4b8d0*/  LDL.LU.64 R22, [R1+0x18] ;  /* 0x0000180001167983 */ /* 0x000ee80000300a00 */
[----:B---3--:R0:W-:Y:S04]  /*4b8e0*/  STL.64 [R1+0x32a0], R22 ;  /* 0x0032a01601007387 */ /* 0x0081e80000100a00 */
[----:B0-----:R-:W3:Y:S04]  /*4b8f0*/  LDL.LU.64 R22, [R1+0x28] ;  /* 0x0000280001167983 */ /* 0x001ee80000300a00 */
        /* <DEDUP_REMOVED lines=13> */
[----:B------:R-:W3:Y:S01]  /*4b9d0*/  LDL.LU R10, [R1+0x1d8] ;  /* 0x0001d800010a7983 */ /* 0x000ee20000300800 */
[----:B------:R-:W-:-:S05]  /*4b9e0*/  MOV R11, R0 ;  /* 0x00000000000b7202 */ /* 0x000fca0000000f00 */
[----:B---3--:R0:W-:Y:S04]  /*4b9f0*/  STL.64 [R1+0x3278], R10 ;  /* 0x0032780a01007387 */ /* 0x0081e80000100a00 */
[----:B--2---:R-:W-:Y:S04]  /*4ba00*/  STL.64 [R1+0x3270], R8 ;  /* 0x0032700801007387 */ /* 0x004fe80000100a00 */
[----:B0-----:R-:W4:Y:S04]  /*4ba10*/  LDL.LU.64 R10, [R1+0x8] ;  /* 0x00000800010a7983 */ /* 0x001f280000300a00 */
[----:B------:R0:W-:Y:S04]  /*4ba20*/  STL.64 [R1+0x230], R16 ;  /* 0x0002301001007387 */ /* 0x0001e80000100a00 */
[----:B------:R1:W-:Y:S01]  /*4ba30*/  STL.64 [R1+0x238], R18 ;  /* 0x0002381201007387 */ /* 0x0003e20000100a00 */
[----:B0-----:R-:W-:Y:S01]  /*4ba40*/  IMAD.MOV.U32 R16, RZ, RZ, R6 ;  /* 0x000000ffff107224 */ /* 0x001fe200078e0006 */
[----:B------:R-:W-:-:S02]  /*4ba50*/  MOV R17, R7 ;  /* 0x0000000700117202 */ /* 0x000fc40000000f00 */
[----:B------:R-:W2:Y:S04]  /*4ba60*/  LDL.LU.64 R6, [R1+0x32b0] ;  /* 0x0032b00001067983 */ /* 0x000ea80000300a00 */
[----:B------:R-:W2:Y:S01]  /*4ba70*/  LDL.LU.64 R4, [R1+0x32a8] ;  /* 0x0032a80001047983 */ /* 0x000ea20000300a00 */
[----:B-1----:R-:W-:Y:S02]  /*4ba80*/  MOV R18, R22 ;  /* 0x0000001600127202 */ /* 0x002fe40000000f00 */
[----:B------:R-:W-:Y:S01]  /*4ba90*/  MOV R19, R23 ;  /* 0x0000001700137202 */ /* 0x000fe20000000f00 */
[----:B--2---:R-:W-:Y:S01]  /*4baa0*/  HMMA.16816.F32.BF16 R4, R12, R22, R4 ;  /* 0x000000160c04723c */ /* 0x004fe20000041804 */
[----:B------:R-:W2:Y:S11]  /*4bab0*/  LDL.LU.64 R22, [R1+0x32a0] ;  /* 0x0032a00001167983 */ /* 0x000eb60000300a00 */
[----:B------:R-:W-:Y:S11]  /*4bac0*/  @!UPT UIADD3 URZ, URZ, URZ, URZ ;  /* 0x0000003f3f3ff290 */ /* 0x000ff6000fffe03f */
[----:B------:R-:W-:Y:S01]  /*4bad0*/  STL.64 [R1+0x310], R4 ;  /* 0x0003100401007387 */ /* 0x000fe20000100a00 */
[----:B------:R-:W-:-:S03]  /*4bae0*/  IMAD.MOV.U32 R0, RZ, RZ, R7 ;  /* 0x000000ffff007224 */ /* 0x000fc600078e0007 */
[----:B------:R0:W-:Y:S04]  /*4baf0*/  STL [R1+0x318], R6 ;  /* 0x0003180601007387 */ /* 0x0001e80000100800 */
[----:B0-----:R-:W2:Y:S04]  /*4bb00*/  LDL.LU.64 R6, [R1+0x3298] ;  /* 0x0032980001067983 */ /* 0x001ea80000300a00 */
[----:B------:R-:W2:Y:S04]  /*4bb10*/  LDL.LU.64 R4, [R1+0x3290] ;  /* 0x0032900001047983 */ /* 0x000ea80000300a00 */
[----:B------:R0:W-:Y:S04]  /*4bb20*/  STL.64 [R1+0x3228], R18 ;  /* 0x0032281201007387 */ /* 0x0001e80000100a00 */
[----:B------:R1:W-:Y:S04]  /*4bb30*/  STL.64 [R1+0x3220], R16 ;  /* 0x0032201001007387 */ /* 0x0003e80000100a00 */
[----:B0-----:R-:W3:Y:S01]  /*4bb40*/  LDL.LU.64 R18, [R1+0xd8] ;  /* 0x0000d80001127983 */ /* 0x001ee20000300a00 */
[----:B----4-:R-:W-:Y:S01]  /*4bb50*/  HMMA.16816.F32.BF16 R24, R12, R10, R24 ;  /* 0x0000000a0c18723c */ /* 0x010fe20000041818 */
[----:B------:R-:W-:Y:S01]  /*4bb60*/  MOV R20, R10 ;  /* 0x0000000a00147202 */ /* 0x000fe20000000f00 */
[----:B------:R-:W-:-:S06]  /*4bb70*/  IMAD.MOV.U32 R21, RZ, RZ, R11 ;  /* 0x000000ffff157224 */ /* 0x000fcc00078e000b */
[----:B--2---:R-:W-:Y:S01]  /*4bb80*/  HMMA.16816.F32.BF16 R4, R12, R22, R4 ;  /* 0x000000160c04723c */ /* 0x004fe20000041804 */
[----:B---3--:R0:W-:Y:S04]  /*4bb90*/  STL.64 [R1+0x3238], R18 ;  /* 0x0032381201007387 */ /* 0x0081e80000100a00 */
[----:B-1----:R-:W2:Y:S04]  /*4bba0*/  LDL.LU R16, [R1+0x1b0] ;  /* 0x0001b00001107983 */ /* 0x002ea80000300800 */
[----:B------:R-:W2:Y:S04]  /*4bbb0*/  LDL.LU R17, [R1+0x1b4] ;  /* 0x0001b40001117983 */ /* 0x000ea80000300800 */
[----:B0-----:R-:W2:Y:S04]  /*4bbc0*/  LDL.LU R18, [R1+0x1b8] ;  /* 0x0001b80001127983 */ /* 0x001ea80000300800 */
[----:B------:R-:W2:Y:S04]  /*4bbd0*/  LDL.LU R19, [R1+0x1bc] ;  /* 0x0001bc0001137983 */ /* 0x000ea80000300800 */
[----:B------:R0:W-:Y:S04]  /*4bbe0*/  STL [R1+0x2ff4], R0 ;  /* 0x002ff40001007387 */ /* 0x0001e80000100800 */
[----:B------:R1:W-:Y:S04]  /*4bbf0*/  STL.64 [R1+0x300], R4 ;  /* 0x0003000401007387 */ /* 0x0003e80000100a00 */
[----:B------:R3:W-:Y:S01]  /*4bc00*/  STL.64 [R1+0x308], R6 ;  /* 0x0003080601007387 */ /* 0x0007e20000100a00 */
[----:B0-----:R-:W-:-:S02]  /*4bc10*/  MOV R0, R27 ;  /* 0x0000001b00007202 */ /* 0x001fc40000000f00 */
[----:B-1----:R-:W-:Y:S02]  /*4bc20*/  MOV R5, R22 ;  /* 0x0000001600057202 */ /* 0x002fe40000000f00 */
[----:B------:R-:W-:Y:S01]  /*4bc30*/  MOV R4, R23 ;  /* 0x0000001700047202 */ /* 0x000fe20000000f00 */
[----:B---3--:R-:W3:Y:S04]  /*4bc40*/  LDL.LU.64 R6, [R1+0x3288] ;  /* 0x0032880001067983 */ /* 0x008ee80000300a00 */
[----:B------:R-:W4:Y:S04]  /*4bc50*/  LDL.LU.64 R22, [R1+0x3280] ;  /* 0x0032800001167983 */ /* 0x000f280000300a00 */
[----:B------:R-:W2:Y:S04]  /*4bc60*/  LDL.LU.64 R10, [R1+0x3278] ;  /* 0x00327800010a7983 */ /* 0x000ea80000300a00 */
[----:B------:R-:W2:Y:S04]  /*4bc70*/  LDL.LU.64 R8, [R1+0x3270] ;  /* 0x0032700001087983 */ /* 0x000ea80000300a00 */
[----:B------:R-:W-:Y:S04]  /*4bc80*/  STL.64 [R1+0x2f0], R24 ;  /* 0x0002f01801007387 */ /* 0x000fe80000100a00 */
[----:B------:R0:W-:Y:S04]  /*4bc90*/  STL [R1+0x2f8], R26 ;  /* 0x0002f81a01007387 */ /* 0x0001e80000100800 */
[----:B0-----:R-:W2:Y:S04]  /*4bca0*/  LDL.LU.64 R26, [R1+0x3268] ;  /* 0x00326800011a7983 */ /* 0x001ea80000300a00 */
[----:B------:R-:W3:Y:S04]  /*4bcb0*/  LDL.LU.64 R24, [R1+0x3260] ;  /* 0x0032600001187983 */ /* 0x000ee80000300a00 */
[----:B------:R-:W-:Y:S01]  /*4bcc0*/  STL [R1+0x2ff8], R0 ;  /* 0x002ff80001007387 */ /* 0x000fe20000100800 */
[----:B--2---:R-:W-:Y:S11]  /*4bcd0*/  HMMA.16816.F32.BF16 R8, R12, R26, R8 ;  /* 0x0000001a0c08723c */ /* 0x004ff60000041808 */
[----:B------:R-:W-:Y:S11]  /*4bce0*/  @!UPT UIADD3 URZ, URZ, URZ, URZ ;  /* 0x0000003f3f3ff290 */ /* 0x000ff6000fffe03f */
[----:B------:R-:W-:Y:S01]  /*4bcf0*/  @!UPT UIADD3 URZ, URZ, URZ, URZ ;  /* 0x0000003f3f3ff290 */ /* 0x000fe2000fffe03f */
[----:B------:R-:W-:Y:S04]  /*4bd00*/  STL.64 [R1+0x220], R8 ;  /* 0x0002200801007387 */ /* 0x000fe80000100a00 */
[----:B------:R0:W-:Y:S04]  /*4bd10*/  STL.64 [R1+0x228], R10 ;  /* 0x0002280a01007387 */ /* 0x0001e80000100a00 */
[----:B0-----:R-:W4:Y:S04]  /*4bd20*/  LDL.LU.64 R10, [R1+0x3258] ;  /* 0x00325800010a7983 */ /* 0x001f280000300a00 */
[----:B------:R-:W4:Y:S04]  /*4bd30*/  LDL.LU.64 R8, [R1+0x3250] ;  /* 0x0032500001087983 */ /* 0x000f280000300a00 */
[----:B------:R-:W-:Y:S04]  /*4bd40*/  STL.64 [R1+0x31b0], R26 ;  /* 0x0031b01a01007387 */ /* 0x000fe80000100a00 */
[----:B---3--:R0:W-:Y:S02]  /*4bd50*/  STL.64 [R1+0x3230], R24 ;  /* 0x0032301801007387 */ /* 0x0081e40000100a00 */
[----:B0-----:R-:W-:-:S02]  /*4bd60*/  MOV R24, R6 ;  /* 0x0000000600187202 */ /* 0x001fc40000000f00 */
[----:B------:R-:W2:Y:S01]  /*4bd70*/  LDL.LU R6, [R1+0x3248] ;  /* 0x0032480001067983 */ /* 0x000ea20000300800 */
[----:B------:R-:W-:-:S03]  /*4bd80*/  MOV R25, R7 ;  /* 0x0000000700197202 */ /* 0x000fc60000000f00 */
[----:B------:R-:W2:Y:S04]  /*4bd90*/  LDL.LU R7, [R1+0x3244] ;  /* 0x0032440001077983 */ /* 0x000ea80000300800 */
[----:B------:R-:W3:Y:S04]  /*4bda0*/  LDL.LU R26, [R1+0x1a8] ;  /* 0x0001a800011a7983 */ /* 0x000ee80000300800 */
[----:B------:R-:W3:Y:S01]  /*4bdb0*/  LDL.LU R27, [R1+0x1ac] ;  /* 0x0001ac00011b7983 */ /* 0x000ee20000300800 */
[C---:B----4-:R-:W-:Y:S08]  /*4bdc0*/  HMMA.16816.F32.BF16 R8, R12.reuse, R22, R8 ;  /* 0x000000160c08723c */ /* 0x050ff00000041808 */
[C---:B--2---:R-:W-:Y:S11]  /*4bdd0*/  HMMA.16816.F32.BF16 R16, R12.reuse, R6, R16 ;  /* 0x000000060c10723c */ /* 0x044ff60000041810 */
[----:B------:R-:W-:Y:S04]  /*4bde0*/  @!UPT UIADD3 URZ, URZ, URZ, URZ ;  /* 0x0000003f3f3ff290 */ /* 0x000fe8000fffe03f */
[----:B------:R-:W-:Y:S04]  /*4bdf0*/  STL.64 [R1+0x2e0], R8 ;  /* 0x0002e00801007387 */ /* 0x000fe80000100a00 */
[----:B------:R0:W-:Y:S04]  /*4be00*/  STL.64 [R1+0x2e8], R10 ;  /* 0x0002e80a01007387 */ /* 0x0001e80000100a00 */
[----:B0-----:R-:W2:Y:S04]  /*4be10*/  LDL.LU R10, [R1+0x3240] ;  /* 0x00324000010a7983 */ /* 0x001ea80000300800 */
[----:B------:R-:W-:Y:S04]  /*4be20*/  STL.64 [R1+0x31c0], R22 ;  /* 0x0031c01601007387 */ /* 0x000fe80000100a00 */
[----:B------:R-:W2:Y:S04]  /*4be30*/  LDL R11, [R1+0x1aa0] ;  /* 0x001aa000010b7983 */ /* 0x000ea80000100800 */
[----:B------:R-:W-:Y:S04]  /*4be40*/  STL.64 [R1+0x200], R16 ;  /* 0x0002001001007387 */ /* 0x000fe80000100a00 */
[----:B------:R0:W-:Y:S04]  /*4be50*/  STL.64 [R1+0x208], R18 ;  /* 0x0002081201007387 */ /* 0x0001e80000100a00 */
[----:B0-----:R-:W3:Y:S04]  /*4be60*/  LDL.LU.64 R18, [R1+0x3238] ;  /* 0x0032380001127983 */ /* 0x001ee80000300a00 */
[----:B------:R-:W-:Y:S01]  /*4be70*/  STL.64 [R1+0x3090], R6 ;  /* 0x0030900601007387 */ /* 0x000fe20000100a00 */
[----:B---3--:R-:W-:Y:S01]  /*4be80*/  HMMA.16816.F32.BF16 R24, R12, R18, R24 ;  /* 0x000000120c18723c */ /* 0x008fe20000041818 */
[----:B------:R-:W-:Y:S01]  /*4be90*/  IMAD.MOV.U32 R8, RZ, RZ, R18 ;  /* 0x000000ffff087224 */ /* 0x000fe200078e0012 */
[----:B------:R-:W-:Y:S11]  /*4bea0*/  MOV R0, R19 ;  /* 0x0000001300007202 */ /* 0x000ff60000000f00 */
[----:B------:R-:W-:Y:S10]  /*4beb0*/  @!UPT UIADD3 URZ, URZ, URZ, URZ ;  /* 0x0000003f3f3ff290 */ /* 0x000ff4000fffe03f */
[----:B------:R0:W-:Y:S04]  /*4bec0*/  STL.64 [R1+0x1f0], R24 ;  /* 0x0001f01801007387 */ /* 0x0001e80000100a00 */
[----:B------:R-:W-:Y:S04]  /*4bed0*/  STL.64 [R1+0x1f8], R26 ;  /* 0x0001f81a01007387 */ /* 0x000fe80000100a00 */
[----:B0-----:R-:W3:Y:S04]  /*4bee0*/  LDL.LU.64 R24, [R1+0x3230] ;  /* 0x0032300001187983 */ /* 0x001ee80000300a00 */
[----:B------:R-:W4:Y:S04]  /*4bef0*/  LDL.LU.64 R18, [R1+0x3228] ;  /* 0x0032280001127983 */ /* 0x000f280000300a00 */
[----:B------:R-:W3:Y:S04]  /*4bf00*/  LDL.LU.64 R16, [R1+0x3220] ;  /* 0x0032200001107983 */ /* 0x000ee80000300a00 */
[----:B--2---:R-:W-:Y:S04]  /*4bf10*/  STL.64 [R1+0x30a0], R10 ;  /* 0x0030a00a01007387 */ /* 0x004fe80000100a00 */
[----:B------:R0:W-:Y:S04]  /*4bf20*/  STL [R1+0x3098], R8 ;  /* 0x0030980801007387 */ /* 0x0001e80000100800 */
[----:B0-----:R-:W2:Y:S04]  /*4bf30*/  LDL.LU R8, [R1+0xc0] ;  /* 0x0000c00001087983 */ /* 0x001ea80000300800 */
[----:B------:R-:W2:Y:S04]  /*4bf40*/  LDL.LU R9, [R1+0xc4] ;  /* 0x0000c40001097983 */ /* 0x000ea80000300800 */
[----:B------:R-:W2:Y:S04]  /*4bf50*/  LDL.LU R10, [R1+0xc8] ;  /* 0x0000c800010a7983 */ /* 0x000ea80000300800 */
[----:B------:R-:W2:Y:S04]  /*4bf60*/  LDL.LU R11, [R1+0xcc] ;  /* 0x0000cc00010b7983 */ /* 0x000ea80000300800 */
[----:B--2---:R0:W-:Y:S04]  /*4bf70*/  STL.64 [R1+0x30b0], R10 ;  /* 0x0030b00a01007387 */ /* 0x0041e80000100a00 */
[----:B------:R-:W-:Y:S01]  /*4bf80*/  STL.64 [R1+0x30a8], R8 ;  /* 0x0030a80801007387 */ /* 0x000fe20000100a00 */
[----:B0-----:R-:W-:-:S02]  /*4bf90*/  MOV R10, R20 ;  /* 0x00000014000a7202 */ /* 0x001fc40000000f00 */
[----:B------:R-:W-:Y:S01]  /*4bfa0*/  MOV R11, R21 ;  /* 0x00000015000b7202 */ /* 0x000fe20000000f00 */
[----:B------:R-:W2:Y:S04]  /*4bfb0*/  LDL.LU R20, [R1+0x321c] ;  /* 0x00321c0001147983 */ /* 0x000ea80000300800 */
[----:B------:R-:W2:Y:S04]  /*4bfc0*/  LDL.LU R21, [R1+0x3218] ;  /* 0x0032180001157983 */ /* 0x000ea80000300800 */
[----:B------:R0:W-:Y:S02]  /*4bfd0*/  STL.64 [R1+0x30c8], R10 ;  /* 0x0030c80a01007387 */ /* 0x0001e40000100a00 */
[----:B0-----:R-:W-:Y:S01]  /*4bfe0*/  IMAD.MOV.U32 R10, RZ, RZ, R5 ;  /* 0x000000ffff0a7224 */ /* 0x001fe200078e0005 */
[----:B------:R-:W-:-:S05]  /*4bff0*/  MOV R11, R4 ;  /* 0x00000004000b7202 */ /* 0x000fca0000000f00 */
[----:B------:R4:W-:Y:S04]  /*4c000*/  STL.64 [R1+0x30e0], R10 ;  /* 0x0030e00a01007387 */ /* 0x0009e80000100a00 */
[----:B------:R-:W2:Y:S04]  /*4c010*/  LDL.LU R4, [R1+0xb0] ;  /* 0x0000b00001047983 */ /* 0x000ea80000300800 */
[----:B------:R-:W2:Y:S04]  /*4c020*/  LDL.LU R5, [R1+0xb4] ;  /* 0x0000b40001057983 */ /* 0x000ea80000300800 */
[----:B------:R-:W2:Y:S04]  /*4c030*/  LDL.LU R6, [R1+0xb8] ;  /* 0x0000b80001067983 */ /* 0x000ea80000300800 */
[----:B------:R-:W2:Y:S01]  /*4c040*/  LDL.LU R7, [R1+0xbc] ;  /* 0x0000bc0001077983 */ /* 0x000ea20000300800 */
[----:B----4-:R-:W-:-:S02]  /*4c050*/  MOV R10, R18 ;  /* 0x00000012000a7202 */ /* 0x010fc40000000f00 */
[----:B------:R-:W-:Y:S01]  /*4c060*/  MOV R11, R19 ;  /* 0x00000013000b7202 */ /* 0x000fe20000000f00 */
[----:B------:R-:W4:Y:S04]  /*4c070*/  LDL.LU R18, [R1+0x3214] ;  /* 0x0032140001127983 */ /* 0x000f280000300800 */
        /* <DEDUP_REMOVED lines=8> */
[----:B---3--:R-:W-:Y:S01]  /*4c100*/  IMAD.MOV.U32 R10, RZ, RZ, R16 ;  /* 0x000000ffff0a7224 */ /* 0x008fe200078e0010 */
        /* <DEDUP_REMOVED lines=14> */
[----:B------:R0:W-:Y:S02]  /*4c1f0*/  STL.64 [R1+0x3128], R10 ;  /* 0x0031280a01007387 */ /* 0x0001e40000100a00 */
[----:B0-----:R-:W-:Y:S01]  /*4c200*/  IMAD.MOV.U32 R10, RZ, RZ, R3 ;  /* 0x000000ffff0a7224 */ /* 0x001fe200078e0003 */
        /* <DEDUP_REMOVED lines=11> */
[----:B------:R-:W-:-:S05]  /*4c2c0*/  MOV R11, R24 ;  /* 0x00000018000b7202 */ /* 0x000fca0000000f00 */
[----:B------:R0:W-:Y:S02]  /*4c2d0*/  STL.64 [R1+0x3158], R10 ;  /* 0x0031580a01007387 */ /* 0x0001e40000100a00 */
[----:B0-----:R-:W-:Y:S01]  /*4c2e0*/  IMAD.MOV.U32 R10, RZ, RZ, R21 ;  /* 0x000000ffff0a7224 */ /* 0x001fe200078e0015 */
[----:B------:R-:W-:Y:S01]  /*4c2f0*/  MOV R11, R20 ;  /* 0x00000014000b7202 */ /* 0x000fe20000000f00 */
[----:B--2---:R3:W-:Y:S04]  /*4c300*/  STL.64 [R1+0x3108], R6 ;  /* 0x0031080601007387 */ /* 0x0047e80000100a00 */
[----:B------:R0:W-:Y:S01]  /*4c310*/  STL.64 [R1+0x3100], R4 ;  /* 0x0031000401007387 */ /* 0x0001e20000100a00 */
[----:B---3--:R-:W-:Y:S02]  /*4c320*/  MOV R6, R28 ;  /* 0x0000001c00067202 */ /* 0x008fe40000000f00 */
[----:B------:R-:W-:Y:S01]  /*4c330*/  MOV R7, R29 ;  /* 0x0000001d00077202 */ /* 0x000fe20000000f00 */
[----:B0-----:R-:W-:Y:S01]  /*4c340*/  IMAD.MOV.U32 R4, RZ, RZ, R2 ;  /* 0x000000ffff047224 */ /* 0x001fe200078e0002 */
[----:B------:R-:W-:Y:S01]  /*4c350*/  MOV R5, R3 ;  /* 0x0000000300057202 */ /* 0x000fe20000000f00 */
[----:B------:R-:W2:Y:S04]  /*4c360*/  LDL.LU R2, [R1+0x31f4] ;  /* 0x0031f40001027983 */ /* 0x000ea80000300800 */
[----:B------:R-:W3:Y:S04]  /*4c370*/  LDL.LU R3, [R1+0x31f0] ;  /* 0x0031f00001037983 */ /* 0x000ee80000300800 */
[----:B------:R-:W2:Y:S04]  /*4c380*/  LDL.LU R28, [R1+0x31ec] ;  /* 0x0031ec00011c7983 */ /* 0x000ea80000300800 */
[----:B------:R-:W2:Y:S04]  /*4c390*/  LDL.LU R29, [R1+0x31e8] ;  /* 0x0031e800011d7983 */ /* 0x000ea80000300800 */
[----:B------:R-:W-:Y:S04]  /*4c3a0*/  STL.64 [R1+0x3170], R10 ;  /* 0x0031700a01007387 */ /* 0x000fe80000100a00 */
[----:B------:R-:W-:Y:S04]  /*4c3b0*/  STL.64 [R1+0x3120], R6 ;  /* 0x0031200601007387 */ /* 0x000fe80000100a00 */
[----:B------:R0:W-:Y:S04]  /*4c3c0*/  STL.64 [R1+0x3118], R4 ;  /* 0x0031180401007387 */ /* 0x0001e80000100a00 */
[----:B0-----:R-:W2:Y:S04]  /*4c3d0*/  LDL.LU R4, [R1+0x120] ;  /* 0x0001200001047983 */ /* 0x001ea80000300800 */
[----:B------:R-:W2:Y:S04]  /*4c3e0*/  LDL.LU R5, [R1+0x124] ;  /* 0x0001240001057983 */ /* 0x000ea80000300800 */
[----:B------:R-:W2:Y:S04]  /*4c3f0*/  LDL.LU R6, [R1+0x128] ;  /* 0x0001280001067983 */ /* 0x000ea80000300800 */
[----:B------:R-:W2:Y:S01]  /*4c400*/  LDL.LU R7, [R1+0x12c] ;  /* 0x00012c0001077983 */ /* 0x000ea20000300800 */
[----:B------:R-:W-:-:S02]  /*4c410*/  MOV R10, R19 ;  /* 0x00000013000a7202 */ /* 0x000fc40000000f00 */
[----:B----4-:R-:W-:-:S05]  /*4c420*/  MOV R11, R18 ;  /* 0x00000012000b7202 */ /* 0x010fca0000000f00 */
[----:B------:R-:W-:Y:S04]  /*4c430*/  STL.64 [R1+0x3188], R10 ;  /* 0x0031880a01007387 */ /* 0x000fe80000100a00 */
        /* <DEDUP_REMOVED lines=8> */
[----:B------:R-:W4:Y:S04]  /*4c4c0*/  LDL.LU.64 R18, [R1+0x1e8] ;  /* 0x0001e80001127983 */ /* 0x000f280000300a00 */
[----:B--2---:R3:W-:Y:S04]  /*4c4d0*/  STL.64 [R1+0x3138], R6 ;  /* 0x0031380601007387 */ /* 0x0047e80000100a00 */
[----:B------:R0:W-:Y:S01]  /*4c4e0*/  STL.64 [R1+0x3130], R4 ;  /* 0x0031300401007387 */ /* 0x0001e20000100a00 */
[----:B---3--:R-:W-:Y:S01]  /*4c4f0*/  IMAD.MOV.U32 R6, RZ, RZ, R3 ;  /* 0x000000ffff067224 */ /* 0x008fe200078e0003 */
[----:B------:R-:W-:-:S02]  /*4c500*/  MOV R7, R2 ;  /* 0x0000000200077202 */ /* 0x000fc40000000f00 */
[----:B0-----:R-:W-:Y:S02]  /*4c510*/  MOV R4, R29 ;  /* 0x0000001d00047202 */ /* 0x001fe40000000f00 */
[----:B------:R-:W2:Y:S01]  /*4c520*/  LDL.LU R29, [R1+0x31e4] ;  /* 0x0031e400011d7983 */ /* 0x000ea20000300800 */
[----:B------:R-:W-:-:S03]  /*4c530*/  MOV R5, R28 ;  /* 0x0000001c00057202 */ /* 0x000fc60000000f00 */
[----:B------:R-:W3:Y:S04]  /*4c540*/  LDL.LU R28, [R1+0x31e0] ;  /* 0x0031e000011c7983 */ /* 0x000ee80000300800 */
[----:B------:R-:W2:Y:S04]  /*4c550*/  LDL.LU R3, [R1+0x31dc] ;  /* 0x0031dc0001037983 */ /* 0x000ea80000300800 */
[----:B------:R-:W2:Y:S04]  /*4c560*/  LDL.LU R2, [R1+0x31d8] ;  /* 0x0031d80001027983 */ /* 0x000ea80000300800 */
[----:B------:R-:W-:Y:S04]  /*4c570*/  STL.64 [R1+0x3150], R6 ;  /* 0x0031500601007387 */ /* 0x000fe80000100a00 */
[----:B------:R0:W-:Y:S04]  /*4c580*/  STL.64 [R1+0x3148], R4 ;  /* 0x0031480401007387 */ /* 0x0001e80000100a00 */
[----:B0-----:R-:W2:Y:S04]  /*4c590*/  LDL.LU R4, [R1+0x140] ;  /* 0x0001400001047983 */ /* 0x001ea80000300800 */
[----:B------:R-:W2:Y:S04]  /*4c5a0*/  LDL.LU R5, [R1+0x144] ;  /* 0x0001440001057983 */ /* 0x000ea80000300800 */
[----:B------:R-:W2:Y:S04]  /*4c5b0*/  LDL.LU R6, [R1+0x148] ;  /* 0x0001480001067983 */ /* 0x000ea80000300800 */
[----:B------:R-:W2:Y:S01]  /*4c5c0*/  LDL.LU R7, [R1+0x14c] ;  /* 0x00014c0001077983 */ /* 0x000ea20000300800 */
[----:B----4-:R-:W-:Y:S03]  /*4c5d0*/  HMMA.16816.F32.BF16 R20, R12, R18, R20 ;  /* 0x000000120c14723c */ /* 0x010fe60000041814 */
        /* <DEDUP_REMOVED lines=8> */
[----:B------:R-:W4:Y:S04]  /*4c660*/  LDL.LU R28, [R1+0x31cc] ;  /* 0x0031cc00011c7983 */ /* 0x000f280000300800 */
[----:B------:R-:W2:Y:S04]  /*4c670*/  LDL.LU R29, [R1+0x31c8] ;  /* 0x0031c800011d7983 */ /* 0x000ea80000300800 */
[----:B------:R-:W-:Y:S04]  /*4c680*/  STL.64 [R1+0x3180], R6 ;  /* 0x0031800601007387 */ /* 0x000fe80000100a00 */
[----:B------:R0:W-:Y:S04]  /*4c690*/  STL.64 [R1+0x3178], R4 ;  /* 0x0031780401007387 */ /* 0x0001e80000100a00 */
[----:B0-----:R-:W2:Y:S04]  /*4c6a0*/  LDL.LU R4, [R1+0x160] ;  /* 0x0001600001047983 */ /* 0x001ea80000300800 */
[----:B------:R-:W2:Y:S04]  /*4c6b0*/  LDL.LU R5, [R1+0x164] ;  /* 0x0001640001057983 */ /* 0x000ea80000300800 */
[----:B------:R-:W2:Y:S04]  /*4c6c0*/  LDL.LU R6, [R1+0x168] ;  /* 0x0001680001067983 */ /* 0x000ea80000300800 */
[----:B------:R-:W2:Y:S04]  /*4c6d0*/  LDL.LU R7, [R1+0x16c] ;  /* 0x00016c0001077983 */ /* 0x000ea80000300800 */
[----:B--2---:R-:W-:Y:S04]  /*4c6e0*/  STL.64 [R1+0x3198], R6 ;  /* 0x0031980601007387 */ /* 0x004fe80000100a00 */
[----:B------:R-:W-:Y:S04]  /*4c6f0*/  STL.64 [R1+0x3190], R4 ;  /* 0x0031900401007387 */ /* 0x000fe80000100a00 */
[----:B------:R0:W-:Y:S04]  /*4c700*/  STL.64 [R1+0x2d0], R20 ;  /* 0x0002d01401007387 */ /* 0x0001e80000100a00 */
[----:B------:R1:W-:Y:S01]  /*4c710*/  STL.64 [R1+0x2d8], R22 ;  /* 0x0002d81601007387 */ /* 0x0003e20000100a00 */
[----:B0-----:R-:W-:-:S02]  /*4c720*/  MOV R20, R18 ;  /* 0x0000001200147202 */ /* 0x001fc40000000f00 */
[----:B------:R-:W-:Y:S01]  /*4c730*/  MOV R21, R19 ;  /* 0x0000001300157202 */ /* 0x000fe20000000f00 */
[----:B-1----:R-:W2:Y:S04]  /*4c740*/  LDL.LU.64 R22, [R1+0x31c0] ;  /* 0x0031c00001167983 */ /* 0x002ea80000300a00 */
[----:B------:R-:W2:Y:S01]  /*4c750*/  LDL.LU.64 R18, [R1+0x31b8] ;  /* 0x0031b80001127983 */ /* 0x000ea20000300a00 */
[----:B------:R-:W-:Y:S01]  /*4c760*/  IMAD.MOV.U32 R10, RZ, RZ, R17 ;  /* 0x000000ffff0a7224 */ /* 0x000fe200078e0011 */
[----:B------:R-:W-:Y:S01]  /*4c770*/  MOV R11, R16 ;  /* 0x00000010000b7202 */ /* 0x000fe20000000f00 */
[----:B--2---:R-:W-:Y:S01]  /*4c780*/  HMMA.16816.F32.BF16 R12, R12, R18, R24 ;  /* 0x000000120c0c723c */ /* 0x004fe20000041818 */
[----:B------:R-:W2:Y:S06]  /*4c790*/  LDL.LU.64 R26, [R1+0x31b0] ;  /* 0x0031b000011a7983 */ /* 0x000eac0000300a00 */
[----:B------:R-:W-:Y:S01]  /*4c7a0*/  IMAD.MOV.U32 R25, RZ, RZ, R18 ;  /* 0x000000ffff197224 */ /* 0x000fe200078e0012 */
[----:B------:R-:W-:Y:S11]  /*4c7b0*/  MOV R24, R19 ;  /* 0x0000001300187202 */ /* 0x000ff60000000f00 */
[----:B------:R-:W-:Y:S04]  /*4c7c0*/  @!UPT UIADD3 URZ, URZ, URZ, URZ ;  /* 0x0000003f3f3ff290 */ /* 0x000fe8000fffe03f */
[----:B------:R-:W-:Y:S04]  /*4c7d0*/  STL.64 [R1+0x1c0], R12 ;  /* 0x0001c00c01007387 */ /* 0x000fe80000100a00 */
[----:B------:R0:W-:Y:S04]  /*4c7e0*/  STL.64 [R1+0x1c8], R14 ;  /* 0x0001c80e01007387 */ /* 0x0001e80000100a00 */
[----:B------:R-:W2:Y:S04]  /*4c7f0*/  LDL.LU.64 R18, [R1+0x31a8] ;  /* 0x0031a80001127983 */ /* 0x000ea80000300a00 */
[----:B------:R-:W2:Y:S01]  /*4c800*/  LDL.LU.64 R16, [R1+0x31a0] ;  /* 0x0031a00001107983 */ /* 0x000ea20000300a00 */
[----:B------:R-:W-:Y:S01]  /*4c810*/  MOV R4, R29 ;  /* 0x0000001d00047202 */ /* 0x000fe20000000f00 */
[----:B---3--:R-:W-:Y:S01]  /*4c820*/  IMAD.MOV.U32 R6, RZ, RZ, R3 ;  /* 0x000000ffff067224 */ /* 0x008fe200078e0003 */
[----:B----4-:R-:W-:Y:S01]  /*4c830*/  MOV R5, R28 ;  /* 0x0000001c00057202 */ /* 0x010fe20000000f00 */
[----:B0-----:R-:W3:Y:S01]  /*4c840*/  LDL R15, [R1+0x2aa0] ;  /* 0x002aa000010f7983 */ /* 0x001ee20000100800 */
[----:B------:R-:W-:-:S07]  /*4c850*/  MOV R7, R2 ;  /* 0x0000000200077202 */ /* 0x000fce0000000f00 */
[----:B--2---:R-:W-:Y:S01]  /*4c860*/  HMMA.16816.F32.BF16 R8, R16, R10, R4 ;  /* 0x0000000a1008723c */ /* 0x004fe20000041804 */
[----:B------:R-:W2:Y:S04]  /*4c870*/  LDL.LU.64 R6, [R1+0x3198] ;  /* 0x0031980001067983 */ /* 0x000ea80000300a00 */
[----:B------:R-:W2:Y:S11]  /*4c880*/  LDL.LU.64 R4, [R1+0x3190] ;  /* 0x0031900001047983 */ /* 0x000eb60000300a00 */
[----:B------:R-:W-:Y:S07]  /*4c890*/  @!UPT UIADD3 URZ, URZ, URZ, URZ ;  /* 0x0000003f3f3ff290 */ /* 0x000fee000fffe03f */
[----:B------:R2:W-:Y:S01]  /*4c8a0*/  STL [R1+0x1b0], R8 ;  /* 0x0001b00801007387 */ /* 0x0005e20000100800 */
[----:B------:R-:W-:Y:S01]  /*4c8b0*/  MOV R28, R10 ;  /* 0x0000000a001c7202 */ /* 0x000fe20000000f00 */
[----:B------:R-:W-:Y:S02]  /*4c8c0*/  IMAD.MOV.U32 R2, RZ, RZ, R11 ;  /* 0x000000ffff027224 */ /* 0x000fe400078e000b */
[----:B------:R-:W2:Y:S01]  /*4c8d0*/  LDL.LU.64 R10, [R1+0x3188] ;  /* 0x00318800010a7983 */ /* 0x000ea20000300a00 */
[----:B------:R-:W-:-:S03]  /*4c8e0*/  MOV R29, R9 ;  /* 0x00000009001d7202 */ /* 0x000fc60000000f00 */
        /* <DEDUP_REMOVED lines=32> */
[----:B------:R-:W2:Y:S04]  /*4caf0*/  LDL.LU.64 R6, [R1+0x3120] ;  /* 0x0031200001067983 */ /* 0x000ea80000300a00 */
[----:B------:R-:W2:Y:S11]  /*4cb00*/  LDL.LU.64 R4, [R1+0x3118] ;  /* 0x0031180001047983 */ /* 0x000eb60000300a00 */
[----:B------:R-:W-:Y:S06]  /*4cb10*/  @!UPT UIADD3 URZ, URZ, URZ, URZ ;  /* 0x0000003f3f3ff290 */ /* 0x000fec000fffe03f */
[----:B------:R-:W-:Y:S01]  /*4cb20*/  STL.64 [R1+0x160], R8 ;  /* 0x0001600801007387 */ /* 0x000fe20000100a00 */
[----:B------:R-:W-:-:S03]  /*4cb30*/  MOV R3, R11 ;  /* 0x0000000b00037202 */ /* 0x000fc60000000f00 */
[----:B------:R0:W-:Y:S04]  /*4cb40*/  STL [R1+0x168], R10 ;  /* 0x0001680a01007387 */ /* 0x0001e80000100800 */
[----:B0-----:R-:W2:Y:S04]  /*4cb50*/  LDL.LU.64 R10, [R1+0x3110] ;  /* 0x00311000010a7983 */ /* 0x001ea80000300a00 */
        /* <DEDUP_REMOVED lines=28> */
[----:B0-----:R-:W4:Y:S04]  /*4cd20*/  LDL.LU.64 R10, [R1+0x30b0] ;  /* 0x0030b000010a7983 */ /* 0x001f280000300a00 */
[----:B------:R-:W4:Y:S01]  /*4cd30*/  LDL.LU.64 R8, [R1+0x30a8] ;  /* 0x0030a80001087983 */ /* 0x000f220000300a00 */
[C---:B--2---:R-:W-:Y:S08]  /*4cd40*/  HMMA.16816.F32.BF16 R4, R16.reuse, R22, R4 ;  /* 0x000000161004723c */ /* 0x044ff00000041804 */
[C---:B----4-:R-:W-:Y:S11]  /*4cd50*/  HMMA.16816.F32.BF16 R8, R16.reuse, R26, R8 ;  /* 0x0000001a1008723c */ /* 0x050ff60000041808 */
[----:B------:R-:W-:Y:S11]  /*4cd60*/  @!UPT UIADD3 URZ, URZ, URZ, URZ ;  /* 0x0000003f3f3ff290 */ /* 0x000ff6000fffe03f */
[----:B------:R-:W-:Y:S01]  /*4cd70*/  @!UPT UIADD3 URZ, URZ, URZ, URZ ;  /* 0x0000003f3f3ff290 */ /* 0x000fe2000fffe03f */
[----:B------:R-:W-:Y:S04]  /*4cd80*/  STL.64 [R1+0x110], R8 ;  /* 0x0001100801007387 */ /* 0x000fe80000100a00 */
[----:B------:R0:W-:Y:S04]  /*4cd90*/  STL.64 [R1+0x118], R10 ;  /* 0x0001180a01007387 */ /* 0x0001e80000100a00 */
[----:B0-----:R-:W2:Y:S04]  /*4cda0*/  LDL.LU.64 R10, [R1+0x30a0] ;  /* 0x0030a000010a7983 */ /* 0x001ea80000300a00 */
[----:B------:R-:W4:Y:S04]  /*4cdb0*/  LDL.LU R8, [R1+0x3098] ;  /* 0x0030980001087983 */ /* 0x000f280000300800 */
[----:B------:R0:W-:Y:S04]  /*4cdc0*/  STL.64 [R1+0x3088], R24 ;  /* 0x0030881801007387 */ /* 0x0001e80000100a00 */
[----:B0-----:R-:W2:Y:S04]  /*4cdd0*/  LDL.LU R24, [R1+0xa0] ;  /* 0x0000a00001187983 */ /* 0x001ea80000300800 */
[----:B------:R-:W2:Y:S04]  /*4cde0*/  LDL.LU R25, [R1+0xa4] ;  /* 0x0000a40001197983 */ /* 0x000ea80000300800 */
[----:B------:R-:W2:Y:S04]  /*4cdf0*/  LDL.LU R26, [R1+0xa8] ;  /* 0x0000a800011a7983 */ /* 0x000ea80000300800 */
[----:B------:R-:W2:Y:S04]  /*4ce00*/  LDL.LU R27, [R1+0xac] ;  /* 0x0000ac00011b7983 */ /* 0x000ea80000300800 */
[----:B------:R-:W-:Y:S04]  /*4ce10*/  STL.64 [R1+0x100], R4 ;  /* 0x0001000401007387 */ /* 0x000fe80000100a00 */
[----:B------:R0:W-:Y:S04]  /*4ce20*/  STL.64 [R1+0x108], R6 ;  /* 0x0001080601007387 */ /* 0x0001e80000100a00 */
[----:B0-----:R-:W2:Y:S04]  /*4ce30*/  LDL.LU.64 R6, [R1+0x3090] ;  /* 0x0030900001067983 */ /* 0x001ea80000300a00 */
[----:B---3--:R-:W-:Y:S01]  /*4ce40*/  STL [R1+0x3068], R15 ;  /* 0x0030680f01007387 */ /* 0x008fe20000100800 */
[----:B--2---:R-:W-:Y:S03]  /*4ce50*/  HMMA.16816.F32.BF16 R24, R16, R6, R24 ;  /* 0x000000061018723c */ /* 0x004fe60000041818 */
[----:B------:R-:W0:Y:S11]  /*4ce60*/  LDSM.16.M88.4 R4, [R15+0x28080] ;  /* 0x028080000f04783b */ /* 0x000e360000000200 */
[----:B------:R-:W-:Y:S09]  /*4ce70*/  @!UPT UIADD3 URZ, URZ, URZ, URZ ;  /* 0x0000003f3f3ff290 */ /* 0x000ff2000fffe03f */
[----:B------:R-:W-:Y:S04]  /*4ce80*/  STL.64 [R1+0xf0], R24 ;  /* 0x0000f01801007387 */ /* 0x000fe80000100a00 */
[----:B------:R-:W-:Y:S04]  /*4ce90*/  STL.64 [R1+0xf8], R26 ;  /* 0x0000f81a01007387 */ /* 0x000fe80000100a00 */
[----:B------:R-:W1:Y:S04]  /*4cea0*/  LDSM.16.M88.4 R24, [R11+0x80] ;  /* 0x000080000b18783b */ /* 0x000e680000000200 */
[----:B0-----:R-:W-:Y:S04]  /*4ceb0*/  STL.64 [R1+0x3050], R6 ;  /* 0x0030500601007387 */ /* 0x001fe80000100a00 */
[----:B------:R0:W-:Y:S04]  /*4cec0*/  STL.64 [R1+0x3048], R4 ;  /* 0x0030480401007387 */ /* 0x0001e80000100a00 */
[----:B0-----:R-:W2:Y:S04]  /*4ced0*/  LDL.LU R4, [R1+0x2c0] ;  /* 0x0002c00001047983 */ /* 0x001ea80000300800 */
[----:B------:R-:W2:Y:S04]  /*4cee0*/  LDL.LU R5, [R1+0x2c4] ;  /* 0x0002c40001057983 */ /* 0x000ea80000300800 */
[----:B------:R-:W2:Y:S04]  /*4cef0*/  LDL.LU R6, [R1+0x2c8] ;  /* 0x0002c80001067983 */ /* 0x000ea80000300800 */
[----:B------:R-:W2:Y:S04]  /*4cf00*/  LDL.LU R7, [R1+0x2cc] ;  /* 0x0002cc0001077983 */ /* 0x000ea80000300800 */
[----:B-1----:R-:W-:Y:S04]  /*4cf10*/  STL.64 [R1+0xc0], R24 ;  /* 0x0000c01801007387 */ /* 0x002fe80000100a00 */
[----:B------:R-:W-:Y:S04]  /*4cf20*/  STL.64 [R1+0xc8], R26 ;  /* 0x0000c81a01007387 */ /* 0x000fe80000100a00 */
[----:B------:R-:W0:Y:S01]  /*4cf30*/  LDSM.16.M88.4 R24, [R11+0x2080] ;  /* 0x002080000b18783b */ /* 0x000e220000000200 */
[----:B----4-:R-:W-:-:S03]  /*4cf40*/  MOV R14, R8 ;  /* 0x00000008000e7202 */ /* 0x010fc60000000f00 */
[----:B0-----:R-:W-:Y:S01]  /*4cf50*/  STL.64 [R1+0xb0], R24 ;  /* 0x0000b01801007387 */ /* 0x001fe20000100a00 */
[----:B------:R-:W-:Y:S01]  /*4cf60*/  IMAD.MOV.U32 R9, RZ, RZ, R24 ;  /* 0x000000ffff097224 */ /* 0x000fe200078e0018 */
[----:B------:R-:W-:Y:S02]  /*4cf70*/  MOV R8, R25 ;  /* 0x0000001900087202 */ /* 0x000fe40000000f00 */
[----:B------:R-:W-:Y:S04]  /*4cf80*/  STL.64 [R1+0xb8], R26 ;  /* 0x0000b81a01007387 */ /* 0x000fe80000100a00 */
[----:B------:R-:W0:Y:S01]  /*4cf90*/  LDSM.16.M88.4 R24, [R11+0x4080] ;  /* 0x004080000b18783b */ /* 0x000e220000000200 */
[----:B------:R-:W-:-:S03]  /*4cfa0*/  MOV R15, R0 ;  /* 0x00000000000f7202 */ /* 0x000fc60000000f00 */
[----:B0-----:R-:W-:Y:S01]  /*4cfb0*/  STL.64 [R1+0xa0], R24 ;  /* 0x0000a01801007387 */ /* 0x001fe20000100a00 */
[----:B------:R-:W-:Y:S02]  /*4cfc0*/  MOV R0, R24 ;  /* 0x0000001800007202 */ /* 0x000fe40000000f00 */
[----:B------:R-:W-:Y:S01]  /*4cfd0*/  MOV R3, R25 ;  /* 0x0000001900037202 */ /* 0x000fe20000000f00 */
[----:B------:R-:W-:Y:S04]  /*4cfe0*/  STL.64 [R1+0xa8], R26 ;  /* 0x0000a81a01007387 */ /* 0x000fe80000100a00 */
[----:B------:R-:W0:Y:S04]  /*4cff0*/  LDSM.16.M88.4 R24, [R11+0x6080] ;  /* 0x006080000b18783b */ /* 0x000e280000000200 */
[----:B------:R-:W-:Y:S04]  /*4d000*/  STL [R1+0x300c], R3 ;  /* 0x00300c0301007387 */ /* 0x000fe80000100800 */
[----:B------:R-:W-:Y:S04]  /*4d010*/  STL [R1+0x3008], R0 ;  /* 0x0030080001007387 */ /* 0x000fe80000100800 */
[----:B0-----:R-:W-:Y:S04]  /*4d020*/  STL.64 [R1+0x90], R24 ;  /* 0x0000901801007387 */ /* 0x001fe80000100a00 */
[----:B------:R-:W-:Y:S04]  /*4d030*/  STL.64 [R1+0x98], R26 ;  /* 0x0000981a01007387 */ /* 0x000fe80000100a00 */
[----:B------:R-:W0:Y:S04]  /*4d040*/  LDSM.16.M88.4 R24, [R11+0x8080] ;  /* 0x008080000b18783b */ /* 0x000e280000000200 */
[----:B0-----:R-:W-:Y:S04]  /*4d050*/  STL.64 [R1+0x80], R24 ;  /* 0x0000801801007387 */ /* 0x001fe80000100a00 */
[----:B------:R-:W-:Y:S04]  /*4d060*/  STL.64 [R1+0x88], R26 ;  /* 0x0000881a01007387 */ /* 0x000fe80000100a00 */
[----:B------:R-:W0:Y:S04]  /*4d070*/  LDSM.16.M88.4 R24, [R11+0xa080] ;  /* 0x00a080000b18783b */ /* 0x000e280000000200 */
[----:B0-----:R-:W-:Y:S01]  /*4d080*/  STL.64 [R1+0x70], R24 ;  /* 0x0000701801007387 */ /* 0x001fe20000100a00 */
[----:B------:R-:W-:Y:S01]  /*4d090*/  IMAD.MOV.U32 R28, RZ, RZ, R24 ;  /* 0x000000ffff1c7224 */ /* 0x000fe200078e0018 */
[----:B------:R-:W-:-:S02]  /*4d0a0*/  MOV R29, R25 ;  /* 0x00000019001d7202 */ /* 0x000fc40000000f00 */
[----:B------:R-:W-:Y:S04]  /*4d0b0*/  STL.64 [R1+0x78], R26 ;  /* 0x0000781a01007387 */ /* 0x000fe80000100a00 */
[----:B------:R-:W0:Y:S04]  /*4d0c0*/  LDSM.16.M88.4 R24, [R11+0xc080] ;  /* 0x00c080000b18783b */ /* 0x000e280000000200 */
[----:B------:R-:W-:Y:S04]  /*4d0d0*/  STL [R1+0x3014], R29 ;  /* 0x0030141d01007387 */ /* 0x000fe80000100800 */
[----:B------:R-:W-:Y:S04]  /*4d0e0*/  STL [R1+0x3010], R28 ;  /* 0x0030101c01007387 */ /* 0x000fe80000100800 */
[----:B0-----:R0:W-:Y:S01]  /*4d0f0*/  STL.64 [R1+0x60], R24 ;  /* 0x0000601801007387 */ /* 0x0011e20000100a00 */
[----:B------:R-:W-:-:S02]  /*4d100*/  MOV R0, R24 ;  /* 0x0000001800007202 */ /* 0x000fc40000000f00 */
[----:B------:R-:W-:Y:S01]  /*4d110*/  MOV R2, R25 ;  /* 0x0000001900027202 */ /* 0x000fe20000000f00 */
[----:B------:R-:W-:Y:S04]  /*4d120*/  STL.64 [R1+0x68], R26 ;  /* 0x0000681a01007387 */ /* 0x000fe80000100a00 */
[----:B0-----:R-:W3:Y:S01]  /*4d130*/  LDL.LU.64 R24, [R1+0x3088] ;  /* 0x0030880001187983 */ /* 0x001ee20000300a00 */
[----:B--2---:R-:W-:Y:S03]  /*4d140*/  HMMA.16816.F32.BF16 R12, R16, R14, R4 ;  /* 0x0000000e100c723c */ /* 0x004fe60000041804 */
[----:B------:R-:W0:Y:S04]  /*4d150*/  LDSM.16.M88.4 R4, [R11+0xe080] ;  /* 0x00e080000b04783b */ /* 0x000e280000000200 */
[----:B------:R-:W-:Y:S04]  /*4d160*/  STL [R1+0x301c], R2 ;  /* 0x00301c0201007387 */ /* 0x000fe80000100800 */
[----:B------:R-:W-:Y:S11]  /*4d170*/  STL [R1+0x3018], R0 ;  /* 0x0030180001007387 */ /* 0x000ff60000100800 */
[----:B------:R-:W-:Y:S01]  /*4d180*/  @!UPT UIADD3 URZ, URZ, URZ, URZ ;  /* 0x0000003f3f3ff290 */ /* 0x000fe2000fffe03f */
[----:B------:R-:W-:Y:S04]  /*4d190*/  STL.64 [R1+0xe0], R12 ;  /* 0x0000e00c01007387 */ /* 0x000fe80000100a00 */
[----:B------:R-:W-:Y:S04]  /*4d1a0*/  STL.64 [R1+0xe8], R14 ;  /* 0x0000e80e01007387 */ /* 0x000fe80000100a00 */
[----:B0-----:R-:W-:Y:S01]  /*4d1b0*/  STL.64 [R1+0x50], R4 ;  /* 0x0000500401007387 */ /* 0x001fe20000100a00 */
[----:B------:R-:W-:Y:S01]  /*4d1c0*/  IMAD.MOV.U32 R28, RZ, RZ, R4 ;  /* 0x000000ffff1c7224 */ /* 0x000fe200078e0004 */
[----:B------:R-:W-:-:S02]  /*4d1d0*/  MOV R3, R5 ;  /* 0x0000000500037202 */ /* 0x000fc40000000f00 */
[----:B------:R-:W-:Y:S04]  /*4d1e0*/  STL.64 [R1+0x58], R6 ;  /* 0x0000580601007387 */ /* 0x000fe80000100a00 */
[----:B------:R-:W0:Y:S04]  /*4d1f0*/  LDSM.16.M88.4 R4, [R11+0x10080] ;  /* 0x010080000b04783b */ /* 0x000e280000000200 */
[----:B------:R-:W-:Y:S04]  /*4d200*/  STL [R1+0x3024], R3 ;  /* 0x0030240301007387 */ /* 0x000fe80000100800 */
[----:B------:R-:W-:Y:S04]  /*4d210*/  STL [R1+0x3020], R28 ;  /* 0x0030201c01007387 */ /* 0x000fe80000100800 */
[----:B0-----:R-:W-:Y:S01]  /*4d220*/  STL.64 [R1+0x40], R4 ;  /* 0x0000400401007387 */ /* 0x001fe20000100a00 */
[----:B------:R-:W-:-:S02]  /*4d230*/  MOV R0, R4 ;  /* 0x0000000400007202 */ /* 0x000fc40000000f00 */
[----:B------:R-:W-:Y:S01]  /*4d240*/  MOV R29, R5 ;  /* 0x00000005001d7202 */ /* 0x000fe20000000f00 */
[----:B------:R-:W-:Y:S04]  /*4d250*/  STL.64 [R1+0x48], R6 ;  /* 0x0000480601007387 */ /* 0x000fe80000100a00 */
[----:B------:R-:W0:Y:S04]  /*4d260*/  LDSM.16.M88.4 R4, [R11+0x12080] ;  /* 0x012080000b04783b */ /* 0x000e280000000200 */
[----:B------:R-:W-:Y:S04]  /*4d270*/  STL [R1+0x302c], R29 ;  /* 0x00302c1d01007387 */ /* 0x000fe80000100800 */
[----:B------:R-:W-:Y:S04]  /*4d280*/  STL [R1+0x3028], R0 ;  /* 0x0030280001007387 */ /* 0x000fe80000100800 */
[----:B0-----:R-:W-:Y:S01]  /*4d290*/  STL.64 [R1+0x30], R4 ;  /* 0x0000300401007387 */ /* 0x001fe20000100a00 */
[----:B------:R-:W-:Y:S01]  /*4d2a0*/  IMAD.MOV.U32 R28, RZ, RZ, R4 ;  /* 0x000000ffff1c7224 */ /* 0x000fe200078e0004 */
[----:B------:R-:W-:-:S02]  /*4d2b0*/  MOV R2, R5 ;  /* 0x0000000500027202 */ /* 0x000fc40000000f00 */
[----:B------:R-:W-:Y:S04]  /*4d2c0*/  STL.64 [R1+0x38], R6 ;  /* 0x0000380601007387 */ /* 0x000fe80000100a00 */
[----:B------:R-:W0:Y:S04]  /*4d2d0*/  LDSM.16.M88.4 R4, [R11+0x14080] ;  /* 0x014080000b04783b */ /* 0x000e280000000200 */
[----:B------:R-:W-:Y:S04]  /*4d2e0*/  STL [R1+0x3034], R2 ;  /* 0x0030340201007387 */ /* 0x000fe80000100800 */
[----:B------:R-:W-:Y:S04]  /*4d2f0*/  STL [R1+0x3030], R28 ;  /* 0x0030301c01007387 */ /* 0x000fe80000100800 */
[----:B0-----:R-:W-:Y:S04]  /*4d300*/  STL.64 [R1+0x20], R4 ;  /* 0x0000200401007387 */ /* 0x001fe80000100a00 */
[----:B------:R3:W-:Y:S02]  /*4d310*/  STL.64 [R1+0x28], R6 ;  /* 0x0000280601007387 */ /* 0x0007e40000100a00 */
[----:B---3--:R-:W-:Y:S01]  /*4d320*/  IMAD.MOV.U32 R6, RZ, RZ, R25 ;  /* 0x000000ffff067224 */ /* 0x008fe200078e0019 */
[----:B------:R-:W-:Y:S01]  /*4d330*/  MOV R7, R24 ;  /* 0x0000001800077202 */ /* 0x000fe20000000f00 */
[----:B------:R-:W2:Y:S04]  /*4d340*/  LDL.LU R25, [R1+0x3084] ;  /* 0x0030840001197983 */ /* 0x000ea80000300800 */
[----:B------:R-:W3:Y:S04]  /*4d350*/  LDL.LU R24, [R1+0x3080] ;  /* 0x0030800001187983 */ /* 0x000ee80000300800 */
[----:B------:R2:W-:Y:S01]  /*4d360*/  STL.64 [R1+0x3070], R6 ;  /* 0x0030700601007387 */ /* 0x0005e20000100a00 */
[----:B------:R-:W-:-:S02]  /*4d370*/  MOV R0, R4 ;  /* 0x0000000400007202 */ /* 0x000fc40000000f00 */
[----:B------:R-:W-:Y:S02]  /*4d380*/  MOV R14, R20 ;  /* 0x00000014000e7202 */ /* 0x000fe40000000f00 */
[----:B------:R-:W4:Y:S01]  /*4d390*/  LDL.LU R20, [R1+0x307c] ;  /* 0x00307c0001147983 */ /* 0x000f220000300800 */
[----:B------:R-:W-:Y:S02]  /*4d3a0*/  MOV R15, R21 ;  /* 0x00000015000f7202 */ /* 0x000fe40000000f00 */
[----:B------:R-:W-:Y:S01]  /*4d3b0*/  MOV R3, R5 ;  /* 0x0000000500037202 */ /* 0x000fe20000000f00 */
[----:B------:R-:W4:Y:S04]  /*4d3c0*/  LDL.LU R21, [R1+0x3078] ;  /* 0x0030780001157983 */ /* 0x000f280000300800 */
[----:B------:R-:W4:Y:S04]  /*4d3d0*/  LDL.LU R4, [R1+0x2b0] ;  /* 0x0002b00001047983 */ /* 0x000f280000300800 */
[----:B------:R-:W4:Y:S04]  /*4d3e0*/  LDL.LU R5, [R1+0x2b4] ;  /* 0x0002b40001057983 */ /* 0x000f280000300800 */
[----:B------:R-:W-:Y:S01]  /*4d3f0*/  STL [R1+0x3038], R0 ;  /* 0x0030380001007387 */ /* 0x000fe20000100800 */
[----:B--2---:R-:W-:Y:S01]  /*4d400*/  IMAD.MOV.U32 R6, RZ, RZ, R25 ;  /* 0x000000ffff067224 */ /* 0x004fe200078e0019 */
[----:B---3--:R-:W-:-:S02]  /*4d410*/  MOV R7, R24 ;  /* 0x0000001800077202 */ /* 0x008fc40000000f00 */
[----:B------:R-:W0:Y:S04]  /*4d420*/  LDSM.16.M88.4 R24, [R11+0x16080] ;  /* 0x016080000b18783b */ /* 0x000e280000000200 */
[----:B0-----:R-:W-:Y:S01]  /*4d430*/  STL.64 [R1+0x10], R24 ;  /* 0x0000101801007387 */ /* 0x001fe20000100a00 */
[----:B------:R-:W-:Y:S02]  /*4d440*/  MOV R28, R24 ;  /* 0x00000018001c7202 */ /* 0x000fe40000000f00 */
[----:B------:R-:W-:Y:S01]  /*4d450*/  MOV R29, R25 ;  /* 0x00000019001d7202 */ /* 0x000fe20000000f00 */
[----:B------:R-:W-:Y:S04]  /*4d460*/  STL.64 [R1+0x18], R26 ;  /* 0x0000181a01007387 */ /* 0x000fe80000100a00 */
[----:B------:R-:W0:Y:S04]  /*4d470*/  LDSM.16.M88.4 R24, [R11+0x18080] ;  /* 0x018080000b18783b */ /* 0x000e280000000200 */
[----:B0-----:R-:W-:Y:S01]  /*4d480*/  STL.64 [R1], R24 ;  /* 0x0000001801007387 */ /* 0x001fe20000100a00 */
[----:B------:R-:W-:Y:S01]  /*4d490*/  IMAD.MOV.U32 R0, RZ, RZ, R24 ;  /* 0x000000ffff007224 */ /* 0x000fe200078e0018 */
[----:B------:R-:W-:-:S02]  /*4d4a0*/  MOV R2, R25 ;  /* 0x0000001900027202 */ /* 0x000fc40000000f00 */
[----:B------:R-:W-:Y:S04]  /*4d4b0*/  STL.64 [R1+0x8], R26 ;  /* 0x0000081a01007387 */ /* 0x000fe80000100a00 */
[----:B------:R-:W0:Y:S04]  /*4d4c0*/  LDSM.16.M88.4 R24, [R11+0x1a080] ;  /* 0x01a080000b18783b */ /* 0x000e280000000200 */
[----:B0-----:R-:W-:Y:S04]  /*4d4d0*/  STL.64 [R1+0x2ef0], R26 ;  /* 0x002ef01a01007387 */ /* 0x001fe80000100a00 */
[----:B------:R0:W-:Y:S04]  /*4d4e0*/  STL.64 [R1+0x2ee8], R24 ;  /* 0x002ee81801007387 */ /* 0x0001e80000100a00 */
[----:B0-----:R-:W2:Y:S04]  /*4d4f0*/  LDL.LU R24, [R1+0x290] ;  /* 0x0002900001187983 */ /* 0x001ea80000300800 */
[----:B------:R-:W2:Y:S04]  /*4d500*/  LDL.LU R25, [R1+0x294] ;  /* 0x0002940001197983 */ /* 0x000ea80000300800 */
[----:B------:R-:W3:Y:S04]  /*4d510*/  LDL.LU R26, [R1+0x298] ;  /* 0x00029800011a7983 */ /* 0x000ee80000300800 */
[----:B------:R-:W3:Y:S01]  /*4d520*/  LDL.LU R27, [R1+0x29c] ;  /* 0x00029c00011b7983 */ /* 0x000ee20000300800 */
[----:B----4-:R-:W-:Y:S03]  /*4d530*/  HMMA.16816.F32.BF16 R12, R16, R14, R4 ;  /* 0x0000000e100c723c */ /* 0x010fe60000041804 */
[----:B---3--:R0:W-:Y:S04]  /*4d540*/  STL.64 [R1+0x3060], R26 ;  /* 0x0030601a01007387 */ /* 0x0081e80000100a00 */
[----:B--2---:R1:W-:Y:S01]  /*4d550*/  STL.64 [R1+0x3058], R24 ;  /* 0x0030581801007387 */ /* 0x0043e20000100a00 */
[----:B0-----:R-:W-:-:S02]  /*4d560*/  MOV R26, R20 ;  /* 0x00000014001a7202 */ /* 0x001fc40000000f00 */
[----:B-1----:R-:W-:Y:S01]  /*4d570*/  MOV R25, R21 ;  /* 0x0000001500197202 */ /* 0x002fe20000000f00 */
[----:B------:R-:W2:Y:S04]  /*4d580*/  LDL.LU R24, [R1+0x2a0] ;  /* 0x0002a00001187983 */ /* 0x000ea80000300800 */
[----:B------:R-:W0:Y:S01]  /*4d590*/  LDSM.16.M88.4 R20, [R11+0x1c080] ;  /* 0x01c080000b14783b */ /* 0x000e220000000200 */
[----:B------:R-:W-:-:S03]  /*4d5a0*/  IMAD.MOV.U32 R27, RZ, RZ, R10 ;  /* 0x000000ffff1b7224 */ /* 0x000fc600078e000a */
[----:B0-----:R-:W-:Y:S04]  /*4d5b0*/  STL [R1+0x2c38], R22 ;  /* 0x002c381601007387 */ /* 0x001fe80000100800 */
[----:B------:R-:W-:Y:S04]  /*4d5c0*/  STL [R1+0x2c34], R23 ;  /* 0x002c341701007387 */ /* 0x000fe80000100800 */
[----:B------:R0:W-:Y:S02]  /*4d5d0*/  STL.64 [R1+0x2fd0], R20 ;  /* 0x002fd01401007387 */ /* 0x0001e40000100a00 */
[----:B0-----:R-:W-:-:S02]  /*4d5e0*/  MOV R20, R9 ;  /* 0x0000000900147202 */ /* 0x001fc40000000f00 */
[----:B------:R-:W-:Y:S02]  /*4d5f0*/  MOV R21, R8 ;  /* 0x0000000800157202 */ /* 0x000fe40000000f00 */
[----:B------:R-:W0:Y:S04]  /*4d600*/  LDSM.16.M88.4 R8, [R11+0x1e080] ;  /* 0x01e080000b08783b */ /* 0x000e280000000200 */
[----:B------:R1:W-:Y:S04]  /*4d610*/  STL.64 [R1+0x3040], R20 ;  /* 0x0030401401007387 */ /* 0x0003e80000100a00 */
[----:B-1----:R-:W3:Y:S04]  /*4d620*/  LDL.LU.64 R20, [R1+0xc0] ;  /* 0x0000c00001147983 */ /* 0x002ee80000300a00 */
[----:B0-----:R-:W-:Y:S04]  /*4d630*/  STL [R1+0x2dd4], R10 ;  /* 0x002dd40a01007387 */ /* 0x001fe80000100800 */
[----:B------:R-:W-:Y:S04]  /*4d640*/  STL [R1+0x2dd0], R11 ;  /* 0x002dd00b01007387 */ /* 0x000fe80000100800 */
[----:B------:R-:W2:Y:S04]  /*4d650*/  LDL.LU.64 R6, [R1+0x3070] ;  /* 0x0030700001067983 */ /* 0x000ea80000300a00 */
[----:B------:R-:W-:Y:S04]  /*4d660*/  STL.64 [R1+0xd0], R12 ;  /* 0x0000d00c01007387 */ /* 0x000fe80000100a00 */
[----:B------:R0:W-:Y:S04]  /*4d670*/  STL.64 [R1+0xd8], R14 ;  /* 0x0000d80e01007387 */ /* 0x0001e80000100a00 */
[----:B0-----:R-:W4:Y:S04]  /*4d680*/  LDL.LU R15, [R1+0x3068] ;  /* 0x00306800010f7983 */ /* 0x001f280000300800 */
[----:B----4-:R-:W0:Y:S01]  /*4d690*/  LDSM.16.M88.4 R12, [R15+0x29080] ;  /* 0x029080000f0c783b */ /* 0x010e220000000200 */
[----:B--2---:R-:W-:Y:S03]  /*4d6a0*/  HMMA.16816.F32.BF16 R16, R16, R6, R24 ;  /* 0x000000061010723c */ /* 0x004fe60000041818 */
        /* <DEDUP_REMOVED lines=9> */
[----:B------:R-:W3:Y:S04]  /*4d740*/  LDL.LU.64 R4, [R1+0x3048] ;  /* 0x0030480001047983 */ /* 0x000ee80000300a00 */
[----:B------:R-:W-:Y:S04]  /*4d750*/  STL.64 [R1+0x1d0], R16 ;  /* 0x0001d01001007387 */ /* 0x000fe80000100a00 */
[----:B------:R3:W-:Y:S02]  /*4d760*/  STL.64 [R1+0x1d8], R18 ;  /* 0x0001d81201007387 */ /* 0x0007e40000100a00 */
[----:B---3--:R-:W-:Y:S07]  /*4d770*/  HMMA.16816.F32.BF16 R16, R4, R20, R24 ;  /* 0x000000140410723c */ /* 0x008fee0000041818 */
[----:B------:R-:W-:Y:S01]  /*4d780*/  MOV R27, R20 ;  /* 0x00000014001b7202 */ /* 0x000fe20000000f00 */
[----:B------:R-:W-:-:S02]  /*4d790*/  IMAD.MOV.U32 R26, RZ, RZ, R21 ;  /* 0x000000ffff1a7224 */ /* 0x000fc400078e0015 */
[----:B------:R-:W2:Y:S11]  /*4d7a0*/  LDL.LU.64 R20, [R1+0x3040] ;  /* 0x0030400001147983 */ /* 0x000eb60000300a00 */
[----:B------:R-:W-:Y:S03]  /*4d7b0*/  @!UPT UIADD3 URZ, URZ, URZ, URZ ;  /* 0x0000003f3f3ff290 */ /* 0x000fe6000fffe03f */
[----:B------:R-:W-:Y:S02]  /*4d7c0*/  MOV R10, R18 ;  /* 0x00000012000a7202 */ /* 0x000fe40000000f00 */
[----:B------:R-:W-:Y:S01]  /*4d7d0*/  MOV R11, R19 ;  /* 0x00000013000b7202 */ /* 0x000fe20000000f00 */
[----:B------:R-:W-:Y:S04]  /*4d7e0*/  STL.64 [R1+0x2c0], R16 ;  /* 0x0002c01001007387 */ /* 0x000fe80000100a00 */
[----:B------:R-:W-:Y:S04]  /*4d7f0*/  STL [R1+0x2ddc], R10 ;  /* 0x002ddc0a01007387 */ /* 0x000fe80000100800 */
[----:B------:R-:W-:Y:S04]  /*4d800*/  STL [R1+0x2dd8], R11 ;  /* 0x002dd80b01007387 */ /* 0x000fe80000100800 */
[----:B------:R2:W-:Y:S02]  /*4d810*/  STL.64 [R1+0x2fe8], R8 ;  /* 0x002fe80801007387 */ /* 0x0005e40000100a00 */
[----:B--2---:R-:W-:Y:S02]  /*4d820*/  HMMA.16816.F32.BF16 R8, R4, R20, R12 ;  /* 0x000000140408723c */ /* 0x004fe4000004180c */
[----:B------:R-:W2:Y:S11]  /*4d830*/  LDL.LU R12, [R1+0x1c0] ;  /* 0x0001c000010c7983 */ /* 0x000eb60000300800 */
[----:B------:R-:W-:Y:S10]  /*4d840*/  @!UPT UIADD3 URZ, URZ, URZ, URZ ;  /* 0x0000003f3f3ff290 */ /* 0x000ff4000fffe03f */
[----:B------:R-:W-:Y:S04]  /*4d850*/  STL.64 [R1+0x2b0], R8 ;  /* 0x0002b00801007387 */ /* 0x000fe80000100a00 */
[----:B------:R-:W-:Y:S04]  /*4d860*/  STL.64 [R1+0x2b8], R10 ;  /* 0x0002b80a01007387 */ /* 0x000fe80000100a00 */
[----:B------:R-:W2:Y:S04]  /*4d870*/  LDL.LU R13, [R1+0x1c4] ;  /* 0x0001c400010d7983 */ /* 0x000ea80000300800 */
[----:B------:R-:W3:Y:S04]  /*4d880*/  LDL.LU R14, [R1+0x1c8] ;  /* 0x0001c800010e7983 */ /* 0x000ee80000300800 */
[----:B------:R-:W3:Y:S01]  /*4d890*/  LDL.LU R15, [R1+0x1cc] ;  /* 0x0001cc00010f7983 */ /* 0x000ee20000300800 */
[----:B------:R-:W-:Y:S01]  /*4d8a0*/  MOV R24, R0 ;  /* 0x0000000000187202 */ /* 0x000fe20000000f00 */
[----:B------:R-:W-:-:S02]  /*4d8b0*/  IMAD.MOV.U32 R25, RZ, RZ, R2 ;  /* 0x000000ffff197224 */ /* 0x000fc400078e0002 */
[----:B------:R-:W4:Y:S04]  /*4d8c0*/  LDL.LU R0, [R1+0x3038] ;  /* 0x0030380001007983 */ /* 0x000f280000300800 */
        /* <DEDUP_REMOVED lines=13> */
[----:B----4-:R-:W-:-:S02]  /*4d9a0*/  MOV R24, R0 ;  /* 0x0000000000187202 */ /* 0x010fc40000000f00 */
[----:B---3--:R-:W-:Y:S04]  /*4d9b0*/  STL.64 [R1+0x2ee0], R14 ;  /* 0x002ee00e01007387 */ /* 0x008fe80000100a00 */
[----:B--2---:R0:W-:Y:S04]  /*4d9c0*/  STL.64 [R1+0x2ed8], R12 ;  /* 0x002ed80c01007387 */ /* 0x0041e80000100a00 */
[----:B0-----:R-:W2:Y:S04]  /*4d9d0*/  LDL.LU R12, [R1+0x1f0] ;  /* 0x0001f000010c7983 */ /* 0x001ea80000300800 */
[----:B------:R-:W2:Y:S04]  /*4d9e0*/  LDL.LU R13, [R1+0x1f4] ;  /* 0x0001f400010d7983 */ /* 0x000ea80000300800 */
[----:B------:R-:W3:Y:S04]  /*4d9f0*/  LDL.LU R14, [R1+0x1f8] ;  /* 0x0001f800010e7983 */ /* 0x000ee80000300800 */
[----:B------:R-:W3:Y:S04]  /*4da00*/  LDL.LU R15, [R1+0x1fc] ;  /* 0x0001fc00010f7983 */ /* 0x000ee80000300800 */
[----:B------:R-:W4:Y:S01]  /*4da10*/  LDL.LU R0, [R1+0x3028] ;  /* 0x0030280001007983 */ /* 0x000f220000300800 */
[----:B------:R-:W-:-:S03]  /*4da20*/  IMAD.MOV.U32 R25, RZ, RZ, R3 ;  /* 0x000000ffff197224 */ /* 0x000fc600078e0003 */
[----:B------:R-:W4:Y:S04]  /*4da30*/  LDL.LU R3, [R1+0x3024] ;  /* 0x0030240001037983 */ /* 0x000f280000300800 */
[----:B------:R0:W-:Y:S02]  /*4da40*/  STL.64 [R1+0x2f38], R24 ;  /* 0x002f381801007387 */ /* 0x0001e40000100a00 */
[----:B0-----:R-:W-:Y:S02]  /*4da50*/  MOV R24, R28 ;  /* 0x0000001c00187202 */ /* 0x001fe40000000f00 */
[----:B------:R-:W-:Y:S01]  /*4da60*/  MOV R25, R2 ;  /* 0x0000000200197202 */ /* 0x000fe20000000f00 */
[----:B------:R-:W4:Y:S04]  /*4da70*/  LDL.LU R28, [R1+0x3020] ;  /* 0x00302000011c7983 */ /* 0x000f280000300800 */
[----:B------:R-:W4:Y:S04]  /*4da80*/  LDL.LU R2, [R1+0x301c] ;  /* 0x00301c0001027983 */ /* 0x000f280000300800 */
[----:B------:R4:W-:Y:S04]  /*4da90*/  STL.64 [R1+0x2f50], R24 ;  /* 0x002f501801007387 */ /* 0x0009e80000100a00 */
[----:B---3--:R-:W-:Y:S04]  /*4daa0*/  STL.64 [R1+0x2f00], R14 ;  /* 0x002f000e01007387 */ /* 0x008fe80000100a00 */
[----:B--2---:R0:W-:Y:S01]  /*4dab0*/  STL.64 [R1+0x2ef8], R12 ;  /* 0x002ef80c01007387 */ /* 0x0041e20000100a00 */
[----:B----4-:R-:W-:-:S03]  /*4dac0*/  MOV R24, R0 ;  /* 0x0000000000187202 */ /* 0x010fc60000000f00 */
[----:B0-----:R-:W2:Y:S04]  /*4dad0*/  LDL.LU R12, [R1+0x200] ;  /* 0x00020000010c7983 */ /* 0x001ea80000300800 */
[----:B------:R-:W2:Y:S04]  /*4dae0*/  LDL.LU R13, [R1+0x204] ;  /* 0x00020400010d7983 */ /* 0x000ea80000300800 */
[----:B------:R-:W3:Y:S04]  /*4daf0*/  LDL.LU R14, [R1+0x208] ;  /* 0x00020800010e7983 */ /* 0x000ee80000300800 */
[----:B------:R-:W3:Y:S04]  /*4db00*/  LDL.LU R15, [R1+0x20c] ;  /* 0x00020c00010f7983 */ /* 0x000ee80000300800 */
[----:B------:R-:W4:Y:S01]  /*4db10*/  LDL.LU R0, [R1+0x3018] ;  /* 0x0030180001007983 */ /* 0x000f220000300800 */
[----:B------:R-:W-:-:S03]  /*4db20*/  IMAD.MOV.U32 R25, RZ, RZ, R29 ;  /* 0x000000ffff197224 */ /* 0x000fc600078e001d */
[----:B------:R-:W4:Y:S04]  /*4db30*/  LDL.LU R29, [R1+0x3014] ;  /* 0x00301400011d7983 */ /* 0x000f280000300800 */
[----:B------:R0:W-:Y:S01]  /*4db40*/  STL.64 [R1+0x2f68], R24 ;  /* 0x002f681801007387 */ /* 0x0001e20000100a00 */
[----:B------:R-:W-:Y:S01]  /*4db50*/  IMAD.MOV.U32 R17, RZ, RZ, R2 ;  /* 0x000000ffff117224 */ /* 0x000fe200078e0002 */
[----:B0-----:R-:W-:Y:S02]  /*4db60*/  MOV R24, R28 ;  /* 0x0000001c00187202 */ /* 0x001fe40000000f00 */
[----:B------:R-:W-:Y:S01]  /*4db70*/  MOV R25, R3 ;  /* 0x0000000300197202 */ /* 0x000fe20000000f00 */
[----:B---3--:R-:W-:Y:S04]  /*4db80*/  STL.64 [R1+0x2f18], R14 ;  /* 0x002f180e01007387 */ /* 0x008fe80000100a00 */
[----:B--2---:R0:W-:Y:S01]  /*4db90*/  STL.64 [R1+0x2f10], R12 ;  /* 0x002f100c01007387 */ /* 0x0041e20000100a00 */
[----:B----4-:R-:W-:-:S03]  /*4dba0*/  MOV R16, R0 ;  /* 0x0000000000107202 */ /* 0x010fc60000000f00 */
[----:B0-----:R-:W2:Y:S04]  /*4dbb0*/  LDL.LU R12, [R1+0x2e0] ;  /* 0x0002e000010c7983 */ /* 0x001ea80000300800 */
[----:B------:R-:W2:Y:S04]  /*4dbc0*/  LDL.LU R13, [R1+0x2e4] ;  /* 0x0002e400010d7983 */ /* 0x000ea80000300800 */
[----:B------:R-:W3:Y:S04]  /*4dbd0*/  LDL.LU R14, [R1+0x2e8] ;  /* 0x0002e800010e7983 */ /* 0x000ee80000300800 */
[----:B------:R-:W3:Y:S04]  /*4dbe0*/  LDL.LU R15, [R1+0x2ec] ;  /* 0x0002ec00010f7983 */ /* 0x000ee80000300800 */
[----:B------:R-:W4:Y:S04]  /*4dbf0*/  LDL.LU R28, [R1+0x3010] ;  /* 0x00301000011c7983 */ /* 0x000f280000300800 */
[----:B------:R-:W2:Y:S04]  /*4dc00*/  LDL.LU R3, [R1+0x300c] ;  /* 0x00300c0001037983 */ /* 0x000ea80000300800 */
[----:B------:R-:W-:Y:S04]  /*4dc10*/  STL.64 [R1+0x2f88], R26 ;  /* 0x002f881a01007387 */ /* 0x000fe80000100a00 */
[----:B------:R0:W-:Y:S04]  /*4dc20*/  STL.64 [R1+0x2f80], R24 ;  /* 0x002f801801007387 */ /* 0x0001e80000100a00 */
[----:B------:R-:W2:Y:S04]  /*4dc30*/  LDL.LU R0, [R1+0x3008] ;  /* 0x0030080001007983 */ /* 0x000ea80000300800 */
[----:B------:R-:W2:Y:S04]  /*4dc40*/  LDL.LU R2, [R1+0x3004] ;  /* 0x0030040001027983 */ /* 0x000ea80000300800 */
[----:B------:R1:W-:Y:S04]  /*4dc50*/  STL.64 [R1+0x2f90], R16 ;  /* 0x002f901001007387 */ /* 0x0003e80000100a00 */
[----:B0-----:R-:W2:Y:S04]  /*4dc60*/  LDL.LU R24, [R1+0x230] ;  /* 0x0002300001187983 */ /* 0x001ea80000300800 */
[----:B------:R-:W2:Y:S04]  /*4dc70*/  LDL.LU R25, [R1+0x234] ;  /* 0x0002340001197983 */ /* 0x000ea80000300800 */
[----:B------:R-:W2:Y:S04]  /*4dc80*/  LDL.LU R26, [R1+0x238] ;  /* 0x00023800011a7983 */ /* 0x000ea80000300800 */
[----:B------:R-:W2:Y:S01]  /*4dc90*/  LDL.LU R27, [R1+0x23c] ;  /* 0x00023c00011b7983 */ /* 0x000ea20000300800 */
[----:B-1----:R-:W-:-:S02]  /*4dca0*/  MOV R17, R29 ;  /* 0x0000001d00117202 */ /* 0x002fc40000000f00 */
[----:B----4-:R-:W-:Y:S01]  /*4dcb0*/  MOV R16, R28 ;  /* 0x0000001c00107202 */ /* 0x010fe20000000f00 */
[----:B--2---:R-:W-:Y:S04]  /*4dcc0*/  STL.64 [R1+0x2fa0], R26 ;  /* 0x002fa01a01007387 */ /* 0x004fe80000100a00 */
[----:B------:R0:W-:Y:S04]  /*4dcd0*/  STL.64 [R1+0x2f98], R24 ;  /* 0x002f981801007387 */ /* 0x0001e80000100a00 */
[----:B------:R-:W2:Y:S04]  /*4dce0*/  LDL.LU R28, [R1+0x3000] ;  /* 0x00300000011c7983 */ /* 0x000ea80000300800 */
[----:B------:R-:W4:Y:S04]  /*4dcf0*/  LDL.LU R29, [R1+0x2ffc] ;  /* 0x002ffc00011d7983 */ /* 0x000f280000300800 */
[----:B------:R-:W-:Y:S04]  /*4dd00*/  STL.64 [R1+0x2fa8], R16 ;  /* 0x002fa81001007387 */ /* 0x000fe80000100a00 */
[----:B0-----:R-:W2:Y:S04]  /*4dd10*/  LDL.LU R24, [R1+0x240] ;  /* 0x0002400001187983 */ /* 0x001ea80000300800 */
        /* <DEDUP_REMOVED lines=14> */
[----:B------:R-:W3:Y:S04]  /*4de00*/  LDL.LU R9, [R1+0x274] ;  /* 0x0002740001097983 */ /* 0x000ee80000300800 */
[----:B------:R-:W3:Y:S04]  /*4de10*/  LDL.LU R10, [R1+0x278] ;  /* 0x00027800010a7983 */ /* 0x000ee80000300800 */
[----:B------:R-:W3:Y:S04]  /*4de20*/  LDL.LU R11, [R1+0x27c] ;  /* 0x00027c00010b7983 */ /* 0x000ee80000300800 */
[----:B--2---:R-:W-:Y:S04]  /*4de30*/  STL.64 [R1+0x2fe0], R22 ;  /* 0x002fe01601007387 */ /* 0x004fe80000100a00 */
[----:B------:R0:W-:Y:S02]  /*4de40*/  STL.64 [R1+0x2fd8], R20 ;  /* 0x002fd81401007387 */ /* 0x0001e40000100a00 */
[----:B0-----:R-:W-:-:S02]  /*4de50*/  MOV R20, R0 ;  /* 0x0000000000147202 */ /* 0x001fc40000000f00 */
[----:B------:R-:W2:Y:S04]  /*4de60*/  LDL.LU R0, [R1+0x2ff8] ;  /* 0x002ff80001007983 */ /* 0x000ea80000300800 */
[----:B------:R-:W-:Y:S04]  /*4de70*/  STL.64 [R1+0x2fc8], R26 ;  /* 0x002fc81a01007387 */ /* 0x000fe80000100a00 */
[----:B------:R0:W-:Y:S04]  /*4de80*/  STL.64 [R1+0x2fc0], R24 ;  /* 0x002fc01801007387 */ /* 0x0001e80000100a00 */
[----:B0-----:R-:W2:Y:S04]  /*4de90*/  LDL.LU.64 R24, [R1+0x90] ;  /* 0x0000900001187983 */ /* 0x001ea80000300a00 */
[----:B------:R-:W2:Y:S04]  /*4dea0*/  LDL.64 R16, [R1+0x80] ;  /* 0x0000800001107983 */ /* 0x000ea80000100a00 */
[----:B---3--:R-:W-:Y:S04]  /*4deb0*/  STL.64 [R1+0x2f30], R14 ;  /* 0x002f300e01007387 */ /* 0x008fe80000100a00 */
[----:B------:R0:W-:Y:S04]  /*4dec0*/  STL.64 [R1+0x2f28], R12 ;  /* 0x002f280c01007387 */ /* 0x0001e80000100a00 */
[----:B0-----:R-:W3:Y:S04]  /*4ded0*/  LDL.LU R12, [R1+0x220] ;  /* 0x00022000010c7983 */ /* 0x001ee80000300800 */
[----:B------:R-:W3:Y:S04]  /*4dee0*/  LDL.LU R13, [R1+0x224] ;  /* 0x00022400010d7983 */ /* 0x000ee80000300800 */
[----:B------:R-:W2:Y:S04]  /*4def0*/  LDL.LU R14, [R1+0x228] ;  /* 0x00022800010e7983 */ /* 0x000ea80000300800 */
[----:B------:R-:W2:Y:S04]  /*4df00*/  LDL.LU R15, [R1+0x22c] ;  /* 0x00022c00010f7983 */ /* 0x000ea80000300800 */
[----:B--2---:R-:W-:Y:S04]  /*4df10*/  STL.64 [R1+0x2f48], R14 ;  /* 0x002f480e01007387 */ /* 0x004fe80000100a00 */
[----:B---3--:R0:W-:Y:S04]  /*4df20*/  STL.64 [R1+0x2f40], R12 ;  /* 0x002f400c01007387 */ /* 0x0081e80000100a00 */
[----:B0-----:R-:W2:Y:S04]  /*4df30*/  LDL.LU R12, [R1+0x2f0] ;  /* 0x0002f000010c7983 */ /* 0x001ea80000300800 */
[----:B------:R-:W2:Y:S04]  /*4df40*/  LDL.LU R13, [R1+0x2f4] ;  /* 0x0002f400010d7983 */ /* 0x000ea80000300800 */
[----:B------:R-:W3:Y:S01]  /*4df50*/  LDL.LU R14, [R1+0x2f8] ;  /* 0x0002f800010e7983 */ /* 0x000ee20000300800 */
[----:B------:R-:W-:-:S03]  /*4df60*/  MOV R15, R0 ;  /* 0x00000000000f7202 */ /* 0x000fc60000000f00 */
[----:B------:R-:W2:Y:S01]  /*4df70*/  LDL.LU R0, [R1+0x2ff4] ;  /* 0x002ff40001007983 */ /* 0x000ea20000300800 */
[----:B------:R-:W-:-:S07]  /*4df80*/  IMAD.MOV.U32 R21, RZ, RZ, R3 ;  /* 0x000000ffff157224 */ /* 0x000fce00078e0003 */
[----:B------:R-:W-:Y:S01]  /*4df90*/  HMMA.16816.F32.BF16 R20, R4, R20, R8 ;  /* 0x000000140414723c */ /* 0x000fe20000041808 */
[----:B---3--:R-:W-:Y:S04]  /*4dfa0*/  STL.64 [R1+0x2f60], R14 ;  /* 0x002f600e01007387 */ /* 0x008fe80000100a00 */
[----:B--2---:R0:W-:Y:S04]  /*4dfb0*/  STL.64 [R1+0x2f58], R12 ;  /* 0x002f580c01007387 */ /* 0x0041e80000100a00 */
[----:B0-----:R-:W2:Y:S04]  /*4dfc0*/  LDL.LU R12, [R1+0x300] ;  /* 0x00030000010c7983 */ /* 0x001ea80000300800 */
[----:B------:R-:W2:Y:S04]  /*4dfd0*/  LDL.LU R13, [R1+0x304] ;  /* 0x00030400010d7983 */ /* 0x000ea80000300800 */
[----:B------:R-:W3:Y:S04]  /*4dfe0*/  LDL.LU R14, [R1+0x308] ;  /* 0x00030800010e7983 */ /* 0x000ee80000300800 */
[----:B------:R-:W3:Y:S03]  /*4dff0*/  LDL.LU R15, [R1+0x30c] ;  /* 0x00030c00010f7983 */ /* 0x000ee60000300800 */
[----:B------:R-:W-:Y:S01]  /*4e000*/  MOV R10, R22 ;  /* 0x00000016000a7202 */ /* 0x000fe20000000f00 */
[----:B------:R-:W-:Y:S01]  /*4e010*/  IMAD.MOV.U32 R11, RZ, RZ, R23 ;  /* 0x000000ffff0b7224 */ /* 0x000fe200078e0017 */
[----:B---3--:R-:W-:Y:S01]  /*4e020*/  STL.64 [R1+0x2f78], R14 ;  /* 0x002f780e01007387 */ /* 0x008fe20000100a00 */
[----:B--2---:R0:W-:Y:S03]  /*4e030*/  STL.64 [R1+0x2f70], R12 ;  /* 0x002f700c01007387 */ /* 0x0041e60000100a00 */
[----:B0-----:R-:W2:Y:S01]  /*4e040*/  LDL.LU R12, [R1+0x310] ;  /* 0x00031000010c7983 */ /* 0x001ea20000300800 */
[----:B------:R-:W2:Y:S02]  /*4e050*/  LDL.LU R13, [R1+0x314] ;  /* 0x00031400010d7983 */ /* 0x000ea40000300800 */
[----:B------:R-:W2:Y:S01]  /*4e060*/  LDL.LU R14, [R1+0x318] ;  /* 0x00031800010e7983 */ /* 0x000ea20000300800 */
[----:B------:R-:W-:-:S02]  /*4e070*/  MOV R15, R0 ;  /* 0x00000000000f7202 */ /* 0x000fc40000000f00 */
[----:B------:R-:W3:Y:S01]  /*4e080*/  LDL.LU R0, [R1+0x2ff0] ;  /* 0x002ff00001007983 */ /* 0x000ee20000300800 */
[----:B------:R-:W2:Y:S02]  /*4e090*/  LDL.LU.64 R8, [R1+0x2fe8] ;  /* 0x002fe80001087983 */ /* 0x000ea40000300a00 */
[----:B------:R0:W-:Y:S02]  /*4e0a0*/  STL.64 [R1+0x2a0], R20 ;  /* 0x0002a01401007387 */ /* 0x0001e40000100a00 */
[----:B------:R-:W2:Y:S01]  /*4e0b0*/  LDL.LU.64 R22, [R1+0x2fe0] ;  /* 0x002fe00001167983 */ /* 0x000ea20000300a00 */
[----:B0-----:R-:W2:Y:S02]  /*4e0c0*/  LDL.LU.64 R20, [R1+0x2fd8] ;  /* 0x002fd80001147983 */ /* 0x001ea40000300a00 */
[C---:B--2---:R-:W-:Y:S11]  /*4e0d0*/  HMMA.16816.F32.BF16 R20, R4.reuse, R24, R20 ;  /* 0x000000180414723c */ /* 0x044ff60000041814 */
[----:B------:R-:W-:Y:S11]  /*4e0e0*/  @!UPT UIADD3 URZ, URZ, URZ, URZ ;  /* 0x0000003f3f3ff290 */ /* 0x000ff6000fffe03f */
[----:B------:R-:W-:Y:S01]  /*4e0f0*/  @!UPT UIADD3 URZ, URZ, URZ, URZ ;  /* 0x0000003f3f3ff290 */ /* 0x000fe2000fffe03f */
[----:B------:R0:W-:Y:S01]  /*4e100*/  STL.64 [R1+0x290], R20 ;  /* 0x0002901401007387 */ /* 0x0001e20000100a00 */
[----:B------:R1:W-:Y:S03]  /*4e110*/  STL.64 [R1+0x298], R22 ;  /* 0x0002981601007387 */ /* 0x0003e60000100a00 */
[----:B0-----:R-:W2:Y:S01]  /*4e120*/  LDL.LU.64 R20, [R1+0x2fd0] ;  /* 0x002fd00001147983 */ /* 0x001ea20000300a00 */
[----:B-1----:R-:W-:Y:S02]  /*4e130*/  MOV R23, R24 ;  /* 0x0000001800177202 */ /* 0x002fe40000000f00 */
[----:B------:R-:W-:Y:S01]  /*4e140*/  MOV R22, R25 ;  /* 0x0000001900167202 */ /* 0x000fe20000000f00 */
[----:B------:R-:W2:Y:S01]  /*4e150*/  LDL.LU.64 R26, [R1+0x2fc8] ;  /* 0x002fc800011a7983 */ /* 0x000ea20000300a00 */
[----:B------:R-:W2:Y:S01]  /*4e160*/  LDL.LU.64 R24, [R1+0x2fc0] ;  /* 0x002fc00001187983 */ /* 0x000ea20000300a00 */
[----:B------:R-:W-:Y:S01]  /*4e170*/  MOV R3, R17 ;  /* 0x0000001100037202 */ /* 0x000fe20000000f00 */
[C---:B--2---:R-:W-:Y:S11]  /*4e180*/  HMMA.16816.F32.BF16 R24, R4.reuse, R16, R24 ;  /* 0x000000100418723c */ /* 0x044ff60000041818 */
[----:B------:R-:W-:Y:S11]  /*4e190*/  @!UPT UIADD3 URZ, URZ, URZ, URZ ;  /* 0x0000003f3f3ff290 */ /* 0x000ff6000fffe03f */
[----:B------:R-:W-:Y:S01]  /*4e1a0*/  @!UPT UIADD3 URZ, URZ, URZ, URZ ;  /* 0x0000003f3f3ff290 */ /* 0x000fe2000fffe03f */
[----:B------:R-:W-:Y:S01]  /*4e1b0*/  STL.64 [R1+0x280], R24 ;  /* 0x0002801801007387 */ /* 0x000fe20000100a00 */
[----:B------:R0:W-:Y:S03]  /*4e1c0*/  STL.64 [R1+0x288], R26 ;  /* 0x0002881a01007387 */ /* 0x0001e60000100a00 */
[----:B0-----:R-:W2:Y:S01]  /*4e1d0*/  LDL.LU.64 R26, [R1+0x2fb8] ;  /* 0x002fb800011a7983 */ /* 0x001ea20000300a00 */
[----:B------:R-:W2:Y:S02]  /*4e1e0*/  LDL.LU.64 R24, [R1+0x2fb0] ;  /* 0x002fb00001187983 */ /* 0x000ea40000300a00 */
[----:B------:R-:W2:Y:S02]  /*4e1f0*/  LDL.LU.64 R16, [R1+0x2fa8] ;  /* 0x002fa80001107983 */ /* 0x000ea40000300a00 */
[C---:B--2---:R-:W-:Y:S01]  /*4e200*/  HMMA.16816.F32.BF16 R16, R4.reuse, R16, R24 ;  /* 0x000000100410723c */ /* 0x044fe20000041818 */
[----:B------:R-:W2:Y:S01]  /*4e210*/  LDL.LU.64 R26, [R1+0x2fa0] ;  /* 0x002fa000011a7983 */ /* 0x000ea20000300a00 */
[----:B------:R-:W2:Y:S11]  /*4e220*/  LDL.LU.64 R24, [R1+0x2f98] ;  /* 0x002f980001187983 */ /* 0x000eb60000300a00 */
[----:B------:R-:W-:Y:S10]  /*4e230*/  @!UPT UIADD3 URZ, URZ, URZ, URZ ;  /* 0x0000003f3f3ff290 */ /* 0x000ff4000fffe03f */
[----:B------:R0:W-:Y:S01]  /*4e240*/  STL.64 [R1+0x270], R16 ;  /* 0x0002701001007387 */ /* 0x0001e20000100a00 */
[----:B------:R2:W-:Y:S03]  /*4e250*/  STL.64 [R1+0x278], R18 ;  /* 0x0002781201007387 */ /* 0x0005e60000100a00 */
[----:B0-----:R-:W2:Y:S02]  /*4e260*/  LDL.LU.64 R16, [R1+0x2f90] ;  /* 0x002f900001107983 */ /* 0x001ea40000300a00 */
[----:B--2---:R-:W-:Y:S02]  /*4e270*/  HMMA.16816.F32.BF16 R16, R4, R16, R24 ;  /* 0x000000100410723c */ /* 0x004fe40000041818 */
[----:B------:R-:W2:Y:S01]  /*4e280*/  LDL.LU.64 R26, [R1+0x2f88] ;  /* 0x002f8800011a7983 */ /* 0x000ea20000300a00 */
[----:B------:R-:W4:Y:S11]  /*4e290*/  LDL.LU.64 R24, [R1+0x2f80] ;  /* 0x002f800001187983 */ /* 0x000f360000300a00 */
[----:B------:R-:W-:Y:S09]  /*4e2a0*/  @!UPT UIADD3 URZ, URZ, URZ, URZ ;  /* 0x0000003f3f3ff290 */ /* 0x000ff2000fffe03f */
[----:B------:R-:W-:Y:S01]  /*4e2b0*/  STL.64 [R1+0x260], R16 ;  /* 0x0002601001007387 */ /* 0x000fe20000100a00 */
[----:B------:R-:W-:Y:S02]  /*4e2c0*/  STL.64 [R1+0x268], R18 ;  /* 0x0002681201007387 */ /* 0x000fe40000100a00 */
[----:B---3--:R-:W0:Y:S02]  /*4e2d0*/  LDSM.16.M88.4 R16, [R0+0x28080] ;  /* 0x028080000010783b */ /* 0x008e240000000200 */
[----:B0-----:R-:W-:Y:S02]  /*4e2e0*/  STL.64 [R1+0x2dc8], R18 ;  /* 0x002dc81201007387 */ /* 0x001fe40000100a00 */
[----:B------:R2:W-:Y:S02]  /*4e2f0*/  STL.64 [R1+0x2dc0], R16 ;  /* 0x002dc01001007387 */ /* 0x0005e40000100a00 */
[----:B--2---:R-:W-:Y:S01]  /*4e300*/  IMAD.MOV.U32 R16, RZ, RZ, R27 ;  /* 0x000000ffff107224 */ /* 0x004fe200078e001b */
[----:B------:R-:W-:-:S02]  /*4e310*/  MOV R17, R26 ;  /* 0x0000001a00117202 */ /* 0x000fc40000000f00 */
[C---:B----4-:R-:W-:Y:S01]  /*4e320*/  HMMA.16816.F32.BF16 R24, R4.reuse, R24, R12 ;  /* 0x000000180418723c */ /* 0x050fe2000004180c */
[----:B------:R-:W2:Y:S01]  /*4e330*/  LDL.LU.64 R14, [R1+0x2f78] ;  /* 0x002f7800010e7983 */ /* 0x000ea20000300a00 */
[----:B------:R-:W2:Y:S11]  /*4e340*/  LDL.LU.64 R12, [R1+0x2f70] ;  /* 0x002f7000010c7983 */ /* 0x000eb60000300a00 */
[----:B------:R-:W-:Y:S10]  /*4e350*/  @!UPT UIADD3 URZ, URZ, URZ, URZ ;  /* 0x0000003f3f3ff290 */ /* 0x000ff4000fffe03f */
[----:B------:R0:W-:Y:S01]  /*4e360*/  STL.64 [R1+0x250], R24 ;  /* 0x0002501801007387 */ /* 0x0001e20000100a00 */
[----:B------:R2:W-:Y:S03]  /*4e370*/  STL.64 [R1+0x258], R26 ;  /* 0x0002581a01007387 */ /* 0x0005e60000100a00 */
[----:B0-----:R-:W2:Y:S02]  /*4e380*/  LDL.LU.64 R24, [R1+0x2f68] ;  /* 0x002f680001187983 */ /* 0x001ea40000300a00 */
[C---:B--2---:R-:W-:Y:S02]  /*4e390*/  HMMA.16816.F32.BF16 R24, R4.reuse, R24, R12 ;  /* 0x000000180418723c */ /* 0x044fe4000004180c */
[----:B------:R-:W2:Y:S01]  /*4e3a0*/  LDL.LU.64 R14, [R1+0x2f60] ;  /* 0x002f6000010e7983 */ /* 0x000ea20000300a00 */
[----:B------:R-:W2:Y:S11]  /*4e3b0*/  LDL.LU.64 R12, [R1+0x2f58] ;  /* 0x002f5800010c7983 */ /* 0x000eb60000300a00 */
[----:B------:R-:W-:Y:S09]  /*4e3c0*/  @!UPT UIADD3 URZ, URZ, URZ, URZ ;  /* 0x0000003f3f3ff290 */ /* 0x000ff2000fffe03f */
        /* <DEDUP_REMOVED lines=28> */
[----:B------:R-:W-:Y:S01]  /*4e590*/  STL.64 [R1+0x200], R24 ;  /* 0x0002001801007387 */ /* 0x000fe20000100a00 */
[----:B------:R0:W-:Y:S03]  /*4e5a0*/  STL.64 [R1+0x208], R26 ;  /* 0x0002081a01007387 */ /* 0x0001e60000100a00 */
[----:B0-----:R-:W3:Y:S01]  /*4e5b0*/  LDL.LU.64 R26, [R1+0x2ef0] ;  /* 0x002ef000011a7983 */ /* 0x001ee20000300a00 */
[----:B------:R-:W2:Y:S02]  /*4e5c0*/  LDL.LU.64 R24, [R1+0x2ee8] ;  /* 0x002ee80001187983 */ /* 0x000ea40000300a00 */
[C---:B--2---:R-:W-:Y:S11]  /*4e5d0*/  HMMA.16816.F32.BF16 R12, R4.reuse, R24, R12 ;  /* 0x00000018040c723c */ /* 0x044ff6000004180c */
[----:B------:R-:W-:Y:S11]  /*4e5e0*/  @!UPT UIADD3 URZ, URZ, URZ, URZ ;  /* 0x0000003f3f3ff290 */ /* 0x000ff6000fffe03f */
[----:B------:R-:W-:Y:S01]  /*4e5f0*/  @!UPT UIADD3 URZ, URZ, URZ, URZ ;  /* 0x0000003f3f3ff290 */ /* 0x000fe2000fffe03f */
[----:B------:R-:W-:Y:S01]  /*4e600*/  STL.64 [R1+0x1f0], R12 ;  /* 0x0001f00c01007387 */ /* 0x000fe20000100a00 */
[----:B------:R0:W-:Y:S03]  /*4e610*/  STL.64 [R1+0x1f8], R14 ;  /* 0x0001f80e01007387 */ /* 0x0001e60000100a00 */
[----:B0-----:R-:W2:Y:S01]  /*4e620*/  LDL.LU.64 R14, [R1+0x2ee0] ;  /* 0x002ee000010e7983 */ /* 0x001ea20000300a00 */
[----:B------:R-:W2:Y:S02]  /*4e630*/  LDL.LU.64 R12, [R1+0x2ed8] ;  /* 0x002ed800010c7983 */ /* 0x000ea40000300a00 */
[----:B---3--:R-:W-:Y:S02]  /*4e640*/  STL.64 [R1+0x2de8], R26 ;  /* 0x002de81a01007387 */ /* 0x008fe40000100a00 */
[----:B------:R0:W-:Y:S02]  /*4e650*/  STL.64 [R1+0x2de0], R24 ;  /* 0x002de01801007387 */ /* 0x0001e40000100a00 */
[----:B0-----:R-:W3:Y:S01]  /*4e660*/  LDL.LU R24, [R1+0x1b0] ;  /* 0x0001b00001187983 */ /* 0x001ee20000300800 */
[C---:B--2---:R-:W-:Y:S11]  /*4e670*/  HMMA.16816.F32.BF16 R12, R4.reuse, R20, R12 ;  /* 0x00000014040c723c */ /* 0x044ff6000004180c */
[----:B------:R-:W-:Y:S11]  /*4e680*/  @!UPT UIADD3 URZ, URZ, URZ, URZ ;  /* 0x0000003f3f3ff290 */ /* 0x000ff6000fffe03f */
[----:B------:R-:W-:Y:S01]  /*4e690*/  @!UPT UIADD3 URZ, URZ, URZ, URZ ;  /* 0x0000003f3f3ff290 */ /* 0x000fe2000fffe03f */
[----:B------:R-:W-:Y:S01]  /*4e6a0*/  STL.64 [R1+0x1e0], R12 ;  /* 0x0001e00c01007387 */ /* 0x000fe20000100a00 */
[----:B------:R0:W-:Y:S03]  /*4e6b0*/  STL.64 [R1+0x1e8], R14 ;  /* 0x0001e80e01007387 */ /* 0x0001e60000100a00 */
[----:B0-----:R-:W2:Y:S01]  /*4e6c0*/  LDL.LU.64 R14, [R1+0x2ed0] ;  /* 0x002ed000010e7983 */ /* 0x001ea20000300a00 */
[----:B------:R-:W2:Y:S02]  /*4e6d0*/  LDL.LU.64 R12, [R1+0x2ec8] ;  /* 0x002ec800010c7983 */ /* 0x000ea40000300a00 */
[----:B------:R-:W-:Y:S01]  /*4e6e0*/  STL.64 [R1+0x2ea8], R20 ;  /* 0x002ea81401007387 */ /* 0x000fe20000100a00 */
[----:B------:R-:W-:Y:S02]  /*4e6f0*/  MOV R25, R29 ;  /* 0x0000001d00197202 */ /* 0x000fe40000000f00 */
[----:B------:R-:W-:Y:S01]  /*4e700*/  MOV R26, R28 ;  /* 0x0000001c001a7202 */ /* 0x000fe20000000f00 */
[----:B------:R-:W-:Y:S01]  /*4e710*/  IMAD.MOV.U32 R27, RZ, RZ, R2 ;  /* 0x000000ffff1b7224 */ /* 0x000fe200078e0002 */
[----:B--2---:R-:W-:Y:S01]  /*4e720*/  HMMA.16816.F32.BF16 R4, R4, R8, R12 ;  /* 0x000000080404723c */ /* 0x004fe2000004180c */
[----:B------:R-:W3:Y:S01]  /*4e730*/  LDL.LU.64 R14, [R1+0x2ec0] ;  /* 0x002ec000010e7983 */ /* 0x000ee20000300a00 */
[----:B------:R-:W3:Y:S02]  /*4e740*/  LDL.LU.64 R12, [R1+0x2eb8] ;  /* 0x002eb800010c7983 */ /* 0x000ee40000300a00 */
[----:B------:R-:W-:Y:S02]  /*4e750*/  STL.64 [R1+0x2df8], R10 ;  /* 0x002df80a01007387 */ /* 0x000fe40000100a00 */
[----:B------:R-:W-:Y:S11]  /*4e760*/  STL.64 [R1+0x2df0], R8 ;  /* 0x002df00801007387 */ /* 0x000ff60000100a00 */
[----:B------:R-:W-:Y:S06]  /*4e770*/  @!UPT UIADD3 URZ, URZ, URZ, URZ ;  /* 0x0000003f3f3ff290 */ /* 0x000fec000fffe03f */
[----:B------:R-:W-:Y:S01]  /*4e780*/  STL.64 [R1+0x1c0], R4 ;  /* 0x0001c00401007387 */ /* 0x000fe20000100a00 */
[----:B------:R-:W-:Y:S02]  /*4e790*/  STL.64 [R1+0x1c8], R6 ;  /* 0x0001c80601007387 */ /* 0x000fe40000100a00 */
[----:B------:R-:W0:Y:S02]  /*4e7a0*/  LDSM.16.M88.4 R4, [R0+0x29080] ;  /* 0x029080000004783b */ /* 0x000e240000000200 */
[----:B0-----:R-:W-:Y:S02]  /*4e7b0*/  STL.64 [R1+0x2c08], R6 ;  /* 0x002c080601007387 */ /* 0x001fe40000100a00 */
[----:B------:R-:W-:Y:S01]  /*4e7c0*/  STL.64 [R1+0x2c00], R4 ;  /* 0x002c000401007387 */ /* 0x000fe20000100a00 */
[----:B---3--:R-:W-:Y:S01]  /*4e7d0*/  HMMA.16816.F32.BF16 R8, R12, R16, R24 ;  /* 0x000000100c08723c */ /* 0x008fe20000041818 */
[----:B------:R-:W2:Y:S01]  /*4e7e0*/  LDL.LU R16, [R1+0x70] ;  /* 0x0000700001107983 */ /* 0x000ea20000300800 */
[----:B------:R-:W2:Y:S03]  /*4e7f0*/  LDL.LU R17, [R1+0x74] ;  /* 0x0000740001117983 */ /* 0x000ea60000300800 */
[----:B--2---:R0:W-:Y:S01]  /*4e800*/  STL.64 [R1+0x2e78], R16 ;  /* 0x002e781001007387 */ /* 0x0041e20000100a00 */
[----:B------:R-:W2:Y:S02]  /*4e810*/  LDL.LU R20, [R1+0x1a0] ;  /* 0x0001a00001147983 */ /* 0x000ea40000300800 */
[----:B------:R-:W2:Y:S01]  /*4e820*/  LDL.LU R21, [R1+0x1a4] ;  /* 0x0001a40001157983 */ /* 0x000ea20000300800 */
[----:B0-----:R-:W-:-:S02]  /*4e830*/  MOV R16, R23 ;  /* 0x0000001700107202 */ /* 0x001fc40000000f00 */
[----:B------:R-:W-:Y:S02]  /*4e840*/  MOV R17, R22 ;  /* 0x0000001600117202 */ /* 0x000fe40000000f00 */
[----:B------:R-:W2:Y:S01]  /*4e850*/  LDL.LU R22, [R1+0x1a8] ;  /* 0x0001a80001167983 */ /* 0x000ea20000300800 */
[----:B------:R-:W2:Y:S02]  /*4e860*/  LDL.LU R23, [R1+0x1ac] ;  /* 0x0001ac0001177983 */ /* 0x000ea40000300800 */
[----:B------:R0:W-:Y:S02]  /*4e870*/  STL.64 [R1+0x2e88], R16 ;  /* 0x002e881001007387 */ /* 0x0001e40000100a00 */
[----:B0-----:R-:W3:Y:S01]  /*4e880*/  LDL.LU R16, [R1+0xa0] ;  /* 0x0000a00001107983 */ /* 0x001ee20000300800 */
[----:B------:R-:W3:Y:S05]  /*4e890*/  LDL.LU R17, [R1+0xa4] ;  /* 0x0000a40001117983 */ /* 0x000eea0000300800 */
[----:B------:R-:W-:-:S02]  /*4e8a0*/  MOV R28, R8 ;  /* 0x00000008001c7202 */ /* 0x000fc40000000f00 */
[----:B------:R-:W-:Y:S01]  /*4e8b0*/  MOV R29, R9 ;  /* 0x00000009001d7202 */ /* 0x000fe20000000f00 */
[----:B---3--:R0:W-:Y:S04]  /*4e8c0*/  STL.64 [R1+0x2ea0], R16 ;  /* 0x002ea01001007387 */ /* 0x0081e80000100a00 */
[----:B0-----:R-:W2:Y:S01]  /*4e8d0*/  LDL.LU R16, [R1+0xb0] ;  /* 0x0000b00001107983 */ /* 0x001ea20000300800 */
[----:B------:R-:W2:Y:S02]  /*4e8e0*/  LDL.LU R17, [R1+0xb4] ;  /* 0x0000b40001117983 */ /* 0x000ea40000300800 */
[----:B------:R-:W3:Y:S01]  /*4e8f0*/  LDL.LU R8, [R1+0x80] ;  /* 0x0000800001087983 */ /* 0x000ee20000300800 */
[----:B------:R-:W-:Y:S02]  /*4e900*/  MOV R9, R3 ;  /* 0x0000000300097202 */ /* 0x000fe40000000f00 */
[----:B------:R-:W4:Y:S01]  /*4e910*/  LDL.LU R3, [R1+0x2eb0] ;  /* 0x002eb00001037983 */ /* 0x000f220000300800 */
[----:B------:R-:W-:Y:S01]  /*4e920*/  MOV R0, R10 ;  /* 0x0000000a00007202 */ /* 0x000fe20000000f00 */
[----:B------:R-:W-:-:S02]  /*4e930*/  IMAD.MOV.U32 R2, RZ, RZ, R11 ;  /* 0x000000ffff027224 */ /* 0x000fc400078e000b */
[----:B---3--:R0:W-:Y:S04]  /*4e940*/  STL.64 [R1+0x2e80], R8 ;  /* 0x002e800801007387 */ /* 0x0081e80000100a00 */
[----:B0-----:R-:W3:Y:S01]  /*4e950*/  LDL.LU R8, [R1+0x180] ;  /* 0x0001800001087983 */ /* 0x001ee20000300800 */
[----:B------:R-:W3:Y:S02]  /*4e960*/  LDL.LU R9, [R1+0x184] ;  /* 0x0001840001097983 */ /* 0x000ee40000300800 */
[----:B------:R-:W3:Y:S02]  /*4e970*/  LDL.LU R10, [R1+0x188] ;  /* 0x00018800010a7983 */ /* 0x000ee40000300800 */
[----:B------:R-:W3:Y:S01]  /*4e980*/  LDL.LU R11, [R1+0x18c] ;  /* 0x00018c00010b7983 */ /* 0x000ee20000300800 */
[----:B--2---:R-:W-:Y:S11]  /*4e990*/  HMMA.16816.F32.BF16 R16, R12, R16, R20 ;  /* 0x000000100c10723c */ /* 0x004ff60000041814 */
[----:B------:R-:W-:Y:S11]  /*4e9a0*/  @!UPT UIADD3 URZ, URZ, URZ, URZ ;  /* 0x0000003f3f3ff290 */ /* 0x000ff6000fffe03f */
[----:B------:R-:W-:Y:S02]  /*4e9b0*/  @!UPT UIADD3 URZ, URZ, URZ, URZ ;  /* 0x0000003f3f3ff290 */ /* 0x000fe4000fffe03f */
[----:B------:R-:W-:Y:S01]  /*4e9c0*/  MOV R22, R17 ;  /* 0x0000001100167202 */ /* 0x000fe20000000f00 */
[----:B---3--:R-:W-:Y:S01]  /*4e9d0*/  STL.64 [R1+0x2e98], R10 ;  /* 0x002e980a01007387 */ /* 0x008fe20000100a00 */
[----:B------:R0:W-:Y:S03]  /*4e9e0*/  STL.64 [R1+0x2e90], R8 ;  /* 0x002e900801007387 */ /* 0x0001e60000100a00 */
[----:B0-----:R-:W2:Y:S01]  /*4e9f0*/  LDL.LU R8, [R1+0x190] ;  /* 0x0001900001087983 */ /* 0x001ea20000300800 */
[----:B------:R-:W2:Y:S02]  /*4ea00*/  LDL.LU R9, [R1+0x194] ;  /* 0x0001940001097983 */ /* 0x000ea40000300800 */
[----:B------:R-:W2:Y:S02]  /*4ea10*/  LDL.LU R10, [R1+0x198] ;  /* 0x00019800010a7983 */ /* 0x000ea40000300800 */
[----:B------:R-:W2:Y:S01]  /*4ea20*/  LDL.LU R11, [R1+0x19c] ;  /* 0x00019c00010b7983 */ /* 0x000ea20000300800 */
[----:B------:R-:W3:Y:S01]  /*4ea30*/  LDL.LU R4, [R1+0x170] ;  /* 0x0001700001047983 */ /* 0x000ee20000300800 */
[----:B------:R-:W3:Y:S02]  /*4ea40*/  LDL.LU R5, [R1+0x174] ;  /* 0x0001740001057983 */ /* 0x000ee40000300800 */
[----:B------:R-:W3:Y:S02]  /*4ea50*/  LDL.LU R6, [R1+0x178] ;  /* 0x0001780001067983 */ /* 0x000ee40000300800 */
[----:B------:R-:W3:Y:S01]  /*4ea60*/  LDL.LU R7, [R1+0x17c] ;  /* 0x00017c0001077983 */ /* 0x000ee20000300800 */
[----:B------:R-:W2:Y:S01]  /*4ea70*/  LDL.LU R24, [R1+0x160] ;  /* 0x0001600001187983 */ /* 0x000ea20000300800 */
[----:B------:R-:W2:Y:S02]  /*4ea80*/  LDL.LU R25, [R1+0x164] ;  /* 0x0001640001197983 */ /* 0x000ea40000300800 */
[----:B------:R-:W2:Y:S02]  /*4ea90*/  LDL.LU R26, [R1+0x168] ;  /* 0x00016800011a7983 */ /* 0x000ea40000300800 */
[----:B------:R-:W-:Y:S01]  /*4eaa0*/  STL [R1+0x2c48], R2 ;  /* 0x002c480201007387 */ /* 0x000fe20000100800 */
[----:B------:R-:W-:Y:S01]  /*4eab0*/  STL [R1+0x2c44], R0 ;  /* 0x002c440001007387 */ /* 0x000fe20000100800 */
[----:B------:R-:W-:Y:S02]  /*4eac0*/  STL [R1+0x2c40], R29 ;  /* 0x002c401d01007387 */ /* 0x000fe40000100800 */
[----:B------:R-:W-:Y:S02]  /*4ead0*/  STL [R1+0x2c3c], R28 ;  /* 0x002c3c1c01007387 */ /* 0x000fe40000100800 */
[----:B------:R-:W2:Y:S01]  /*4eae0*/  LDL.LU.64 R20, [R1+0x2ea8] ;  /* 0x002ea80001147983 */ /* 0x000ea20000300a00 */
[----:B------:R0:W-:Y:S04]  /*4eaf0*/  STL [R1+0x1a0], R16 ;  /* 0x0001a01001007387 */ /* 0x0001e80000100800 */
[----:B0-----:R-:W2:Y:S01]  /*4eb00*/  LDL.LU.64 R16, [R1+0x2ea0] ;  /* 0x002ea00001107983 */ /* 0x001ea20000300a00 */
[----:B----4-:R-:W-:Y:S01]  /*4eb10*/  IMAD.MOV.U32 R27, RZ, RZ, R3 ;  /* 0x000000ffff1b7224 */ /* 0x010fe200078e0003 */
[----:B------:R-:W-:-:S02]  /*4eb20*/  MOV R23, R18 ;  /* 0x0000001200177202 */ /* 0x000fc40000000f00 */
[----:B------:R-:W-:-:S05]  /*4eb30*/  MOV R3, R19 ;  /* 0x0000001300037202 */ /* 0x000fca0000000f00 */
[----:B------:R0:W-:Y:S01]  /*4eb40*/  STL [R1+0x2c54], R3 ;  /* 0x002c540301007387 */ /* 0x0001e20000100800 */
[----:B------:R-:W-:Y:S02]  /*4eb50*/  STL [R1+0x2c50], R23 ;  /* 0x002c501701007387 */ /* 0x000fe40000100800 */
[----:B------:R-:W-:Y:S01]  /*4eb60*/  STL [R1+0x2c4c], R22 ;  /* 0x002c4c1601007387 */ /* 0x000fe20000100800 */
[----:B--2---:R-:W-:Y:S01]  /*4eb70*/  HMMA.16816.F32.BF16 R16, R12, R16, R8 ;  /* 0x000000100c10723c */ /* 0x004fe20000041808 */
[----:B------:R-:W2:Y:S01]  /*4eb80*/  LDL.LU.64 R10, [R1+0x2e98] ;  /* 0x002e9800010a7983 */ /* 0x000ea20000300a00 */
[----:B------:R-:W2:Y:S11]  /*4eb90*/  LDL.LU.64 R8, [R1+0x2e90] ;  /* 0x002e900001087983 */ /* 0x000eb60000300a00 */
[----:B------:R-:W-:Y:S11]  /*4eba0*/  @!UPT UIADD3 URZ, URZ, URZ, URZ ;  /* 0x0000003f3f3ff290 */ /* 0x000ff6000fffe03f */
[----:B------:R-:W-:Y:S01]  /*4ebb0*/  IMAD.MOV.U32 R2, RZ, RZ, R16 ;  /* 0x000000ffff027224 */ /* 0x000fe200078e0010 */
[----:B------:R-:W-:Y:S02]  /*4ebc0*/  MOV R0, R17 ;  /* 0x0000001100007202 */ /* 0x000fe40000000f00 */
[----:B------:R-:W2:Y:S01]  /*4ebd0*/  LDL.LU.64 R16, [R1+0x2e88] ;  /* 0x002e880001107983 */ /* 0x000ea20000300a00 */
[----:B------:R-:W-:Y:S02]  /*4ebe0*/  MOV R28, R19 ;  /* 0x00000013001c7202 */ /* 0x000fe40000000f00 */
[----:B------:R-:W-:-:S03]  /*4ebf0*/  MOV R29, R18 ;  /* 0x00000012001d7202 */ /* 0x000fc60000000f00 */
[----:B------:R-:W-:Y:S02]  /*4ec00*/  STL [R1+0x2c64], R28 ;  /* 0x002c641c01007387 */ /* 0x000fe40000100800 */
[----:B------:R-:W-:Y:S02]  /*4ec10*/  STL [R1+0x2c60], R29 ;  /* 0x002c601d01007387 */ /* 0x000fe40000100800 */
[----:B------:R-:W-:Y:S02]  /*4ec20*/  STL [R1+0x2c5c], R0 ;  /* 0x002c5c0001007387 */ /* 0x000fe40000100800 */
[----:B------:R-:W-:Y:S01]  /*4ec30*/  STL [R1+0x2c58], R2 ;  /* 0x002c580201007387 */ /* 0x000fe20000100800 */
[----:B--2---:R-:W-:Y:S01]  /*4ec40*/  HMMA.16816.F32.BF16 R16, R12, R16, R8 ;  /* 0x000000100c10723c */ /* 0x004fe20000041808 */
[----:B------:R-:W3:Y:S11]  /*4ec50*/  LDL.LU.64 R8, [R1+0x2e80] ;  /* 0x002e800001087983 */ /* 0x000ef60000300a00 */
[----:B------:R-:W-:Y:S11]  /*4ec60*/  @!UPT UIADD3 URZ, URZ, URZ, URZ ;  /* 0x0000003f3f3ff290 */ /* 0x000ff6000fffe03f */
[----:B------:R1:W-:Y:S01]  /*4ec70*/  STL [R1+0x180], R16 ;  /* 0x0001801001007387 */ /* 0x0003e20000100800 */
[----:B0-----:R-:W-:-:S03]  /*4ec80*/  IMAD.MOV.U32 R3, RZ, RZ, R17 ;  /* 0x000000ffff037224 */ /* 0x001fc600078e0011 */
[----:B-1----:R-:W2:Y:S01]  /*4ec90*/  LDL.LU.64 R16, [R1+0x2e78] ;  /* 0x002e780001107983 */ /* 0x002ea20000300a00 */
[----:B------:R-:W-:Y:S02]  /*4eca0*/  MOV R22, R19 ;  /* 0x0000001300167202 */ /* 0x000fe40000000f00 */
[----:B------:R-:W-:-:S03]  /*4ecb0*/  MOV R23, R18 ;  /* 0x0000001200177202 */ /* 0x000fc60000000f00 */
[----:B------:R-:W-:Y:S02]  /*4ecc0*/  STL [R1+0x2c70], R22 ;  /* 0x002c701601007387 */ /* 0x000fe40000100800 */
[----:B------:R-:W-:Y:S02]  /*4ecd0*/  STL [R1+0x2c6c], R23 ;  /* 0x002c6c1701007387 */ /* 0x000fe40000100800 */
[----:B------:R-:W-:Y:S02]  /*4ece0*/  STL.64 [R1+0x2e58], R20 ;  /* 0x002e581401007387 */ /* 0x000fe40000100a00 */
[----:B------:R-:W-:Y:S01]  /*4ecf0*/  STL [R1+0x2c68], R3 ;  /* 0x002c680301007387 */ /* 0x000fe20000100800 */
[C---:B---3--:R-:W-:Y:S11]  /*4ed00*/  HMMA.16816.F32.BF16 R4, R12.reuse, R8, R4 ;  /* 0x000000080c04723c */ /* 0x048ff60000041804 */
[----:B------:R-:W-:Y:S11]  /*4ed10*/  @!UPT UIADD3 URZ, URZ, URZ, URZ ;  /* 0x0000003f3f3ff290 */ /* 0x000ff6000fffe03f */
[----:B------:R-:W-:Y:S02]  /*4ed20*/  @!UPT UIADD3 URZ, URZ, URZ, URZ ;  /* 0x0000003f3f3ff290 */ /* 0x000fe4000fffe03f */
[----:B------:R-:W-:Y:S02]  /*4ed30*/  MOV R2, R7 ;  /* 0x0000000700027202 */ /* 0x000fe40000000f00 */
[----:B------:R-:W-:Y:S01]  /*4ed40*/  MOV R0, R6 ;  /* 0x0000000600007202 */ /* 0x000fe20000000f00 */
[----:B------:R-:W-:Y:S01]  /*4ed50*/  IMAD.MOV.U32 R29, RZ, RZ, R5 ;  /* 0x000000ffff1d7224 */ /* 0x000fe200078e0005 */
[----:B------:R-:W-:Y:S01]  /*4ed60*/  MOV R28, R4 ;  /* 0x00000004001c7202 */ /* 0x000fe20000000f00 */
[----:B------:R-:W-:Y:S02]  /*4ed70*/  STL [R1+0x2c80], R2 ;  /* 0x002c800201007387 */ /* 0x000fe40000100800 */
[----:B------:R-:W-:Y:S02]  /*4ed80*/  STL [R1+0x2c7c], R0 ;  /* 0x002c7c0001007387 */ /* 0x000fe40000100800 */
[----:B------:R-:W-:Y:S02]  /*4ed90*/  STL [R1+0x2c78], R29 ;  /* 0x002c781d01007387 */ /* 0x000fe40000100800 */
[----:B------:R-:W-:Y:S01]  /*4eda0*/  STL [R1+0x2c74], R28 ;  /* 0x002c741c01007387 */ /* 0x000fe20000100800 */
[----:B--2---:R-:W-:Y:S01]  /*4edb0*/  HMMA.16816.F32.BF16 R8, R12, R16, R24 ;  /* 0x000000100c08723c */ /* 0x004fe20000041818 */
[----:B------:R-:W2:Y:S01]  /*4edc0*/  LDL.LU R16, [R1+0xe0] ;  /* 0x0000e00001107983 */ /* 0x000ea20000300800 */
[----:B------:R-:W2:Y:S02]  /*4edd0*/  LDL.LU R17, [R1+0xe4] ;  /* 0x0000e40001117983 */ /* 0x000ea40000300800 */
[----:B------:R-:W3:Y:S02]  /*4ede0*/  LDL.LU R18, [R1+0xe8] ;  /* 0x0000e80001127983 */ /* 0x000ee40000300800 */
[----:B------:R-:W3:Y:S02]  /*4edf0*/  LDL.LU R19, [R1+0xec] ;  /* 0x0000ec0001137983 */ /* 0x000ee40000300800 */
[----:B---3--:R-:W-:Y:S01]  /*4ee00*/  STL.64 [R1+0x2e08], R18 ;  /* 0x002e081201007387 */ /* 0x008fe20000100a00 */
[----:B--2---:R0:W-:Y:S02]  /*4ee10*/  STL.64 [R1+0x2e00], R16 ;  /* 0x002e001001007387 */ /* 0x0041e40000100a00 */
[----:B------:R-:W2:Y:S02]  /*4ee20*/  LDL.LU R24, [R1] ;  /* 0x0000000001187983 */ /* 0x000ea40000300800 */
[----:B------:R-:W2:Y:S02]  /*4ee30*/  LDL.LU R25, [R1+0x4] ;  /* 0x0000040001197983 */ /* 0x000ea40000300800 */
[----:B--2---:R1:W-:Y:S01]  /*4ee40*/  STL.64 [R1+0x2e10], R24 ;  /* 0x002e101801007387 */ /* 0x0043e20000100a00 */
[----:B0-----:R-:W2:Y:S02]  /*4ee50*/  LDL.LU R16, [R1+0x10] ;  /* 0x0000100001107983 */ /* 0x001ea40000300800 */
[----:B------:R-:W2:Y:S02]  /*4ee60*/  LDL.LU R17, [R1+0x14] ;  /* 0x0000140001117983 */ /* 0x000ea40000300800 */
[----:B--2---:R0:W-:Y:S01]  /*4ee70*/  STL.64 [R1+0x2e18], R16 ;  /* 0x002e181001007387 */ /* 0x0041e20000100a00 */
[----:B-1----:R-:W2:Y:S02]  /*4ee80*/  LDL.LU R24, [R1+0x100] ;  /* 0x0001000001187983 */ /* 0x002ea40000300800 */
[----:B------:R-:W2:Y:S02]  /*4ee90*/  LDL.LU R25, [R1+0x104] ;  /* 0x0001040001197983 */ /* 0x000ea40000300800 */
[----:B------:R-:W3:Y:S01]  /*4eea0*/  LDL.LU R26, [R1+0x108] ;  /* 0x00010800011a7983 */ /* 0x000ee20000300800 */
[----:B------:R-:W3:Y:S04]  /*4eeb0*/  LDL.LU R27, [R1+0x10c] ;  /* 0x00010c00011b7983 */ /* 0x000ee80000300800 */
[----:B---3--:R-:W-:Y:S01]  /*4eec0*/  STL.64 [R1+0x2e28], R26 ;  /* 0x002e281a01007387 */ /* 0x008fe20000100a00 */
[----:B--2---:R-:W-:Y:S02]  /*4eed0*/  STL.64 [R1+0x2e20], R24 ;  /* 0x002e201801007387 */ /* 0x004fe40000100a00 */
[----:B0-----:R-:W2:Y:S02]  /*4eee0*/  LDL.LU R16, [R1+0x20] ;  /* 0x0000200001107983 */ /* 0x001ea40000300800 */
[----:B------:R-:W2:Y:S01]  /*4eef0*/  LDL.LU R17, [R1+0x24] ;  /* 0x0000240001117983 */ /* 0x000ea20000300800 */
[----:B------:R-:W3:Y:S01]  /*4ef00*/  LDL.LU R20, [R1+0x140] ;  /* 0x0001400001147983 */ /* 0x000ee20000300800 */
[----:B------:R-:W3:Y:S02]  /*4ef10*/  LDL.LU R21, [R1+0x144] ;  /* 0x0001440001157983 */ /* 0x000ee40000300800 */
[----:B------:R-:W4:Y:S02]  /*4ef20*/  LDL.LU R22, [R1+0x148] ;  /* 0x0001480001167983 */ /* 0x000f240000300800 */
[----:B------:R-:W4:Y:S02]  /*4ef30*/  LDL.LU R23, [R1+0x14c] ;  /* 0x00014c0001177983 */ /* 0x000f240000300800 */
[----:B----4-:R-:W-:Y:S01]  /*4ef40*/  STL.64 [R1+0x2e68], R22 ;  /* 0x002e681601007387 */ /* 0x010fe20000100a00 */
[----:B---3--:R0:W-:Y:S03]  /*4ef50*/  STL.64 [R1+0x2e60], R20 ;  /* 0x002e601401007387 */ /* 0x0081e60000100a00 */
[----:B0-----:R-:W3:Y:S01]  /*4ef60*/  LDL.LU R20, [R1+0x60] ;  /* 0x0000600001147983 */ /* 0x001ee20000300800 */
[----:B------:R-:W3:Y:S02]  /*4ef70*/  LDL.LU R21, [R1+0x64] ;  /* 0x0000640001157983 */ /* 0x000ee40000300800 */
[----:B--2---:R0:W-:Y:S02]  /*4ef80*/  STL.64 [R1+0x2e30], R16 ;  /* 0x002e301001007387 */ /* 0x0041e40000100a00 */
[----:B0-----:R-:W2:Y:S01]  /*4ef90*/  LDL.LU R16, [R1+0x30] ;  /* 0x0000300001107983 */ /* 0x001ea20000300800 */
[----:B------:R-:W2:Y:S03]  /*4efa0*/  LDL.LU R17, [R1+0x34] ;  /* 0x0000340001117983 */ /* 0x000ea60000300800 */
[----:B--2---:R0:W-:Y:S04]  /*4efb0*/  STL.64 [R1+0x2e48], R16 ;  /* 0x002e481001007387 */ /* 0x0041e80000100a00 */
[----:B0-----:R-:W2:Y:S01]  /*4efc0*/  LDL.LU R16, [R1+0x40] ;  /* 0x0000400001107983 */ /* 0x001ea20000300800 */
[----:B------:R-:W2:Y:S03]  /*4efd0*/  LDL.LU R17, [R1+0x44] ;  /* 0x0000440001117983 */ /* 0x000ea60000300800 */
[----:B--2---:R0:W-:Y:S04]  /*4efe0*/  STL.64 [R1+0x2e50], R16 ;  /* 0x002e501001007387 */ /* 0x0041e80000100a00 */
[----:B0-----:R-:W2:Y:S01]  /*4eff0*/  LDL.LU R16, [R1+0x50] ;  /* 0x0000500001107983 */ /* 0x001ea20000300800 */
[----:B------:R-:W2:Y:S03]  /*4f000*/  LDL.LU R17, [R1+0x54] ;  /* 0x0000540001117983 */ /* 0x000ea60000300800 */
[----:B--2---:R0:W-:Y:S04]  /*4f010*/  STL.64 [R1+0x2e70], R16 ;  /* 0x002e701001007387 */ /* 0x0041e80000100a00 */
[----:B0-----:R-:W3:Y:S01]  /*4f020*/  LDL.LU R16, [R1+0x150] ;  /* 0x0001500001107983 */ /* 0x001ee20000300800 */
[----:B------:R-:W3:Y:S02]  /*4f030*/  LDL.LU R17, [R1+0x154] ;  /* 0x0001540001117983 */ /* 0x000ee40000300800 */
[----:B------:R-:W3:Y:S02]  /*4f040*/  LDL.LU R18, [R1+0x158] ;  /* 0x0001580001127983 */ /* 0x000ee40000300800 */
[----:B------:R-:W3:Y:S01]  /*4f050*/  LDL.LU R19, [R1+0x15c] ;  /* 0x00015c0001137983 */ /* 0x000ee20000300800 */
[----:B------:R-:W2:Y:S01]  /*4f060*/  LDL.LU R24, [R1+0x110] ;  /* 0x0001100001187983 */ /* 0x000ea20000300800 */
[----:B------:R-:W2:Y:S02]  /*4f070*/  LDL.LU R25, [R1+0x114] ;  /* 0x0001140001197983 */ /* 0x000ea40000300800 */
[----:B------:R-:W4:Y:S02]  /*4f080*/  LDL.LU R26, [R1+0x118] ;  /* 0x00011800011a7983 */ /* 0x000f240000300800 */
[----:B------:R-:W4:Y:S01]  /*4f090*/  LDL.LU R27, [R1+0x11c] ;  /* 0x00011c00011b7983 */ /* 0x000f220000300800 */
[----:B------:R-:W-:-:S02]  /*4f0a0*/  MOV R7, R8 ;  /* 0x0000000800077202 */ /* 0x000fc40000000f00 */
[----:B------:R-:W-:Y:S01]  /*4f0b0*/  MOV R4, R11 ;  /* 0x0000000b00047202 */ /* 0x000fe20000000f00 */
[----:B------:R-:W-:Y:S01]  /*4f0c0*/  IMAD.MOV.U32 R6, RZ, RZ, R9 ;  /* 0x000000ffff067224 */ /* 0x000fe200078e0009 */
[----:B------:R-:W-:Y:S01]  /*4f0d0*/  MOV R5, R10 ;  /* 0x0000000a00057202 */ /* 0x000fe20000000f00 */
[C---:B---3--:R-:W-:Y:S01]  /*4f0e0*/  HMMA.16816.F32.BF16 R20, R12.reuse, R20, R16 ;  /* 0x000000140c14723c */ /* 0x048fe20000041810 */
[----:B----4-:R-:W-:Y:S01]  /*4f0f0*/  STL.64 [R1+0x2e40], R26 ;  /* 0x002e401a01007387 */ /* 0x010fe20000100a00 */
[----:B--2---:R0:W-:Y:S03]  /*4f100*/  STL.64 [R1+0x2e38], R24 ;  /* 0x002e381801007387 */ /* 0x0041e60000100a00 */
        /* <DEDUP_REMOVED lines=8> */
[----:B------:R0:W-:Y:S01]  /*4f190*/  STL [R1+0x2c90], R4 ;  /* 0x002c900401007387 */ /* 0x0001e20000100800 */
[----:B------:R1:W-:Y:S02]  /*4f1a0*/  STL [R1+0x2c8c], R5 ;  /* 0x002c8c0501007387 */ /* 0x0003e40000100800 */
[----:B------:R4:W-:Y:S02]  /*4f1b0*/  STL [R1+0x2c88], R6 ;  /* 0x002c880601007387 */ /* 0x0009e40000100800 */
[----:B------:R4:W-:Y:S01]  /*4f1c0*/  STL [R1+0x2c84], R7 ;  /* 0x002c840701007387 */ /* 0x0009e20000100800 */
[----:B0-----:R-:W2:Y:S01]  /*4f1d0*/  LDL.LU R4, [R1+0x130] ;  /* 0x0001300001047983 */ /* 0x001ea20000300800 */
[----:B-1----:R-:W2:Y:S02]  /*4f1e0*/  LDL.LU R5, [R1+0x134] ;  /* 0x0001340001057983 */ /* 0x002ea40000300800 */
[----:B----4-:R-:W2:Y:S02]  /*4f1f0*/  LDL.LU R6, [R1+0x138] ;  /* 0x0001380001067983 */ /* 0x010ea40000300800 */
[----:B------:R-:W2:Y:S01]  /*4f200*/  LDL.LU R7, [R1+0x13c] ;  /* 0x00013c0001077983 */ /* 0x000ea20000300800 */
[----:B------:R-:W4:Y:S01]  /*4f210*/  LDL.LU.64 R16, [R1+0x2e70] ;  /* 0x002e700001107983 */ /* 0x000f220000300a00 */
[----:B------:R-:W-:Y:S02]  /*4f220*/  STL.64 [R1+0x150], R20 ;  /* 0x0001501401007387 */ /* 0x000fe40000100a00 */
[----:B------:R0:W-:Y:S02]  /*4f230*/  STL.64 [R1+0x158], R22 ;  /* 0x0001581601007387 */ /* 0x0001e40000100a00 */
[----:B0-----:R-:W4:Y:S01]  /*4f240*/  LDL.LU.64 R22, [R1+0x2e68] ;  /* 0x002e680001167983 */ /* 0x001f220000300a00 */
[----:B------:R-:W4:Y:S02]  /*4f250*/  LDL.LU.64 R20, [R1+0x2e60] ;  /* 0x002e600001147983 */ /* 0x000f240000300a00 */
[----:B----4-:R-:W-:Y:S01]  /*4f260*/  HMMA.16816.F32.BF16 R16, R12, R16, R20 ;  /* 0x000000100c10723c */ /* 0x010fe20000041814 */
[----:B------:R-:W4:Y:S11]  /*4f270*/  LDL.LU.64 R20, [R1+0x2e58] ;  /* 0x002e580001147983 */ /* 0x000f360000300a00 */
[----:B------:R-:W-:Y:S11]  /*4f280*/  @!UPT UIADD3 URZ, URZ, URZ, URZ ;  /* 0x0000003f3f3ff290 */ /* 0x000ff6000fffe03f */
[----:B------:R-:W-:Y:S01]  /*4f290*/  @!UPT UIADD3 URZ, URZ, URZ, URZ ;  /* 0x0000003f3f3ff290 */ /* 0x000fe2000fffe03f */
[----:B------:R-:W-:Y:S01]  /*4f2a0*/  MOV R29, R16 ;  /* 0x00000010001d7202 */ /* 0x000fe20000000f00 */
[----:B------:R-:W-:Y:S02]  /*4f2b0*/  IMAD.MOV.U32 R28, RZ, RZ, R17 ;  /* 0x000000ffff1c7224 */ /* 0x000fe400078e0011 */
[----:B------:R-:W2:Y:S01]  /*4f2c0*/  LDL.LU.64 R16, [R1+0x2e50] ;  /* 0x002e500001107983 */ /* 0x000ea20000300a00 */
[----:B------:R-:W-:Y:S02]  /*4f2d0*/  MOV R22, R18 ;  /* 0x0000001200167202 */ /* 0x000fe40000000f00 */
[----:B------:R-:W-:-:S05]  /*4f2e0*/  MOV R23, R19 ;  /* 0x0000001300177202 */ /* 0x000fca0000000f00 */
[----:B------:R-:W-:Y:S01]  /*4f2f0*/  STL [R1+0x2ca0], R23 ;  /* 0x002ca01701007387 */ /* 0x000fe20000100800 */
[----:B------:R-:W-:Y:S02]  /*4f300*/  STL [R1+0x2c9c], R22 ;  /* 0x002c9c1601007387 */ /* 0x000fe40000100800 */
[----:B------:R-:W-:Y:S02]  /*4f310*/  STL [R1+0x2c98], R28 ;  /* 0x002c981c01007387 */ /* 0x000fe40000100800 */
[----:B------:R-:W-:Y:S01]  /*4f320*/  STL [R1+0x2c94], R29 ;  /* 0x002c941d01007387 */ /* 0x000fe20000100800 */
[----:B--2---:R-:W-:Y:S11]  /*4f330*/  HMMA.16816.F32.BF16 R16, R12, R16, R4 ;  /* 0x000000100c10723c */ /* 0x004ff60000041804 */
[----:B------:R-:W-:Y:S11]  /*4f340*/  @!UPT UIADD3 URZ, URZ, URZ, URZ ;  /* 0x0000003f3f3ff290 */ /* 0x000ff6000fffe03f */
[----:B------:R-:W-:Y:S01]  /*4f350*/  @!UPT UIADD3 URZ, URZ, URZ, URZ ;  /* 0x0000003f3f3ff290 */ /* 0x000fe2000fffe03f */
[----:B------:R0:W-:Y:S04]  /*4f360*/  STL.64 [R1+0x130], R16 ;  /* 0x0001301001007387 */ /* 0x0001e80000100a00 */
[----:B0-----:R-:W2:Y:S01]  /*4f370*/  LDL.LU.64 R16, [R1+0x2e48] ;  /* 0x002e480001107983 */ /* 0x001ea20000300a00 */
[----:B------:R-:W-:Y:S01]  /*4f380*/  MOV R4, R18 ;  /* 0x0000001200047202 */ /* 0x000fe20000000f00 */
[----:B------:R-:W-:-:S05]  /*4f390*/  IMAD.MOV.U32 R5, RZ, RZ, R19 ;  /* 0x000000ffff057224 */ /* 0x000fca00078e0013 */
[----:B------:R-:W-:Y:S01]  /*4f3a0*/  STL [R1+0x2ca8], R5 ;  /* 0x002ca80501007387 */ /* 0x000fe20000100800 */
[----:B------:R0:W-:Y:S03]  /*4f3b0*/  STL [R1+0x2ca4], R4 ;  /* 0x002ca40401007387 */ /* 0x0001e60000100800 */
[----:B0-----:R-:W4:Y:S01]  /*4f3c0*/  LDL.LU R4, [R1+0xd0] ;  /* 0x0000d00001047983 */ /* 0x001f220000300800 */
[----:B------:R-:W4:Y:S02]  /*4f3d0*/  LDL.LU R5, [R1+0xd4] ;  /* 0x0000d40001057983 */ /* 0x000f240000300800 */
[----:B------:R-:W4:Y:S02]  /*4f3e0*/  LDL.LU R6, [R1+0xd8] ;  /* 0x0000d80001067983 */ /* 0x000f240000300800 */
[----:B------:R-:W4:Y:S01]  /*4f3f0*/  LDL.LU R7, [R1+0xdc] ;  /* 0x0000dc0001077983 */ /* 0x000f220000300800 */
[----:B--2---:R-:W-:Y:S01]  /*4f400*/  HMMA.16816.F32.BF16 R16, R12, R16, R24 ;  /* 0x000000100c10723c */ /* 0x004fe20000041818 */
[----:B------:R-:W2:Y:S01]  /*4f410*/  LDL.LU.64 R26, [R1+0x2e40] ;  /* 0x002e4000011a7983 */ /* 0x000ea20000300a00 */
[----:B------:R-:W2:Y:S11]  /*4f420*/  LDL.LU.64 R24, [R1+0x2e38] ;  /* 0x002e380001187983 */ /* 0x000eb60000300a00 */
[----:B------:R-:W-:Y:S10]  /*4f430*/  @!UPT UIADD3 URZ, URZ, URZ, URZ ;  /* 0x0000003f3f3ff290 */ /* 0x000ff4000fffe03f */
[----:B------:R0:W-:Y:S04]  /*4f440*/  STL.64 [R1+0x120], R16 ;  /* 0x0001201001007387 */ /* 0x0001e80000100a00 */
[----:B0-----:R-:W2:Y:S01]  /*4f450*/  LDL.LU.64 R16, [R1+0x2e30] ;  /* 0x002e300001107983 */ /* 0x001ea20000300a00 */
[----:B------:R-:W-:Y:S02]  /*4f460*/  MOV R23, R18 ;  /* 0x0000001200177202 */ /* 0x000fe40000000f00 */
[----:B------:R-:W-:-:S05]  /*4f470*/  MOV R22, R19 ;  /* 0x0000001300167202 */ /* 0x000fca0000000f00 */
[----:B------:R-:W-:Y:S01]  /*4f480*/  STL [R1+0x2cb0], R22 ;  /* 0x002cb01601007387 */ /* 0x000fe20000100800 */
[----:B------:R-:W-:Y:S01]  /*4f490*/  STL [R1+0x2cac], R23 ;  /* 0x002cac1701007387 */ /* 0x000fe20000100800 */
        /* <DEDUP_REMOVED lines=8> */
[----:B------:R-:W3:Y:S11]  /*4f520*/  LDL.LU.64 R24, [R1+0x2e10] ;  /* 0x002e100001187983 */ /* 0x000ef60000300a00 */
[----:B------:R-:W-:Y:S10]  /*4f530*/  @!UPT UIADD3 URZ, URZ, URZ, URZ ;  /* 0x0000003f3f3ff290 */ /* 0x000ff4000fffe03f */
[----:B------:R-:W-:Y:S01]  /*4f540*/  STL.64 [R1+0x100], R16 ;  /* 0x0001001001007387 */ /* 0x000fe20000100a00 */
[----:B------:R0:W-:Y:S03]  /*4f550*/  STL.64 [R1+0x108], R18 ;  /* 0x0001081201007387 */ /* 0x0001e60000100a00 */
[----:B0-----:R-:W2:Y:S01]  /*4f560*/  LDL.LU.64 R18, [R1+0x2e08] ;  /* 0x002e080001127983 */ /* 0x001ea20000300a00 */
[----:B------:R-:W2:Y:S01]  /*4f570*/  LDL.LU.64 R16, [R1+0x2e00] ;  /* 0x002e000001107983 */ /* 0x000ea20000300a00 */
[C---:B---3--:R-:W-:Y:S02]  /*4f580*/  HMMA.16816.F32.BF16 R24, R12.reuse, R24, R8 ;  /* 0x000000180c18723c */ /* 0x048fe40000041808 */
[----:B------:R-:W3:Y:S01]  /*4f590*/  LDL.LU.64 R10, [R1+0x2df8] ;  /* 0x002df800010a7983 */ /* 0x000ee20000300a00 */
[----:B------:R-:W2:Y:S11]  /*4f5a0*/  LDL.LU.64 R8, [R1+0x2df0] ;  /* 0x002df00001087983 */ /* 0x000eb60000300a00 */
[----:B------:R-:W-:Y:S09]  /*4f5b0*/  @!UPT UIADD3 URZ, URZ, URZ, URZ ;  /* 0x0000003f3f3ff290 */ /* 0x000ff2000fffe03f */
[----:B------:R-:W-:Y:S01]  /*4f5c0*/  STL.64 [R1+0xf0], R24 ;  /* 0x0000f01801007387 */ /* 0x000fe20000100a00 */
[----:B------:R0:W-:Y:S03]  /*4f5d0*/  STL.64 [R1+0xf8], R26 ;  /* 0x0000f81a01007387 */ /* 0x0001e60000100a00 */
[----:B0-----:R-:W2:Y:S01]  /*4f5e0*/  LDL.LU.64 R26, [R1+0x2de8] ;  /* 0x002de800011a7983 */ /* 0x001ea20000300a00 */
[----:B------:R-:W2:Y:S01]  /*4f5f0*/  LDL.LU.64 R24, [R1+0x2de0] ;  /* 0x002de00001187983 */ /* 0x000ea20000300a00 */
[C---:B----4-:R-:W-:Y:S11]  /*4f600*/  HMMA.16816.F32.BF16 R4, R12.reuse, R20, R4 ;  /* 0x000000140c04723c */ /* 0x050ff60000041804 */
[----:B------:R-:W-:Y:S11]  /*4f610*/  @!UPT UIADD3 URZ, URZ, URZ, URZ ;  /* 0x0000003f3f3ff290 */ /* 0x000ff6000fffe03f */
[----:B------:R-:W-:Y:S02]  /*4f620*/  @!UPT UIADD3 URZ, URZ, URZ, URZ ;  /* 0x0000003f3f3ff290 */ /* 0x000fe4000fffe03f */
[----:B------:R-:W-:Y:S01]  /*4f630*/  MOV R21, R7 ;  /* 0x0000000700157202 */ /* 0x000fe20000000f00 */
[----:B--2---:R-:W-:Y:S11]  /*4f640*/  HMMA.16816.F32.BF16 R16, R12, R24, R16 ;  /* 0x000000180c10723c */ /* 0x004ff60000041810 */
[----:B------:R-:W-:Y:S11]  /*4f650*/  @!UPT UIADD3 URZ, URZ, URZ, URZ ;  /* 0x0000003f3f3ff290 */ /* 0x000ff6000fffe03f */
[----:B------:R-:W-:Y:S01]  /*4f660*/  @!UPT UIADD3 URZ, URZ, URZ, URZ ;  /* 0x0000003f3f3ff290 */ /* 0x000fe2000fffe03f */
[----:B------:R0:W-:Y:S01]  /*4f670*/  STL.64 [R1+0xe0], R16 ;  /* 0x0000e01001007387 */ /* 0x0001e20000100a00 */
[----:B------:R-:W-:Y:S01]  /*4f680*/  MOV R25, R18 ;  /* 0x0000001200197202 */ /* 0x000fe20000000f00 */
[----:B------:R-:W-:Y:S02]  /*4f690*/  IMAD.MOV.U32 R24, RZ, RZ, R19 ;  /* 0x000000ffff187224 */ /* 0x000fe400078e0013 */
[----:B0-----:R-:W2:Y:S01]  /*4f6a0*/  LDL.LU R16, [R1+0x1d0] ;  /* 0x0001d00001107983 */ /* 0x001ea20000300800 */
[----:B------:R-:W2:Y:S02]  /*4f6b0*/  LDL.LU R17, [R1+0x1d4] ;  /* 0x0001d40001117983 */ /* 0x000ea40000300800 */
[----:B------:R-:W2:Y:S02]  /*4f6c0*/  LDL.LU R18, [R1+0x1d8] ;  /* 0x0001d80001127983 */ /* 0x000ea40000300800 */
[----:B------:R-:W2:Y:S01]  /*4f6d0*/  LDL.LU R19, [R1+0x1dc] ;  /* 0x0001dc0001137983 */ /* 0x000ea20000300800 */
[----:B------:R-:W-:Y:S01]  /*4f6e0*/  STL.64 [R1+0x2d20], R26 ;  /* 0x002d201a01007387 */ /* 0x000fe20000100a00 */
[----:B------:R0:W-:Y:S02]  /*4f6f0*/  STL [R1+0xd0], R4 ;  /* 0x0000d00401007387 */ /* 0x0001e40000100800 */
[----:B------:R-:W-:Y:S01]  /*4f700*/  STL [R1+0x2db0], R21 ;  /* 0x002db01501007387 */ /* 0x000fe20000100800 */
[----:B0-----:R-:W4:Y:S01]  /*4f710*/  LDL.LU R4, [R1+0x2a0] ;  /* 0x0002a00001047983 */ /* 0x001f220000300800 */
[----:B------:R-:W-:-:S02]  /*4f720*/  MOV R27, R5 ;  /* 0x00000005001b7202 */ /* 0x000fc40000000f00 */
[----:B------:R-:W4:Y:S01]  /*4f730*/  LDL.LU R5, [R1+0x2a4] ;  /* 0x0002a40001057983 */ /* 0x000f220000300800 */
[----:B------:R-:W-:Y:S01]  /*4f740*/  MOV R26, R6 ;  /* 0x00000006001a7202 */ /* 0x000fe20000000f00 */
[----:B---3--:R-:W-:Y:S01]  /*4f750*/  IMAD.MOV.U32 R6, RZ, RZ, R10 ;  /* 0x000000ffff067224 */ /* 0x008fe200078e000a */
[----:B------:R-:W-:Y:S01]  /*4f760*/  MOV R7, R11 ;  /* 0x0000000b00077202 */ /* 0x000fe20000000f00 */
[----:B------:R-:W3:Y:S01]  /*4f770*/  LDL.LU R10, [R1+0x2ddc] ;  /* 0x002ddc00010a7983 */ /* 0x000ee20000300800 */
[----:B------:R-:W2:Y:S02]  /*4f780*/  LDL.LU R11, [R1+0x2dd8] ;  /* 0x002dd800010b7983 */ /* 0x000ea40000300800 */
[----:B------:R-:W2:Y:S01]  /*4f790*/  LDL.LU.64 R22, [R1+0xc8] ;  /* 0x0000c80001167983 */ /* 0x000ea20000300a00 */
[----:B------:R0:W-:Y:S04]  /*4f7a0*/  STL.64 [R1+0x2da0], R6 ;  /* 0x002da00601007387 */ /* 0x0001e80000100a00 */
[----:B----4-:R1:W-:Y:S01]  /*4f7b0*/  STL.64 [R1+0x2d98], R4 ;  /* 0x002d980401007387 */ /* 0x0103e20000100a00 */
[----:B0-----:R-:W4:Y:S03]  /*4f7c0*/  LDL.LU.64 R6, [R1+0xb8] ;  /* 0x0000b80001067983 */ /* 0x001f260000300a00 */
[----:B----4-:R3:W-:Y:S01]  /*4f7d0*/  STL.64 [R1+0x2db8], R6 ;  /* 0x002db80601007387 */ /* 0x0107e20000100a00 */
[----:B-1----:R-:W4:Y:S02]  /*4f7e0*/  LDL.LU R4, [R1+0x2c0] ;  /* 0x0002c00001047983 */ /* 0x002f240000300800 */
[----:B------:R-:W4:Y:S01]  /*4f7f0*/  LDL.LU R5, [R1+0x2c4] ;  /* 0x0002c40001057983 */ /* 0x000f220000300800 */
[----:B---3--:R-:W-:-:S02]  /*4f800*/  MOV R6, R10 ;  /* 0x0000000a00067202 */ /* 0x008fc40000000f00 */
[----:B--2---:R-:W-:Y:S01]  /*4f810*/  MOV R7, R11 ;  /* 0x0000000b00077202 */ /* 0x004fe20000000f00 */
[----:B------:R-:W2:Y:S01]  /*4f820*/  LDL.LU R10, [R1+0x2dd4] ;  /* 0x002dd400010a7983 */ /* 0x000ea20000300800 */
[----:B------:R-:W2:Y:S02]  /*4f830*/  LDL.LU R11, [R1+0x2dd0] ;  /* 0x002dd000010b7983 */ /* 0x000ea40000300800 */
[----:B------:R0:W-:Y:S02]  /*4f840*/  STL.64 [R1+0x2d68], R26 ;  /* 0x002d681a01007387 */ /* 0x0001e40000100a00 */
[----:B------:R-:W-:Y:S01]  /*4f850*/  STL.64 [R1+0x2d60], R24 ;  /* 0x002d601801007387 */ /* 0x000fe20000100a00 */
[----:B0-----:R-:W3:Y:S04]  /*4f860*/  LDL.LU.64 R26, [R1+0x88] ;  /* 0x00008800011a7983 */ /* 0x001ee80000300a00 */
[----:B---3--:R0:W-:Y:S04]  /*4f870*/  STL.64 [R1+0x2d78], R26 ;  /* 0x002d781a01007387 */ /* 0x0081e80000100a00 */
[----:B0-----:R-:W3:Y:S04]  /*4f880*/  LDL.LU.64 R26, [R1+0x98] ;  /* 0x00009800011a7983 */ /* 0x001ee80000300a00 */
[----:B---3--:R0:W-:Y:S04]  /*4f890*/  STL.64 [R1+0x2d90], R26 ;  /* 0x002d901a01007387 */ /* 0x0081e80000100a00 */
[----:B0-----:R-:W3:Y:S01]  /*4f8a0*/  LDL.LU.64 R26, [R1+0xa8] ;  /* 0x0000a800011a7983 */ /* 0x001ee20000300a00 */
[----:B------:R-:W-:Y:S03]  /*4f8b0*/  HMMA.16816.F32.BF16 R12, R12, R8, R16 ;  /* 0x000000080c0c723c */ /* 0x000fe60000041810 */
[----:B---3--:R0:W-:Y:S01]  /*4f8c0*/  STL.64 [R1+0x2da8], R26 ;  /* 0x002da81a01007387 */ /* 0x0081e20000100a00 */
[----:B------:R-:W3:Y:S02]  /*4f8d0*/  LDL.LU R24, [R1+0x2b0] ;  /* 0x0002b00001187983 */ /* 0x000ee40000300800 */
[----:B------:R-:W3:Y:S01]  /*4f8e0*/  LDL.LU R25, [R1+0x2b4] ;  /* 0x0002b40001197983 */ /* 0x000ee20000300800 */
[----:B0-----:R-:W3:Y:S01]  /*4f8f0*/  LDL.LU R26, [R1+0x2b8] ;  /* 0x0002b800011a7983 */ /* 0x001ee20000300800 */
[----:B------:R-:W3:Y:S02]  /*4f900*/  LDL.LU R27, [R1+0x2bc] ;  /* 0x0002bc00011b7983 */ /* 0x000ee40000300800 */
[----:B------:R-:W4:Y:S02]  /*4f910*/  LDL.LU.64 R18, [R1+0x2dc8] ;  /* 0x002dc80001127983 */ /* 0x000f240000300a00 */
[----:B------:R-:W4:Y:S01]  /*4f920*/  LDL.LU.64 R16, [R1+0x2dc0] ;  /* 0x002dc00001107983 */ /* 0x000f220000300a00 */
[----:B--2---:R0:W-:Y:S04]  /*4f930*/  STL.64 [R1+0x2d58], R10 ;  /* 0x002d580a01007387 */ /* 0x0041e80000100a00 */
[----:B0-----:R-:W2:Y:S04]  /*4f940*/  LDL.LU.64 R10, [R1+0x78] ;  /* 0x00007800010a7983 */ /* 0x001ea80000300a00 */
[----:B--2---:R0:W-:Y:S01]  /*4f950*/  STL.64 [R1+0x2d70], R10 ;  /* 0x002d700a01007387 */ /* 0x0041e20000100a00 */
[----:B------:R-:W2:Y:S02]  /*4f960*/  LDL.LU R8, [R1+0x280] ;  /* 0x0002800001087983 */ /* 0x000ea40000300800 */
[----:B------:R-:W2:Y:S01]  /*4f970*/  LDL.LU R9, [R1+0x284] ;  /* 0x0002840001097983 */ /* 0x000ea20000300800 */
[----:B0-----:R-:W2:Y:S01]  /*4f980*/  LDL.LU R10, [R1+0x288] ;  /* 0x00028800010a7983 */ /* 0x001ea20000300800 */
[----:B------:R-:W2:Y:S01]  /*4f990*/  LDL.LU R11, [R1+0x28c] ;  /* 0x00028c00010b7983 */ /* 0x000ea20000300800 */
[----:B----4-:R-:W-:Y:S02]  /*4f9a0*/  HMMA.16816.F32.BF16 R4, R16, R22, R4 ;  /* 0x000000161004723c */ /* 0x010fe40000041804 */
[----:B--2---:R-:W-:Y:S01]  /*4f9b0*/  STL.64 [R1+0x2d88], R10 ;  /* 0x002d880a01007387 */ /* 0x004fe20000100a00 */
[----:B------:R0:W-:Y:S03]  /*4f9c0*/  STL.64 [R1+0x2d80], R8 ;  /* 0x002d800801007387 */ /* 0x0001e60000100a00 */
[----:B0-----:R-:W2:Y:S01]  /*4f9d0*/  LDL.LU R8, [R1+0x290] ;  /* 0x0002900001087983 */ /* 0x001ea20000300800 */
[----:B------:R-:W2:Y:S02]  /*4f9e0*/  LDL.LU R9, [R1+0x294] ;  /* 0x0002940001097983 */ /* 0x000ea40000300800 */
[----:B------:R-:W2:Y:S02]  /*4f9f0*/  LDL.LU R10, [R1+0x298] ;  /* 0x00029800010a7983 */ /* 0x000ea40000300800 */
[----:B------:R-:W2:Y:S01]  /*4fa00*/  LDL.LU R11, [R1+0x29c] ;  /* 0x00029c00010b7983 */ /* 0x000ea20000300800 */
[----:B------:R-:W-:Y:S01]  /*4fa10*/  STL.64 [R1+0x2ab0], R14 ;  /* 0x002ab00e01007387 */ /* 0x000fe20000100a00 */
[----:B------:R0:W-:Y:S03]  /*4fa20*/  STL.64 [R1+0x2aa8], R12 ;  /* 0x002aa80c01007387 */ /* 0x0001e60000100a00 */
[----:B0-----:R-:W4:Y:S01]  /*4fa30*/  LDL.LU R12, [R1+0x270] ;  /* 0x00027000010c7983 */ /* 0x001f220000300800 */
[----:B------:R-:W4:Y:S02]  /*4fa40*/  LDL.LU R13, [R1+0x274] ;  /* 0x00027400010d7983 */ /* 0x000f240000300800 */
[----:B------:R-:W4:Y:S02]  /*4fa50*/  LDL.LU R14, [R1+0x278] ;  /* 0x00027800010e7983 */ /* 0x000f240000300800 */
[----:B------:R-:W4:Y:S02]  /*4fa60*/  LDL.LU R15, [R1+0x27c] ;  /* 0x00027c00010f7983 */ /* 0x000f240000300800 */
[----:B------:R-:W-:Y:S01]  /*4fa70*/  STL.64 [R1+0x5a0], R4 ;  /* 0x0005a00401007387 */ /* 0x000fe20000100a00 */
[----:B------:R0:W-:Y:S03]  /*4fa80*/  STL.64 [R1+0x5a8], R6 ;  /* 0x0005a80601007387 */ /* 0x0001e60000100a00 */
[----:B0-----:R-:W3:Y:S01]  /*4fa90*/  LDL.LU.64 R6, [R1+0x2db8] ;  /* 0x002db80001067983 */ /* 0x001ee20000300a00 */
[----:B------:R-:W-:Y:S01]  /*4faa0*/  MOV R20, R23 ;  /* 0x0000001700147202 */ /* 0x000fe20000000f00 */
[----:B------:R-:W-:-:S02]  /*4fab0*/  IMAD.MOV.U32 R3, RZ, RZ, R22 ;  /* 0x000000ffff037224 */ /* 0x000fc400078e0016 */
[----:B------:R-:W2:Y:S02]  /*4fac0*/  LDL.LU R21, [R1+0x2db0] ;  /* 0x002db00001157983 */ /* 0x000ea40000300800 */
[----:B------:R-:W-:Y:S01]  /*4fad0*/  STL [R1+0x2ccc], R20 ;  /* 0x002ccc1401007387 */ /* 0x000fe20000100800 */
[----:B------:R-:W-:Y:S01]  /*4fae0*/  STL [R1+0x2cc8], R3 ;  /* 0x002cc80301007387 */ /* 0x000fe20000100800 */
[C---:B---3--:R-:W-:Y:S01]  /*4faf0*/  HMMA.16816.F32.BF16 R24, R16.reuse, R6, R24 ;  /* 0x000000061018723c */ /* 0x048fe20000041818 */
[----:B------:R-:W-:Y:S02]  /*4fb00*/  MOV R2, R6 ;  /* 0x0000000600027202 */ /* 0x000fe40000000f00 */
[----:B------:R-:W-:Y:S11]  /*4fb10*/  MOV R0, R7 ;  /* 0x0000000700007202 */ /* 0x000ff60000000f00 */
[----:B------:R-:W-:Y:S09]  /*4fb20*/  @!UPT UIADD3 URZ, URZ, URZ, URZ ;  /* 0x0000003f3f3ff290 */ /* 0x000ff2000fffe03f */
[----:B------:R-:W-:Y:S01]  /*4fb30*/  STL.64 [R1+0x5b0], R24 ;  /* 0x0005b01801007387 */ /* 0x000fe20000100a00 */
[----:B------:R0:W-:Y:S03]  /*4fb40*/  STL.64 [R1+0x5b8], R26 ;  /* 0x0005b81a01007387 */ /* 0x0001e60000100a00 */
[----:B0-----:R-:W3:Y:S01]  /*4fb50*/  LDL.LU.64 R26, [R1+0x2da8] ;  /* 0x002da800011a7983 */ /* 0x001ee20000300a00 */
[----:B------:R-:W3:Y:S02]  /*4fb60*/  LDL.LU.64 R6, [R1+0x2da0] ;  /* 0x002da00001067983 */ /* 0x000ee40000300a00 */
[----:B------:R-:W3:Y:S02]  /*4fb70*/  LDL.LU.64 R4, [R1+0x2d98] ;  /* 0x002d980001047983 */ /* 0x000ee40000300a00 */
[----:B------:R-:W-:Y:S01]  /*4fb80*/  STL [R1+0x2cd4], R0 ;  /* 0x002cd40001007387 */ /* 0x000fe20000100800 */
[----:B------:R-:W-:Y:S01]  /*4fb90*/  STL [R1+0x2cd0], R2 ;  /* 0x002cd00201007387 */ /* 0x000fe20000100800 */
[C---:B---3--:R-:W-:Y:S11]  /*4fba0*/  HMMA.16816.F32.BF16 R4, R16.reuse, R26, R4 ;  /* 0x0000001a1004723c */ /* 0x048ff60000041804 */
[----:B------:R-:W-:Y:S11]  /*4fbb0*/  @!UPT UIADD3 URZ, URZ, URZ, URZ ;  /* 0x0000003f3f3ff290 */ /* 0x000ff6000fffe03f */
[----:B------:R-:W-:Y:S01]  /*4fbc0*/  @!UPT UIADD3 URZ, URZ, URZ, URZ ;  /* 0x0000003f3f3ff290 */ /* 0x000fe2000fffe03f */
[----:B------:R-:W-:Y:S01]  /*4fbd0*/  STL.64 [R1+0x5c0], R4 ;  /* 0x0005c00401007387 */ /* 0x000fe20000100a00 */
[----:B------:R0:W-:Y:S02]  /*4fbe0*/  STL.64 [R1+0x5c8], R6 ;  /* 0x0005c80601007387 */ /* 0x0001e40000100a00 */
[----:B0-----:R-:W-:Y:S01]  /*4fbf0*/  IMAD.MOV.U32 R6, RZ, RZ, R26 ;  /* 0x000000ffff067224 */ /* 0x001fe200078e001a */
[----:B------:R-:W-:Y:S02]  /*4fc00*/  MOV R7, R27 ;  /* 0x0000001b00077202 */ /* 0x000fe40000000f00 */
[----:B------:R-:W2:Y:S02]  /*4fc10*/  LDL.LU.64 R26, [R1+0x2d90] ;  /* 0x002d9000011a7983 */ /* 0x000ea40000300a00 */
[C---:B--2---:R-:W-:Y:S01]  /*4fc20*/  HMMA.16816.F32.BF16 R8, R16.reuse, R26, R8 ;  /* 0x0000001a1008723c */ /* 0x044fe20000041808 */
[----:B------:R-:W-:Y:S02]  /*4fc30*/  MOV R28, R26 ;  /* 0x0000001a001c7202 */ /* 0x000fe40000000f00 */
[----:B------:R-:W-:Y:S11]  /*4fc40*/  MOV R29, R27 ;  /* 0x0000001b001d7202 */ /* 0x000ff60000000f00 */
[----:B------:R-:W-:Y:S09]  /*4fc50*/  @!UPT UIADD3 URZ, URZ, URZ, URZ ;  /* 0x0000003f3f3ff290 */ /* 0x000ff2000fffe03f */
[----:B------:R-:W-:Y:S01]  /*4fc60*/  STL.64 [R1+0x5d0], R8 ;  /* 0x0005d00801007387 */ /* 0x000fe20000100a00 */
[----:B------:R0:W-:Y:S03]  /*4fc70*/  STL.64 [R1+0x5d8], R10 ;  /* 0x0005d80a01007387 */ /* 0x0001e60000100a00 */
[----:B0-----:R-:W2:Y:S01]  /*4fc80*/  LDL.LU.64 R10, [R1+0x2d88] ;  /* 0x002d8800010a7983 */ /* 0x001ea20000300a00 */
[----:B------:R-:W2:Y:S02]  /*4fc90*/  LDL.LU.64 R8, [R1+0x2d80] ;  /* 0x002d800001087983 */ /* 0x000ea40000300a00 */
[----:B------:R-:W2:Y:S02]  /*4fca0*/  LDL.LU.64 R26, [R1+0x2d78] ;  /* 0x002d7800011a7983 */ /* 0x000ea40000300a00 */
[C---:B--2---:R-:W-:Y:S11]  /*4fcb0*/  HMMA.16816.F32.BF16 R8, R16.reuse, R26, R8 ;  /* 0x0000001a1008723c */ /* 0x044ff60000041808 */
[----:B------:R-:W-:Y:S11]  /*4fcc0*/  @!UPT UIADD3 URZ, URZ, URZ, URZ ;  /* 0x0000003f3f3ff290 */ /* 0x000ff6000fffe03f */
[----:B------:R-:W-:Y:S01]  /*4fcd0*/  @!UPT UIADD3 URZ, URZ, URZ, URZ ;  /* 0x0000003f3f3ff290 */ /* 0x000fe2000fffe03f */
[----:B------:R-:W-:Y:S01]  /*4fce0*/  STL.64 [R1+0x5e0], R8 ;  /* 0x0005e00801007387 */ /* 0x000fe20000100a00 */
[----:B------:R0:W-:Y:S03]  /*4fcf0*/  STL.64 [R1+0x5e8], R10 ;  /* 0x0005e80a01007387 */ /* 0x0001e60000100a00 */
[----:B0-----:R-:W4:Y:S01]  /*4fd00*/  LDL.LU.64 R10, [R1+0x2d70] ;  /* 0x002d7000010a7983 */ /* 0x001f220000300a00 */
[----:B------:R-:W-:Y:S01]  /*4fd10*/  IMAD.MOV.U32 R5, RZ, RZ, R26 ;  /* 0x000000ffff057224 */ /* 0x000fe200078e001a */
[----:B------:R-:W-:Y:S02]  /*4fd20*/  MOV R4, R27 ;  /* 0x0000001b00047202 */ /* 0x000fe40000000f00 */
[----:B------:R-:W2:Y:S01]  /*4fd30*/  LDL.LU.64 R26, [R1+0x2d68] ;  /* 0x002d6800011a7983 */ /* 0x000ea20000300a00 */
[----:B------:R-:W3:Y:S02]  /*4fd40*/  LDL.LU.64 R24, [R1+0x2d60] ;  /* 0x002d600001187983 */ /* 0x000ee40000300a00 */
[----:B------:R-:W-:Y:S02]  /*4fd50*/  STL.64 [R1+0x2cc0], R6 ;  /* 0x002cc00601007387 */ /* 0x000fe40000100a00 */
[----:B------:R4:W-:Y:S02]  /*4fd60*/  STL.64 [R1+0x2cb8], R4 ;  /* 0x002cb80401007387 */ /* 0x0009e40000100a00 */
[----:B----4-:R-:W-:Y:S01]  /*4fd70*/  HMMA.16816.F32.BF16 R4, R16, R10, R12 ;  /* 0x0000000a1004723c */ /* 0x010fe2000004180c */
[----:B------:R-:W-:-:S02]  /*4fd80*/  MOV R22, R10 ;  /* 0x0000000a00167202 */ /* 0x000fc40000000f00 */
[----:B------:R-:W-:Y:S11]  /*4fd90*/  MOV R23, R11 ;  /* 0x0000000b00177202 */ /* 0x000ff60000000f00 */
[----:B------:R-:W-:Y:S09]  /*4fda0*/  @!UPT UIADD3 URZ, URZ, URZ, URZ ;  /* 0x0000003f3f3ff290 */ /* 0x000ff2000fffe03f */
[----:B------:R-:W-:Y:S01]  /*4fdb0*/  STL.64 [R1+0x5f0], R4 ;  /* 0x0005f00401007387 */ /* 0x000fe20000100a00 */
[----:B------:R-:W-:Y:S02]  /*4fdc0*/  STL.64 [R1+0x5f8], R6 ;  /* 0x0005f80601007387 */ /* 0x000fe40000100a00 */
[----:B------:R-:W-:Y:S02]  /*4fdd0*/  STL.64 [R1+0x2d28], R22 ;  /* 0x002d281601007387 */ /* 0x000fe40000100a00 */
[----:B------:R-:W4:Y:S01]  /*4fde0*/  LDL.LU R12, [R1+0xd0] ;  /* 0x0000d000010c7983 */ /* 0x000f220000300800 */
[----:B--2---:R-:W-:Y:S02]  /*4fdf0*/  MOV R14, R26 ;  /* 0x0000001a000e7202 */ /* 0x004fe40000000f00 */
[----:B------:R-:W-:Y:S01]  /*4fe00*/  MOV R15, R21 ;  /* 0x00000015000f7202 */ /* 0x000fe20000000f00 */
[----:B------:R-:W-:-:S04]  /*4fe10*/  IMAD.MOV.U32 R13, RZ, RZ, R27 ;  /* 0x000000ffff0d7224 */ /* 0x000fc800078e001b */
[----:B------:R-:W-:Y:S04]  /*4fe20*/  STL.64 [R1+0x2ac0], R14 ;  /* 0x002ac00e01007387 */ /* 0x000fe80000100a00 */
[----:B----4-:R0:W-:Y:S04]  /*4fe30*/  STL.64 [R1+0x2ab8], R12 ;  /* 0x002ab80c01007387 */ /* 0x0101e80000100a00 */
[----:B0-----:R-:W2:Y:S01]  /*4fe40*/  LDL.LU R12, [R1+0xe0] ;  /* 0x0000e000010c7983 */ /* 0x001ea20000300800 */
[----:B------:R-:W2:Y:S02]  /*4fe50*/  LDL.LU R13, [R1+0xe4] ;  /* 0x0000e400010d7983 */ /* 0x000ea40000300800 */
[----:B------:R-:W4:Y:S02]  /*4fe60*/  LDL.LU R4, [R1+0x1f0] ;  /* 0x0001f00001047983 */ /* 0x000f240000300800 */
[----:B------:R-:W4:Y:S01]  /*4fe70*/  LDL.LU R5, [R1+0x1f4] ;  /* 0x0001f40001057983 */ /* 0x000f220000300800 */
[----:B------:R-:W2:Y:S01]  /*4fe80*/  LDL.LU R6, [R1+0x1f8] ;  /* 0x0001f80001067983 */ /* 0x000ea20000300800 */
[----:B------:R-:W2:Y:S02]  /*4fe90*/  LDL.LU R7, [R1+0x1fc] ;  /* 0x0001fc0001077983 */ /* 0x000ea40000300800 */
[----:B------:R-:W3:Y:S02]  /*4fea0*/  LDL.LU R8, [R1+0x260] ;  /* 0x0002600001087983 */ /* 0x000ee40000300800 */
[----:B------:R-:W3:Y:S01]  /*4feb0*/  LDL.LU R9, [R1+0x264] ;  /* 0x0002640001097983 */ /* 0x000ee20000300800 */
[----:B------:R-:W3:Y:S01]  /*4fec0*/  LDL.LU R10, [R1+0x268] ;  /* 0x00026800010a7983 */ /* 0x000ee20000300800 */
[----:B------:R-:W3:Y:S03]  /*4fed0*/  LDL.LU R11, [R1+0x26c] ;  /* 0x00026c00010b7983 */ /* 0x000ee60000300800 */
[----:B--2---:R-:W-:Y:S01]  /*4fee0*/  STL.64 [R1+0x2ce0], R6 ;  /* 0x002ce00601007387 */ /* 0x004fe20000100a00 */
[----:B----4-:R0:W-:Y:S03]  /*4fef0*/  STL.64 [R1+0x2cd8], R4 ;  /* 0x002cd80401007387 */ /* 0x0101e60000100a00 */
[----:B0-----:R-:W2:Y:S01]  /*4ff00*/  LDL.LU R4, [R1+0x200] ;  /* 0x0002000001047983 */ /* 0x001ea20000300800 */
[----:B------:R-:W2:Y:S02]  /*4ff10*/  LDL.LU R5, [R1+0x204] ;  /* 0x0002040001057983 */ /* 0x000ea40000300800 */
[----:B------:R-:W4:Y:S02]  /*4ff20*/  LDL.LU R6, [R1+0x208] ;  /* 0x0002080001067983 */ /* 0x000f240000300800 */
[----:B------:R-:W4:Y:S01]  /*4ff30*/  LDL.LU R7, [R1+0x20c] ;  /* 0x00020c0001077983 */ /* 0x000f220000300800 */
[----:B------:R-:W2:Y:S01]  /*4ff40*/  LDL.LU R20, [R1+0x230] ;  /* 0x0002300001147983 */ /* 0x000ea20000300800 */
[----:B------:R-:W2:Y:S02]  /*4ff50*/  LDL.LU R21, [R1+0x234] ;  /* 0x0002340001157983 */ /* 0x000ea40000300800 */
[----:B------:R-:W2:Y:S02]  /*4ff60*/  LDL.LU R22, [R1+0x238] ;  /* 0x0002380001167983 */ /* 0x000ea40000300800 */
[----:B------:R-:W2:Y:S02]  /*4ff70*/  LDL.LU R23, [R1+0x23c] ;  /* 0x00023c0001177983 */ /* 0x000ea40000300800 */
[----:B--2---:R0:W-:Y:S01]  /*4ff80*/  STL.64 [R1+0x2d38], R22 ;  /* 0x002d381601007387 */ /* 0x0041e20000100a00 */
[----:B------:R-:W-:Y:S03]  /*4ff90*/  STL.64 [R1+0x2d30], R20 ;  /* 0x002d301401007387 */ /* 0x000fe60000100a00 */
[----:B0-----:R-:W2:Y:S04]  /*4ffa0*/  LDL.LU.64 R22, [R1+0x48] ;  /* 0x0000480001167983 */ /* 0x001ea80000300a00 */
[----:B--2---:R0:W-:Y:S04]  /*4ffb0*/  STL.64 [R1+0x2d48], R22 ;  /* 0x002d481601007387 */ /* 0x0041e80000100a00 */
[----:B0-----:R-:W2:Y:S04]  /*4ffc0*/  LDL.LU.64 R22, [R1+0x58] ;  /* 0x0000580001167983 */ /* 0x001ea80000300a00 */
[----:B--2---:R0:W-:Y:S04]  /*4ffd0*/  STL.64 [R1+0x2d50], R22 ;  /* 0x002d501601007387 */ /* 0x0041e80000100a00 */
[----:B0-----:R-:W2:Y:S01]  /*4ffe0*/  LDL.LU.64 R22, [R1+0x68] ;  /* 0x0000680001167983 */ /* 0x001ea20000300a00 */
[----:B------:R-:W2:Y:S02]  /*4fff0*/  LDL.LU.64 R26, [R1+0x38] ;  /* 0x00003800011a7983 */ /* 0x000ea40000300a00 */
[----:B---3--:R-:W-:Y:S01]  /*50000*/  IMAD.MOV.U32 R15, RZ, RZ, R24 ;  /* 0x000000ffff0f7224 */ /* 0x008fe200078e0018 */
[----:B------:R-:W-:Y:S01]  /*50010*/  MOV R14, R25 ;  /* 0x00000019000e7202 */ /* 0x000fe20000000f00 */
[----:B--2---:R0:W-:Y:S01]  /*50020*/  STL.64 [R1+0x2d40], R26 ;  /* 0x002d401a01007387 */ /* 0x0041e20000100a00 */
[----:B------:R-:W2:Y:S02]  /*50030*/  LDL.LU R24, [R1+0x240] ;  /* 0x0002400001187983 */ /* 0x000ea40000300800 */
[----:B------:R-:W2:Y:S01]  /*50040*/  LDL.LU R25, [R1+0x244] ;  /* 0x0002440001197983 */ /* 0x000ea20000300800 */
[----:B0-----:R-:W2:Y:S01]  /*50050*/  LDL.LU R26, [R1+0x248] ;  /* 0x00024800011a7983 */ /* 0x001ea20000300800 */
[----:B------:R-:W2:Y:S02]  /*50060*/  LDL.LU R27, [R1+0x24c] ;  /* 0x00024c00011b7983 */ /* 0x000ea40000300800 */
[----:B----4-:R0:W-:Y:S02]  /*50070*/  STL.64 [R1+0x2cf0], R6 ;  /* 0x002cf00601007387 */ /* 0x0101e40000100a00 */
[----:B------:R-:W-:Y:S01]  /*50080*/  STL.64 [R1+0x2ce8], R4 ;  /* 0x002ce80401007387 */ /* 0x000fe20000100a00 */
[----:B0-----:R-:W3:Y:S01]  /*50090*/  LDL.LU.64 R6, [R1+0x18] ;  /* 0x0000180001067983 */ /* 0x001ee20000300a00 */
[----:B------:R-:W-:Y:S03]  /*500a0*/  HMMA.16816.F32.BF16 R8, R16, R22, R8 ;  /* 0x000000161008723c */ /* 0x000fe60000041808 */
[----:B---3--:R0:W-:Y:S04]  /*500b0*/  STL.64 [R1+0x2d08], R6 ;  /* 0x002d080601007387 */ /* 0x0081e80000100a00 */
[----:B0-----:R-:W3:Y:S01]  /*500c0*/  LDL.LU.64 R6, [R1+0x28] ;  /* 0x0000280001067983 */ /* 0x001ee20000300a00 */
[----:B------:R0:W-:Y:S02]  /*500d0*/  STL.64 [R1+0x2ad0], R14 ;  /* 0x002ad00e01007387 */ /* 0x0001e40000100a00 */
[----:B------:R-:W-:Y:S01]  /*500e0*/  STL.64 [R1+0x2ac8], R12 ;  /* 0x002ac80c01007387 */ /* 0x000fe20000100a00 */
[----:B0-----:R-:W4:Y:S01]  /*500f0*/  LDL.LU R14, [R1+0x8] ;  /* 0x00000800010e7983 */ /* 0x001f220000300800 */
[----:B------:R-:W4:Y:S11]  /*50100*/  LDL.LU R15, [R1+0xc] ;  /* 0x00000c00010f7983 */ /* 0x000f360000300800 */
[----:B------:R-:W-:Y:S02]  /*50110*/  STL.64 [R1+0x600], R8 ;  /* 0x0006000801007387 */ /* 0x000fe40000100a00 */
[----:B------:R0:W-:Y:S02]  /*50120*/  STL.64 [R1+0x608], R10 ;  /* 0x0006080a01007387 */ /* 0x0001e40000100a00 */
[----:B0-----:R-:W2:Y:S01]  /*50130*/  LDL.LU.64 R10, [R1+0x2d58] ;  /* 0x002d5800010a7983 */ /* 0x001ea20000300a00 */
[----:B------:R-:W-:-:S02]  /*50140*/  MOV R9, R22 ;  /* 0x0000001600097202 */ /* 0x000fc40000000f00 */
[----:B------:R-:W-:Y:S02]  /*50150*/  MOV R8, R23 ;  /* 0x0000001700087202 */ /* 0x000fe40000000f00 */
[----:B------:R-:W3:Y:S04]  /*50160*/  LDL.LU.64 R22, [R1+0x2d50] ;  /* 0x002d500001167983 */ /* 0x000ee80000300a00 */
[----:B--2---:R-:W-:Y:S01]  /*50170*/  STL.64 [R1+0x2c18], R10 ;  /* 0x002c180a01007387 */ /* 0x004fe20000100a00 */
[----:B------:R0:W-:Y:S03]  /*50180*/  STL.64 [R1+0x2c10], R8 ;  /* 0x002c100801007387 */ /* 0x0001e60000100a00 */
[----:B0-----:R-:W3:Y:S01]  /*50190*/  LDL.LU R8, [R1+0x250] ;  /* 0x0002500001087983 */ /* 0x001ee20000300800 */
[----:B------:R-:W3:Y:S02]  /*501a0*/  LDL.LU R9, [R1+0x254] ;  /* 0x0002540001097983 */ /* 0x000ee40000300800 */
[----:B------:R-:W3:Y:S02]  /*501b0*/  LDL.LU R10, [R1+0x258] ;  /* 0x00025800010a7983 */ /* 0x000ee40000300800 */
[----:B------:R-:W3:Y:S02]  /*501c0*/  LDL.LU R11, [R1+0x25c] ;  /* 0x00025c00010b7983 */ /* 0x000ee40000300800 */
[C---:B---3--:R-:W-:Y:S11]  /*501d0*/  HMMA.16816.F32.BF16 R8, R16.reuse, R22, R8 ;  /* 0x000000161008723c */ /* 0x048ff60000041808 */
[----:B------:R-:W-:Y:S11]  /*501e0*/  @!UPT UIADD3 URZ, URZ, URZ, URZ ;  /* 0x0000003f3f3ff290 */ /* 0x000ff6000fffe03f */
[----:B------:R-:W-:Y:S01]  /*501f0*/  @!UPT UIADD3 URZ, URZ, URZ, URZ ;  /* 0x0000003f3f3ff290 */ /* 0x000fe2000fffe03f */
[----:B------:R0:W-:Y:S01]  /*50200*/  STL.64 [R1+0x610], R8 ;  /* 0x0006100801007387 */ /* 0x0001e20000100a00 */
[----:B------:R1:W-:Y:S01]  /*50210*/  STL.64 [R1+0x618], R10 ;  /* 0x0006180a01007387 */ /* 0x0003e20000100a00 */
[----:B0-----:R-:W-:Y:S01]  /*50220*/  MOV R9, R22 ;  /* 0x0000001600097202 */ /* 0x001fe20000000f00 */
[----:B------:R-:W-:Y:S02]  /*50230*/  IMAD.MOV.U32 R8, RZ, RZ, R23 ;  /* 0x000000ffff087224 */ /* 0x000fe400078e0017 */
[----:B------:R-:W2:Y:S02]  /*50240*/  LDL.LU.64 R22, [R1+0x2d48] ;  /* 0x002d480001167983 */ /* 0x000ea40000300a00 */
[C---:B--2---:R-:W-:Y:S01]  /*50250*/  HMMA.16816.F32.BF16 R24, R16.reuse, R22, R24 ;  /* 0x000000161018723c */ /* 0x044fe20000041818 */
[----:B-1----:R-:W-:Y:S02]  /*50260*/  MOV R11, R22 ;  /* 0x00000016000b7202 */ /* 0x002fe40000000f00 */
[----:B------:R-:W-:Y:S11]  /*50270*/  MOV R10, R23 ;  /* 0x00000017000a7202 */ /* 0x000ff60000000f00 */
[----:B------:R-:W-:Y:S09]  /*50280*/  @!UPT UIADD3 URZ, URZ, URZ, URZ ;  /* 0x0000003f3f3ff290 */ /* 0x000ff2000fffe03f */
[----:B------:R-:W-:Y:S01]  /*50290*/  STL.64 [R1+0x620], R24 ;  /* 0x0006201801007387 */ /* 0x000fe20000100a00 */
[----:B------:R0:W-:Y:S03]  /*502a0*/  STL.64 [R1+0x628], R26 ;  /* 0x0006281a01007387 */ /* 0x0001e60000100a00 */
[----:B0-----:R-:W2:Y:S01]  /*502b0*/  LDL.LU.64 R26, [R1+0x2d40] ;  /* 0x002d4000011a7983 */ /* 0x001ea20000300a00 */
[----:B------:R-:W2:Y:S02]  /*502c0*/  LDL.LU.64 R22, [R1+0x2d38] ;  /* 0x002d380001167983 */ /* 0x000ea40000300a00 */
[----:B------:R-:W2:Y:S02]  /*502d0*/  LDL.LU.64 R20, [R1+0x2d30] ;  /* 0x002d300001147983 */ /* 0x000ea40000300a00 */
[----:B------:R-:W-:Y:S01]  /*502e0*/  STL.64 [R1+0x2d00], R10 ;  /* 0x002d000a01007387 */ /* 0x000fe20000100a00 */
[----:B------:R0:W-:Y:S04]  /*502f0*/  STL.64 [R1+0x2cf8], R8 ;  /* 0x002cf80801007387 */ /* 0x0001e80000100a00 */
[----:B0-----:R-:W3:Y:S01]  /*50300*/  LDL.LU R8, [R1+0x210] ;  /* 0x0002100001087983 */ /* 0x001ee20000300800 */
[----:B------:R-:W3:Y:S02]  /*50310*/  LDL.LU R9, [R1+0x214] ;  /* 0x0002140001097983 */ /* 0x000ee40000300800 */
[----:B------:R-:W2:Y:S02]  /*50320*/  LDL.LU R10, [R1+0x218] ;  /* 0x00021800010a7983 */ /* 0x000ea40000300800 */
[----:B------:R-:W2:Y:S02]  /*50330*/  LDL.LU R11, [R1+0x21c] ;  /* 0x00021c00010b7983 */ /* 0x000ea40000300800 */
[----:B--2---:R-:W-:Y:S01]  /*50340*/  STL.64 [R1+0x2d18], R10 ;  /* 0x002d180a01007387 */ /* 0x004fe20000100a00 */
[----:B---3--:R0:W-:Y:S03]  /*50350*/  STL.64 [R1+0x2d10], R8 ;  /* 0x002d100801007387 */ /* 0x0081e60000100a00 */
[----:B0-----:R-:W2:Y:S01]  /*50360*/  LDL.LU R8, [R1+0x220] ;  /* 0x0002200001087983 */ /* 0x001ea20000300800 */
[----:B------:R-:W2:Y:S02]  /*50370*/  LDL.LU R9, [R1+0x224] ;  /* 0x0002240001097983 */ /* 0x000ea40000300800 */
[----:B------:R-:W2:Y:S02]  /*50380*/  LDL.LU R10, [R1+0x228] ;  /* 0x00022800010a7983 */ /* 0x000ea40000300800 */
[----:B------:R-:W2:Y:S01]  /*50390*/  LDL.LU R11, [R1+0x22c] ;  /* 0x00022c00010b7983 */ /* 0x000ea20000300800 */
[C---:B------:R-:W-:Y:S01]  /*503a0*/  HMMA.16816.F32.BF16 R20, R16.reuse, R26, R20 ;  /* 0x0000001a1014723c */ /* 0x040fe20000041814 */
[----:B------:R-:W-:Y:S01]  /*503b0*/  MOV R13, R26 ;  /* 0x0000001a000d7202 */ /* 0x000fe20000000f00 */
[----:B------:R-:W-:Y:S01]  /*503c0*/  IMAD.MOV.U32 R12, RZ, RZ, R27 ;  /* 0x000000ffff0c7224 */ /* 0x000fe200078e001b */
[----:B------:R-:W-:Y:S11]  /*503d0*/  MOV R3, R7 ;  /* 0x0000000700037202 */ /* 0x000ff60000000f00 */
[----:B------:R-:W-:Y:S09]  /*503e0*/  @!UPT UIADD3 URZ, URZ, URZ, URZ ;  /* 0x0000003f3f3ff290 */ /* 0x000ff2000fffe03f */
[----:B------:R-:W-:Y:S01]  /*503f0*/  STL.64 [R1+0x630], R20 ;  /* 0x0006301401007387 */ /* 0x000fe20000100a00 */
[----:B------:R0:W-:Y:S03]  /*50400*/  STL.64 [R1+0x638], R22 ;  /* 0x0006381601007387 */ /* 0x0001e60000100a00 */
[----:B0-----:R-:W3:Y:S01]  /*50410*/  LDL.LU.64 R22, [R1+0x2d28] ;  /* 0x002d280001167983 */ /* 0x001ee20000300a00 */
[----:B------:R-:W3:Y:S02]  /*50420*/  LDL.LU.64 R26, [R1+0x2d20] ;  /* 0x002d2000011a7983 */ /* 0x000ee40000300a00 */
[----:B------:R-:W3:Y:S02]  /*50430*/  LDL.LU R21, [R1+0xa50] ;  /* 0x000a500001157983 */ /* 0x000ee40000300800 */
[----:B------:R-:W3:Y:S01]  /*50440*/  LDL.LU R24, [R1+0xa4c] ;  /* 0x000a4c0001187983 */ /* 0x000ee20000300800 */
[----:B------:R-:W3:Y:S01]  /*50450*/  LDL.LU R25, [R1+0xa48] ;  /* 0x000a480001197983 */ /* 0x000ee20000300800 */
        /* <DEDUP_REMOVED lines=10> */
[----:B------:R-:W-:Y:S01]  /*50500*/  MOV R0, R6 ;  /* 0x0000000600007202 */ /* 0x000fe20000000f00 */
[----:B------:R-:W-:Y:S11]  /*50510*/  IMAD.MOV.U32 R2, RZ, RZ, R7 ;  /* 0x000000ffff027224 */ /* 0x000ff600078e0007 */
[----:B------:R-:W-:Y:S10]  /*50520*/  @!UPT UIADD3 URZ, URZ, URZ, URZ ;  /* 0x0000003f3f3ff290 */ /* 0x000ff4000fffe03f */
[----:B------:R-:W-:Y:S01]  /*50530*/  STL.64 [R1+0x650], R8 ;  /* 0x0006500801007387 */ /* 0x000fe20000100a00 */
[----:B------:R0:W-:Y:S03]  /*50540*/  STL.64 [R1+0x658], R10 ;  /* 0x0006580a01007387 */ /* 0x0001e60000100a00 */
[----:B0-----:R-:W2:Y:S01]  /*50550*/  LDL.LU.64 R10, [R1+0x2d00] ;  /* 0x002d0000010a7983 */ /* 0x001ea20000300a00 */
[----:B------:R-:W2:Y:S02]  /*50560*/  LDL.LU.64 R8, [R1+0x2cf8] ;  /* 0x002cf80001087983 */ /* 0x000ea40000300a00 */
[----:B------:R-:W4:Y:S02]  /*50570*/  LDL.LU.64 R6, [R1+0x2cf0] ;  /* 0x002cf00001067983 */ /* 0x000f240000300a00 */
[----:B------:R-:W4:Y:S02]  /*50580*/  LDL.LU.64 R4, [R1+0x2ce8] ;  /* 0x002ce80001047983 */ /* 0x000f240000300a00 */
[----:B----4-:R-:W-:Y:S11]  /*50590*/  HMMA.16816.F32.BF16 R4, R16, R14, R4 ;  /* 0x0000000e1004723c */ /* 0x010ff60000041804 */
[----:B------:R-:W-:Y:S11]  /*505a0*/  @!UPT UIADD3 URZ, URZ, URZ, URZ ;  /* 0x0000003f3f3ff290 */ /* 0x000ff6000fffe03f */
[----:B------:R-:W-:Y:S01]  /*505b0*/  @!UPT UIADD3 URZ, URZ, URZ, URZ ;  /* 0x0000003f3f3ff290 */ /* 0x000fe2000fffe03f */
[----:B------:R-:W-:Y:S01]  /*505c0*/  STL.64 [R1+0x660], R4 ;  /* 0x0006600401007387 */ /* 0x000fe20000100a00 */
[----:B------:R0:W-:Y:S03]  /*505d0*/  STL.64 [R1+0x668], R6 ;  /* 0x0006680601007387 */ /* 0x0001e60000100a00 */
[----:B0-----:R-:W3:Y:S01]  /*505e0*/  LDL.LU.64 R6, [R1+0x2ce0] ;  /* 0x002ce00001067983 */ /* 0x001ee20000300a00 */
[----:B------:R-:W3:Y:S02]  /*505f0*/  LDL.LU.64 R4, [R1+0x2cd8] ;  /* 0x002cd80001047983 */ /* 0x000ee40000300a00 */
[----:B------:R0:W-:Y:S02]  /*50600*/  STL.64 [R1+0x2ae8], R14 ;  /* 0x002ae80e01007387 */ /* 0x0001e40000100a00 */
[----:B0-----:R-:W-:Y:S02]  /*50610*/  MOV R14, R0 ;  /* 0x00000000000e7202 */ /* 0x001fe40000000f00 */
[----:B------:R-:W-:Y:S01]  /*50620*/  MOV R15, R2 ;  /* 0x00000002000f7202 */ /* 0x000fe20000000f00 */
[----:B------:R-:W4:Y:S01]  /*50630*/  LDL.LU R0, [R1+0x2cd4] ;  /* 0x002cd40001007983 */ /* 0x000f220000300800 */
[----:B------:R-:W2:Y:S03]  /*50640*/  LDL.LU R2, [R1+0x2cd0] ;  /* 0x002cd00001027983 */ /* 0x000ea60000300800 */
        /* <DEDUP_REMOVED lines=8> */
[----:B---3--:R-:W-:Y:S11]  /*506d0*/  HMMA.16816.F32.BF16 R4, R16, R26, R4 ;  /* 0x0000001a1004723c */ /* 0x008ff60000041804 */
[----:B------:R-:W-:Y:S11]  /*506e0*/  @!UPT UIADD3 URZ, URZ, URZ, URZ ;  /* 0x0000003f3f3ff290 */ /* 0x000ff6000fffe03f */
[----:B------:R-:W-:Y:S01]  /*506f0*/  @!UPT UIADD3 URZ, URZ, URZ, URZ ;  /* 0x0000003f3f3ff290 */ /* 0x000fe2000fffe03f */
[----:B------:R-:W-:Y:S01]  /*50700*/  STL.64 [R1+0x670], R4 ;  /* 0x0006700401007387 */ /* 0x000fe20000100a00 */
[----:B------:R0:W-:Y:S03]  /*50710*/  STL.64 [R1+0x678], R6 ;  /* 0x0006780601007387 */ /* 0x0001e60000100a00 */
[----:B0-----:R-:W3:Y:S01]  /*50720*/  LDL.LU.64 R6, [R1+0x2cc0] ;  /* 0x002cc00001067983 */ /* 0x001ee20000300a00 */
[----:B------:R-:W3:Y:S02]  /*50730*/  LDL.LU.64 R4, [R1+0x2cb8] ;  /* 0x002cb80001047983 */ /* 0x000ee40000300a00 */
[----:B------:R-:W-:Y:S02]  /*50740*/  STL.64 [R1+0x2b30], R14 ;  /* 0x002b300e01007387 */ /* 0x000fe40000100a00 */
[----:B------:R-:W-:Y:S01]  /*50750*/  STL.64 [R1+0x2ae0], R26 ;  /* 0x002ae01a01007387 */ /* 0x000fe20000100a00 */
[----:B------:R0:W-:Y:S04]  /*50760*/  STL.64 [R1+0x2ad8], R24 ;  /* 0x002ad81801007387 */ /* 0x0001e80000100a00 */
[----:B0-----:R-:W3:Y:S01]  /*50770*/  LDL.LU R24, [R1+0xf0] ;  /* 0x0000f00001187983 */ /* 0x001ee20000300800 */
[----:B------:R-:W3:Y:S02]  /*50780*/  LDL.LU R25, [R1+0xf4] ;  /* 0x0000f40001197983 */ /* 0x000ee40000300800 */
[----:B------:R-:W3:Y:S02]  /*50790*/  LDL.LU R26, [R1+0xf8] ;  /* 0x0000f800011a7983 */ /* 0x000ee40000300800 */
[----:B------:R-:W3:Y:S01]  /*507a0*/  LDL.LU R27, [R1+0xfc] ;  /* 0x0000fc00011b7983 */ /* 0x000ee20000300800 */
[----:B--2---:R-:W-:Y:S01]  /*507b0*/  MOV R14, R11 ;  /* 0x0000000b000e7202 */ /* 0x004fe20000000f00 */
[----:B------:R-:W-:-:S05]  /*507c0*/  IMAD.MOV.U32 R15, RZ, RZ, R10 ;  /* 0x000000ffff0f7224 */ /* 0x000fca00078e000a */
[----:B------:R0:W-:Y:S02]  /*507d0*/  STL.64 [R1+0x2b48], R14 ;  /* 0x002b480e01007387 */ /* 0x0001e40000100a00 */
[----:B0-----:R-:W-:Y:S02]  /*507e0*/  MOV R14, R9 ;  /* 0x00000009000e7202 */ /* 0x001fe40000000f00 */
[----:B------:R-:W-:Y:S01]  /*507f0*/  MOV R15, R8 ;  /* 0x00000008000f7202 */ /* 0x000fe20000000f00 */
[----:B---3--:R-:W-:Y:S01]  /*50800*/  STL.64 [R1+0x2af8], R26 ;  /* 0x002af81a01007387 */ /* 0x008fe20000100a00 */
[----:B------:R0:W-:Y:S03]  /*50810*/  STL.64 [R1+0x2af0], R24 ;  /* 0x002af01801007387 */ /* 0x0001e60000100a00 */
[----:B0-----:R-:W2:Y:S01]  /*50820*/  LDL.LU R24, [R1+0x100] ;  /* 0x0001000001187983 */ /* 0x001ea20000300800 */
[----:B------:R-:W2:Y:S02]  /*50830*/  LDL.LU R25, [R1+0x104] ;  /* 0x0001040001197983 */ /* 0x000ea40000300800 */
[----:B------:R-:W3:Y:S02]  /*50840*/  LDL.LU R26, [R1+0x108] ;  /* 0x00010800011a7983 */ /* 0x000ee40000300800 */
[----:B------:R-:W3:Y:S01]  /*50850*/  LDL.LU R27, [R1+0x10c] ;  /* 0x00010c00011b7983 */ /* 0x000ee20000300800 */
[----:B------:R0:W-:Y:S01]  /*50860*/  STL.64 [R1+0x2b60], R14 ;  /* 0x002b600e01007387 */ /* 0x0001e20000100a00 */
[----:B------:R-:W2:Y:S02]  /*50870*/  LDL.LU R12, [R1+0x150] ;  /* 0x00015000010c7983 */ /* 0x000ea40000300800 */
[----:B------:R-:W2:Y:S01]  /*50880*/  LDL.LU R13, [R1+0x154] ;  /* 0x00015400010d7983 */ /* 0x000ea20000300800 */
[----:B0-----:R-:W2:Y:S01]  /*50890*/  LDL.LU R14, [R1+0x158] ;  /* 0x00015800010e7983 */ /* 0x001ea20000300800 */
[----:B------:R-:W2:Y:S03]  /*508a0*/  LDL.LU R15, [R1+0x15c] ;  /* 0x00015c00010f7983 */ /* 0x000ea60000300800 */
[----:B--2---:R0:W-:Y:S01]  /*508b0*/  STL.64 [R1+0x2b70], R14 ;  /* 0x002b700e01007387 */ /* 0x0041e20000100a00 */
[----:B------:R-:W-:Y:S01]  /*508c0*/  STL.64 [R1+0x2b68], R12 ;  /* 0x002b680c01007387 */ /* 0x000fe20000100a00 */
[----:B0-----:R-:W-:Y:S01]  /*508d0*/  MOV R14, R22 ;  /* 0x00000016000e7202 */ /* 0x001fe20000000f00 */
[----:B------:R-:W-:Y:S01]  /*508e0*/  IMAD.MOV.U32 R15, RZ, RZ, R23 ;  /* 0x000000ffff0f7224 */ /* 0x000fe200078e0017 */
[----:B------:R-:W2:Y:S01]  /*508f0*/  LDL.LU R22, [R1+0x2cb0] ;  /* 0x002cb00001167983 */ /* 0x000ea20000300800 */
[----:B------:R-:W2:Y:S03]  /*50900*/  LDL.LU R23, [R1+0x2cac] ;  /* 0x002cac0001177983 */ /* 0x000ea60000300800 */
[----:B------:R-:W-:Y:S01]  /*50910*/  STL.64 [R1+0x2b88], R14 ;  /* 0x002b880e01007387 */ /* 0x000fe20000100a00 */
[----:B---3--:R-:W-:Y:S02]  /*50920*/  STL.64 [R1+0x2b10], R26 ;  /* 0x002b101a01007387 */ /* 0x008fe40000100a00 */
[----:B------:R0:W-:Y:S02]  /*50930*/  STL.64 [R1+0x2b08], R24 ;  /* 0x002b081801007387 */ /* 0x0001e40000100a00 */
[----:B0-----:R-:W3:Y:S01]  /*50940*/  LDL.LU R24, [R1+0x110] ;  /* 0x0001100001187983 */ /* 0x001ee20000300800 */
[----:B------:R-:W3:Y:S02]  /*50950*/  LDL.LU R25, [R1+0x114] ;  /* 0x0001140001197983 */ /* 0x000ee40000300800 */
[----:B------:R-:W2:Y:S02]  /*50960*/  LDL.LU R26, [R1+0x118] ;  /* 0x00011800011a7983 */ /* 0x000ea40000300800 */
[----:B------:R-:W2:Y:S01]  /*50970*/  LDL.LU R27, [R1+0x11c] ;  /* 0x00011c00011b7983 */ /* 0x000ea20000300800 */
[----:B------:R-:W-:-:S02]  /*50980*/  MOV R14, R5 ;  /* 0x00000005000e7202 */ /* 0x000fc40000000f00 */
[----:B------:R-:W-:Y:S01]  /*50990*/  MOV R15, R4 ;  /* 0x00000004000f7202 */ /* 0x000fe20000000f00 */
[----:B------:R-:W4:Y:S01]  /*509a0*/  LDL.LU R5, [R1+0x2ca8] ;  /* 0x002ca80001057983 */ /* 0x000f220000300800 */
[----:B------:R-:W4:Y:S03]  /*509b0*/  LDL.LU R4, [R1+0x2ca4] ;  /* 0x002ca40001047983 */ /* 0x000f260000300800 */
[----:B------:R-:W-:Y:S04]  /*509c0*/  STL.64 [R1+0x2ba0], R14 ;  /* 0x002ba00e01007387 */ /* 0x000fe80000100a00 */
[----:B--2---:R-:W-:Y:S01]  /*509d0*/  STL.64 [R1+0x2b28], R26 ;  /* 0x002b281a01007387 */ /* 0x004fe20000100a00 */
[----:B---3--:R0:W-:Y:S03]  /*509e0*/  STL.64 [R1+0x2b20], R24 ;  /* 0x002b201801007387 */ /* 0x0081e60000100a00 */
[----:B0-----:R-:W2:Y:S01]  /*509f0*/  LDL.LU R24, [R1+0x120] ;  /* 0x0001200001187983 */ /* 0x001ea20000300800 */
[----:B------:R-:W2:Y:S01]  /*50a00*/  LDL.LU R25, [R1+0x124] ;  /* 0x0001240001197983 */ /* 0x000ea20000300800 */
[----:B------:R-:W-:-:S02]  /*50a10*/  MOV R26, R23 ;  /* 0x00000017001a7202 */ /* 0x000fc40000000f00 */
[----:B------:R-:W-:Y:S02]  /*50a20*/  MOV R14, R28 ;  /* 0x0000001c000e7202 */ /* 0x000fe40000000f00 */
[----:B------:R-:W-:Y:S01]  /*50a30*/  MOV R15, R29 ;  /* 0x0000001d000f7202 */ /* 0x000fe20000000f00 */
[----:B------:R-:W3:Y:S01]  /*50a40*/  LDL.LU R23, [R1+0x2ca0] ;  /* 0x002ca00001177983 */ /* 0x000ee20000300800 */
[----:B------:R-:W-:Y:S02]  /*50a50*/  IMAD.MOV.U32 R27, RZ, RZ, R22 ;  /* 0x000000ffff1b7224 */ /* 0x000fe400078e0016 */
[----:B------:R-:W3:Y:S02]  /*50a60*/  LDL.LU R22, [R1+0x2c9c] ;  /* 0x002c9c0001167983 */ /* 0x000ee40000300800 */
[----:B------:R-:W3:Y:S01]  /*50a70*/  LDL.LU R28, [R1+0x2c98] ;  /* 0x002c9800011c7983 */ /* 0x000ee20000300800 */
[----:B------:R-:W3:Y:S01]  /*50a80*/  LDL.LU R29, [R1+0x2c94] ;  /* 0x002c9400011d7983 */ /* 0x000ee20000300800 */
[----:B------:R-:W-:Y:S02]  /*50a90*/  STL.64 [R1+0x2bb8], R14 ;  /* 0x002bb80e01007387 */ /* 0x000fe40000100a00 */
[----:B------:R-:W-:Y:S01]  /*50aa0*/  STL.64 [R1+0x2b40], R26 ;  /* 0x002b401a01007387 */ /* 0x000fe20000100a00 */
[----:B--2---:R0:W-:Y:S04]  /*50ab0*/  STL.64 [R1+0x2b38], R24 ;  /* 0x002b381801007387 */ /* 0x0041e80000100a00 */
[----:B0-----:R-:W2:Y:S01]  /*50ac0*/  LDL.LU R24, [R1+0x130] ;  /* 0x0001300001187983 */ /* 0x001ea20000300800 */
[----:B------:R-:W2:Y:S01]  /*50ad0*/  LDL.LU R25, [R1+0x134] ;  /* 0x0001340001197983 */ /* 0x000ea20000300800 */
[----:B----4-:R-:W-:-:S02]  /*50ae0*/  MOV R26, R4 ;  /* 0x00000004001a7202 */ /* 0x010fc40000000f00 */
[----:B------:R-:W-:Y:S02]  /*50af0*/  MOV R14, R6 ;  /* 0x00000006000e7202 */ /* 0x000fe40000000f00 */
[----:B------:R-:W-:Y:S01]  /*50b00*/  MOV R15, R7 ;  /* 0x00000007000f7202 */ /* 0x000fe20000000f00 */
[----:B------:R-:W4:Y:S01]  /*50b10*/  LDL.LU R4, [R1+0x2c90] ;  /* 0x002c900001047983 */ /* 0x000f220000300800 */
[----:B------:R-:W-:Y:S02]  /*50b20*/  IMAD.MOV.U32 R27, RZ, RZ, R5 ;  /* 0x000000ffff1b7224 */ /* 0x000fe400078e0005 */
[----:B------:R-:W4:Y:S02]  /*50b30*/  LDL.LU R5, [R1+0x2c8c] ;  /* 0x002c8c0001057983 */ /* 0x000f240000300800 */
[----:B------:R-:W4:Y:S01]  /*50b40*/  LDL.LU R6, [R1+0x2c88] ;  /* 0x002c880001067983 */ /* 0x000f220000300800 */
[----:B------:R-:W4:Y:S01]  /*50b50*/  LDL.LU R7, [R1+0x2c84] ;  /* 0x002c840001077983 */ /* 0x000f220000300800 */
[----:B------:R0:W-:Y:S02]  /*50b60*/  STL.64 [R1+0x2bd0], R14 ;  /* 0x002bd00e01007387 */ /* 0x0001e40000100a00 */
[----:B0-----:R-:W-:Y:S01]  /*50b70*/  MOV R14, R2 ;  /* 0x00000002000e7202 */ /* 0x001fe20000000f00 */
[----:B------:R-:W-:Y:S01]  /*50b80*/  IMAD.MOV.U32 R15, RZ, RZ, R0 ;  /* 0x000000ffff0f7224 */ /* 0x000fe200078e0000 */
[----:B------:R-:W4:Y:S01]  /*50b90*/  LDL.LU R2, [R1+0x2c80] ;  /* 0x002c800001027983 */ /* 0x000f220000300800 */
[----:B------:R-:W4:Y:S03]  /*50ba0*/  LDL.LU R0, [R1+0x2c7c] ;  /* 0x002c7c0001007983 */ /* 0x000f260000300800 */
[----:B------:R-:W-:Y:S01]  /*50bb0*/  STL.64 [R1+0x2be8], R14 ;  /* 0x002be80e01007387 */ /* 0x000fe20000100a00 */
[----:B------:R3:W-:Y:S02]  /*50bc0*/  STL.64 [R1+0x2b58], R26 ;  /* 0x002b581a01007387 */ /* 0x0007e40000100a00 */
[----:B---3--:R-:W-:Y:S01]  /*50bd0*/  MOV R26, R22 ;  /* 0x00000016001a7202 */ /* 0x008fe20000000f00 */
[----:B------:R-:W-:Y:S01]  /*50be0*/  IMAD.MOV.U32 R27, RZ, RZ, R23 ;  /* 0x000000ffff1b7224 */ /* 0x000fe200078e0017 */
[----:B------:R-:W-:Y:S01]  /*50bf0*/  MOV R14, R3 ;  /* 0x00000003000e7202 */ /* 0x000fe20000000f00 */
[----:B--2---:R0:W-:Y:S02]  /*50c00*/  STL.64 [R1+0x2b50], R24 ;  /* 0x002b501801007387 */ /* 0x0041e40000100a00 */
[----:B0-----:R-:W-:-:S02]  /*50c10*/  MOV R24, R29 ;  /* 0x0000001d00187202 */ /* 0x001fc40000000f00 */
[----:B------:R-:W-:Y:S01]  /*50c20*/  MOV R25, R28 ;  /* 0x0000001c00197202 */ /* 0x000fe20000000f00 */
[----:B------:R-:W2:Y:S01]  /*50c30*/  LDL.LU R29, [R1+0x2c78] ;  /* 0x002c7800011d7983 */ /* 0x000ea20000300800 */
[----:B------:R-:W3:Y:S02]  /*50c40*/  LDL.LU R28, [R1+0x2c74] ;  /* 0x002c7400011c7983 */ /* 0x000ee40000300800 */
[----:B------:R-:W3:Y:S02]  /*50c50*/  LDL.LU R22, [R1+0x2c70] ;  /* 0x002c700001167983 */ /* 0x000ee40000300800 */
[----:B------:R-:W3:Y:S01]  /*50c60*/  LDL.LU R23, [R1+0x2c6c] ;  /* 0x002c6c0001177983 */ /* 0x000ee20000300800 */
[----:B------:R-:W3:Y:S01]  /*50c70*/  LDL.LU R3, [R1+0x2c68] ;  /* 0x002c680001037983 */ /* 0x000ee20000300800 */
[----:B------:R4:W-:Y:S02]  /*50c80*/  STL.64 [R1+0x2b80], R26 ;  /* 0x002b801a01007387 */ /* 0x0009e40000100a00 */
[----:B------:R0:W-:Y:S01]  /*50c90*/  STL.64 [R1+0x2b78], R24 ;  /* 0x002b781801007387 */ /* 0x0001e20000100a00 */
[----:B----4-:R-:W-:-:S02]  /*50ca0*/  MOV R27, R4 ;  /* 0x00000004001b7202 */ /* 0x010fc40000000f00 */
[----:B------:R-:W-:Y:S01]  /*50cb0*/  MOV R26, R5 ;  /* 0x00000005001a7202 */ /* 0x000fe20000000f00 */
[----:B------:R-:W4:Y:S01]  /*50cc0*/  LDL.LU R4, [R1+0x1c0] ;  /* 0x0001c00001047983 */ /* 0x000f220000300800 */
[----:B0-----:R-:W-:Y:S02]  /*50cd0*/  IMAD.MOV.U32 R25, RZ, RZ, R6 ;  /* 0x000000ffff197224 */ /* 0x001fe400078e0006 */
[----:B------:R-:W4:Y:S01]  /*50ce0*/  LDL.LU R5, [R1+0x1c4] ;  /* 0x0001c40001057983 */ /* 0x000f220000300800 */
[----:B------:R-:W-:Y:S01]  /*50cf0*/  MOV R24, R7 ;  /* 0x0000000700187202 */ /* 0x000fe20000000f00 */
[----:B------:R-:W4:Y:S01]  /*50d00*/  LDL.LU R6, [R1+0x1c8] ;  /* 0x0001c80001067983 */ /* 0x000f220000300800 */
[----:B------:R-:W4:Y:S02]  /*50d10*/  LDL.LU R7, [R1+0x1cc] ;  /* 0x0001cc0001077983 */ /* 0x000f240000300800 */
[----:B------:R-:W4:Y:S02]  /*50d20*/  LDL.LU R8, [R1+0x1e0] ;  /* 0x0001e00001087983 */ /* 0x000f240000300800 */
[----:B------:R-:W4:Y:S01]  /*50d30*/  LDL.LU R9, [R1+0x1e4] ;  /* 0x0001e40001097983 */ /* 0x000f220000300800 */
[----:B------:R-:W4:Y:S01]  /*50d40*/  LDL.LU R10, [R1+0x1e8] ;  /* 0x0001e800010a7983 */ /* 0x000f220000300800 */
[----:B------:R-:W4:Y:S02]  /*50d50*/  LDL.LU R11, [R1+0x1ec] ;  /* 0x0001ec00010b7983 */ /* 0x000f240000300800 */
[----:B------:R0:W-:Y:S02]  /*50d60*/  STL.64 [R1+0x2b98], R26 ;  /* 0x002b981a01007387 */ /* 0x0001e40000100a00 */
[----:B------:R2:W-:Y:S01]  /*50d70*/  STL.64 [R1+0x2b90], R24 ;  /* 0x002b901801007387 */ /* 0x0005e20000100a00 */
[----:B0-----:R-:W-:-:S02]  /*50d80*/  MOV R26, R0 ;  /* 0x00000000001a7202 */ /* 0x001fc40000000f00 */
[----:B------:R-:W-:Y:S01]  /*50d90*/  MOV R27, R2 ;  /* 0x00000002001b7202 */ /* 0x000fe20000000f00 */
[----:B--2---:R-:W-:Y:S01]  /*50da0*/  IMAD.MOV.U32 R25, RZ, RZ, R29 ;  /* 0x000000ffff197224 */ /* 0x004fe200078e001d */
[----:B---3--:R-:W-:Y:S02]  /*50db0*/  MOV R24, R28 ;  /* 0x0000001c00187202 */ /* 0x008fe40000000f00 */
[----:B------:R-:W2:Y:S01]  /*50dc0*/  LDL.LU R28, [R1+0x2c64] ;  /* 0x002c6400011c7983 */ /* 0x000ea20000300800 */
[----:B------:R-:W3:Y:S02]  /*50dd0*/  LDL.LU R29, [R1+0x2c60] ;  /* 0x002c6000011d7983 */ /* 0x000ee40000300800 */
[----:B------:R-:W4:Y:S02]  /*50de0*/  LDL.LU R0, [R1+0x2c5c] ;  /* 0x002c5c0001007983 */ /* 0x000f240000300800 */
[----:B------:R-:W4:Y:S01]  /*50df0*/  LDL.LU R2, [R1+0x2c58] ;  /* 0x002c580001027983 */ /* 0x000f220000300800 */
[----:B------:R-:W-:Y:S01]  /*50e00*/  STL.64 [R1+0x2bb0], R26 ;  /* 0x002bb01a01007387 */ /* 0x000fe20000100a00 */
[----:B------:R0:W-:Y:S03]  /*50e10*/  STL.64 [R1+0x2ba8], R24 ;  /* 0x002ba81801007387 */ /* 0x0001e60000100a00 */
[----:B0-----:R-:W4:Y:S01]  /*50e20*/  LDL.LU R24, [R1+0x180] ;  /* 0x0001800001187983 */ /* 0x001f220000300800 */
[----:B------:R-:W-:-:S02]  /*50e30*/  MOV R25, R3 ;  /* 0x0000000300197202 */ /* 0x000fc40000000f00 */
[----:B------:R-:W4:Y:S02]  /*50e40*/  LDL.LU R3, [R1+0x2c54] ;  /* 0x002c540001037983 */ /* 0x000f240000300800 */
[----:B------:R-:W-:Y:S01]  /*50e50*/  IMAD.MOV.U32 R26, RZ, RZ, R23 ;  /* 0x000000ffff1a7224 */ /* 0x000fe200078e0017 */
[----:B------:R-:W-:Y:S01]  /*50e60*/  MOV R27, R22 ;  /* 0x00000016001b7202 */ /* 0x000fe20000000f00 */
[----:B------:R-:W4:Y:S01]  /*50e70*/  LDL.LU R23, [R1+0x2c50] ;  /* 0x002c500001177983 */ /* 0x000f220000300800 */
[----:B------:R-:W4:Y:S03]  /*50e80*/  LDL.LU R22, [R1+0x2c4c] ;  /* 0x002c4c0001167983 */ /* 0x000f260000300800 */
[----:B------:R2:W-:Y:S02]  /*50e90*/  STL.64 [R1+0x2bc8], R26 ;  /* 0x002bc81a01007387 */ /* 0x0005e40000100a00 */
[----:B--2---:R-:W-:Y:S01]  /*50ea0*/  MOV R27, R28 ;  /* 0x0000001c001b7202 */ /* 0x004fe20000000f00 */
[----:B---3--:R-:W-:Y:S01]  /*50eb0*/  IMAD.MOV.U32 R26, RZ, RZ, R29 ;  /* 0x000000ffff1a7224 */ /* 0x008fe200078e001d */
[----:B----4-:R0:W-:Y:S02]  /*50ec0*/  STL.64 [R1+0x2bc0], R24 ;  /* 0x002bc01801007387 */ /* 0x0101e40000100a00 */
[----:B0-----:R-:W-:-:S02]  /*50ed0*/  MOV R24, R2 ;  /* 0x0000000200187202 */ /* 0x001fc40000000f00 */
[----:B------:R-:W-:Y:S01]  /*50ee0*/  MOV R25, R0 ;  /* 0x0000000000197202 */ /* 0x000fe20000000f00 */
[----:B------:R-:W2:Y:S01]  /*50ef0*/  LDL.LU R2, [R1+0x2c48] ;  /* 0x002c480001027983 */ /* 0x000ea20000300800 */
[----:B------:R-:W3:Y:S02]  /*50f00*/  LDL.LU R0, [R1+0x2c44] ;  /* 0x002c440001007983 */ /* 0x000ee40000300800 */
[----:B------:R-:W4:Y:S02]  /*50f10*/  LDL.LU R29, [R1+0x2c40] ;  /* 0x002c4000011d7983 */ /* 0x000f240000300800 */
[----:B------:R-:W2:Y:S01]  /*50f20*/  LDL.LU R28, [R1+0x2c3c] ;  /* 0x002c3c00011c7983 */ /* 0x000ea20000300800 */
[----:B------:R0:W-:Y:S01]  /*50f30*/  STL.64 [R1+0x2be0], R26 ;  /* 0x002be01a01007387 */ /* 0x0001e20000100a00 */
[----:B------:R1:W-:Y:S01]  /*50f40*/  STL.64 [R1+0x2bd8], R24 ;  /* 0x002bd81801007387 */ /* 0x0003e20000100a00 */
[----:B0-----:R-:W-:Y:S02]  /*50f50*/  MOV R26, R23 ;  /* 0x00000017001a7202 */ /* 0x001fe40000000f00 */
[----:B-1----:R-:W2:Y:S01]  /*50f60*/  LDL.LU R24, [R1+0x1a0] ;  /* 0x0001a00001187983 */ /* 0x002ea20000300800 */
[----:B------:R-:W-:-:S02]  /*50f70*/  MOV R25, R22 ;  /* 0x0000001600197202 */ /* 0x000fc40000000f00 */
[----:B------:R-:W2:Y:S02]  /*50f80*/  LDL.LU R22, [R1+0x2c38] ;  /* 0x002c380001167983 */ /* 0x000ea40000300800 */
[----:B------:R-:W2:Y:S02]  /*50f90*/  LDL.LU R23, [R1+0x2c34] ;  /* 0x002c340001177983 */ /* 0x000ea40000300800 */
[----:B------:R-:W-:Y:S02]  /*50fa0*/  IMAD.MOV.U32 R27, RZ, RZ, R3 ;  /* 0x000000ffff1b7224 */ /* 0x000fe400078e0003 */
[----:B------:R-:W4:Y:S03]  /*50fb0*/  LDL.LU R3, [R1+0x2c30] ;  /* 0x002c300001037983 */ /* 0x000f260000300800 */
[----:B------:R3:W-:Y:S01]  /*50fc0*/  STL.64 [R1+0x2bf8], R26 ;  /* 0x002bf81a01007387 */ /* 0x0007e20000100a00 */
[----:B--2---:R-:W-:Y:S01]  /*50fd0*/  HMMA.16816.F32.BF16 R8, R16, R22, R8 ;  /* 0x000000161008723c */ /* 0x004fe20000041808 */
[----:B------:R0:W-:Y:S01]  /*50fe0*/  STL.64 [R1+0x2bf0], R24 ;  /* 0x002bf01801007387 */ /* 0x0001e20000100a00 */
[----:B---3--:R-:W-:Y:S01]  /*50ff0*/  MOV R26, R0 ;  /* 0x00000000001a7202 */ /* 0x008fe20000000f00 */
[----:B------:R-:W-:Y:S01]  /*51000*/  IMAD.MOV.U32 R27, RZ, RZ, R2 ;  /* 0x000000ffff1b7224 */ /* 0x000fe200078e0002 */
[----:B0-----:R-:W-:-:S02]  /*51010*/  MOV R24, R28 ;  /* 0x0000001c00187202 */ /* 0x001fc40000000f00 */
[----:B----4-:R-:W-:Y:S01]  /*51020*/  MOV R25, R29 ;  /* 0x0000001d00197202 */ /* 0x010fe20000000f00 */
[----:B------:R-:W2:Y:S01]  /*51030*/  LDL.LU R28, [R1+0x2c2c] ;  /* 0x002c2c00011c7983 */ /* 0x000ea20000300800 */
[----:B------:R-:W3:Y:S02]  /*51040*/  LDL.LU R29, [R1+0x2c28] ;  /* 0x002c2800011d7983 */ /* 0x000ee40000300800 */
[----:B------:R-:W4:Y:S02]  /*51050*/  LDL.LU R0, [R1+0x2c24] ;  /* 0x002c240001007983 */ /* 0x000f240000300800 */
[----:B------:R-:W2:Y:S11]  /*51060*/  LDL.LU R2, [R1+0x2c20] ;  /* 0x002c200001027983 */ /* 0x000eb60000300800 */
[----:B------:R-:W-:Y:S01]  /*51070*/  STL.64 [R1+0x680], R8 ;  /* 0x0006800801007387 */ /* 0x000fe20000100a00 */
[----:B------:R0:W-:Y:S03]  /*51080*/  STL.64 [R1+0x688], R10 ;  /* 0x0006880a01007387 */ /* 0x0001e60000100a00 */
[----:B0-----:R-:W2:Y:S01]  /*51090*/  LDL.LU.64 R10, [R1+0x2c18] ;  /* 0x002c1800010a7983 */ /* 0x001ea20000300a00 */
[----:B------:R-:W3:Y:S01]  /*510a0*/  LDL.LU.64 R8, [R1+0x2c10] ;  /* 0x002c100001087983 */ /* 0x000ee20000300a00 */
[----:B------:R-:W-:Y:S01]  /*510b0*/  MOV R15, R20 ;  /* 0x00000014000f7202 */ /* 0x000fe20000000f00 */
[----:B--2---:R-:W-:Y:S01]  /*510c0*/  HMMA.16816.F32.BF16 R16, R16, R10, R4 ;  /* 0x0000000a1010723c */ /* 0x004fe20000041804 */
[----:B------:R-:W2:Y:S01]  /*510d0*/  LDL.LU.64 R6, [R1+0x2c08] ;  /* 0x002c080001067983 */ /* 0x000ea20000300a00 */
[----:B------:R-:W2:Y:S11]  /*510e0*/  LDL.LU.64 R4, [R1+0x2c00] ;  /* 0x002c000001047983 */ /* 0x000eb60000300a00 */
[----:B------:R-:W-:Y:S10]  /*510f0*/  @!UPT UIADD3 URZ, URZ, URZ, URZ ;  /* 0x0000003f3f3ff290 */ /* 0x000ff4000fffe03f */
[----:B------:R-:W-:Y:S01]  /*51100*/  STL.64 [R1+0x690], R16 ;  /* 0x0006901001007387 */ /* 0x000fe20000100a00 */
[----:B------:R-:W-:Y:S01]  /*51110*/  STL.64 [R1+0x698], R18 ;  /* 0x0006981201007387 */ /* 0x000fe20000100a00 */
[C---:B--2---:R-:W-:Y:S02]  /*51120*/  HMMA.16816.F32.BF16 R12, R4.reuse, R14, R24 ;  /* 0x0000000e040c723c */ /* 0x044fe40000041818 */
[----:B------:R-:W2:Y:S01]  /*51130*/  LDL.LU.64 R26, [R1+0x2bf8] ;  /* 0x002bf800011a7983 */ /* 0x000ea20000300a00 */
[----:B------:R-:W2:Y:S11]  /*51140*/  LDL.LU.64 R24, [R1+0x2bf0] ;  /* 0x002bf00001187983 */ /* 0x000eb60000300a00 */
[----:B------:R-:W-:Y:S09]  /*51150*/  @!UPT UIADD3 URZ, URZ, URZ, URZ ;  /* 0x0000003f3f3ff290 */ /* 0x000ff2000fffe03f */
[----:B------:R-:W-:Y:S01]  /*51160*/  STL.64 [R1+0x6a0], R12 ;  /* 0x0006a00c01007387 */ /* 0x000fe20000100a00 */
        /* <DEDUP_REMOVED lines=30> */
[----:B--2---:R-:W-:Y:S02]  /*51350*/  HMMA.16816.F32.BF16 R12, R4, R14, R24 ;  /* 0x0000000e040c723c */ /* 0x004fe40000041818 */
[----:B------:R-:W2:Y:S01]  /*51360*/  LDL.LU.64 R26, [R1+0x2b80] ;  /* 0x002b8000011a7983 */ /* 0x000ea20000300a00 */
[----:B------:R-:W2:Y:S11]  /*51370*/  LDL.LU.64 R24, [R1+0x2b78] ;  /* 0x002b780001187983 */ /* 0x000eb60000300a00 */
[----:B------:R-:W-:Y:S09]  /*51380*/  @!UPT UIADD3 URZ, URZ, URZ, URZ ;  /* 0x0000003f3f3ff290 */ /* 0x000ff2000fffe03f */
[----:B------:R-:W-:Y:S01]  /*51390*/  STL.64 [R1+0x6f0], R12 ;  /* 0x0006f00c01007387 */ /* 0x000fe20000100a00 */
[----:B------:R0:W-:Y:S03]  /*513a0*/  STL.64 [R1+0x6f8], R14 ;  /* 0x0006f80e01007387 */ /* 0x0001e60000100a00 */
[----:B0-----:R-:W2:Y:S01]  /*513b0*/  LDL.LU.64 R14, [R1+0x2b70] ;  /* 0x002b7000010e7983 */ /* 0x001ea20000300a00 */
[----:B------:R-:W2:Y:S01]  /*513c0*/  LDL.LU.64 R12, [R1+0x2b68] ;  /* 0x002b6800010c7983 */ /* 0x000ea20000300a00 */
[----:B---3--:R-:W-:Y:S02]  /*513d0*/  MOV R18, R9 ;  /* 0x0000000900127202 */ /* 0x008fe40000000f00 */
[----:B------:R-:W-:-:S07]  /*513e0*/  MOV R19, R8 ;  /* 0x0000000800137202 */ /* 0x000fce0000000f00 */
[C---:B--2---:R-:W-:Y:S01]  /*513f0*/  HMMA.16816.F32.BF16 R16, R4.reuse, R18, R12 ;  /* 0x000000120410723c */ /* 0x044fe2000004180c */
[----:B------:R-:W2:Y:S11]  /*51400*/  LDL.LU.64 R14, [R1+0x2b60] ;  /* 0x002b6000010e7983 */ /* 0x000eb60000300a00 */
[----:B------:R-:W-:Y:S11]  /*51410*/  @!UPT UIADD3 URZ, URZ, URZ, URZ ;  /* 0x0000003f3f3ff290 */ /* 0x000ff6000fffe03f */
[----:B------:R0:W-:Y:S01]  /*51420*/  STL.64 [R1+0x700], R16 ;  /* 0x0007001001007387 */ /* 0x0001e20000100a00 */
[----:B------:R-:W-:Y:S03]  /*51430*/  STL.64 [R1+0x708], R18 ;  /* 0x0007081201007387 */ /* 0x000fe60000100a00 */
[----:B0-----:R-:W3:Y:S01]  /*51440*/  LDL.LU R17, [R1+0xa80] ;  /* 0x000a800001117983 */ /* 0x001ee20000300800 */
[----:B------:R-:W3:Y:S02]  /*51450*/  LDL.LU R9, [R1+0xa84] ;  /* 0x000a840001097983 */ /* 0x000ee40000300800 */
[----:B------:R-:W3:Y:S01]  /*51460*/  LDL.LU R8, [R1+0xa88] ;  /* 0x000a880001087983 */ /* 0x000ee20000300800 */
[C---:B--2---:R-:W-:Y:S01]  /*51470*/  HMMA.16816.F32.BF16 R12, R4.reuse, R14, R24 ;  /* 0x0000000e040c723c */ /* 0x044fe20000041818 */
[----:B------:R-:W2:Y:S01]  /*51480*/  LDL.LU.64 R26, [R1+0x2b58] ;  /* 0x002b5800011a7983 */ /* 0x000ea20000300a00 */
[----:B------:R-:W2:Y:S11]  /*51490*/  LDL.LU.64 R24, [R1+0x2b50] ;  /* 0x002b500001187983 */ /* 0x000eb60000300a00 */
[----:B------:R-:W-:Y:S10]  /*514a0*/  @!UPT UIADD3 URZ, URZ, URZ, URZ ;  /* 0x0000003f3f3ff290 */ /* 0x000ff4000fffe03f */
        /* <DEDUP_REMOVED lines=37> */
[----:B0-----:R-:W2:Y:S01]  /*51700*/  LDL.LU.64 R14, [R1+0x2ad0] ;  /* 0x002ad000010e7983 */ /* 0x001ea20000300a00 */
        /* <DEDUP_REMOVED lines=15> */
[----:B---3--:R-:W-:Y:S02]  /*51800*/  FFMA R17, R29, R17, R21 ;  /* 0x000000111d117223 */ /* 0x008fe40000000015 */
[----:B------:R-:W-:Y:S02]  /*51810*/  FFMA R9, R28, R9, R24 ;  /* 0x000000091c097223 */ /* 0x000fe40000000018 */
[----:B------:R-:W-:Y:S01]  /*51820*/  FFMA R8, R3, R8, R25 ;  /* 0x0000000803087223 */ /* 0x000fe20000000019 */
[----:B--2---:R-:W-:Y:S07]  /*51830*/  HMMA.16816.F32.BF16 R12, R4, R10, R12 ;  /* 0x0000000a040c723c */ /* 0x004fee000004180c */
[----:B------:R-:W-:-:S04]  /*51840*/  IMAD.MOV.U32 R4, RZ, RZ, 0x80 ;  /* 0x00000080ff047424 */ /* 0x000fc800078e00ff */
[C---:B----4-:R-:W-:Y:S02]  /*51850*/  IMAD R0, R4.reuse, c[0x0][0x1a4], R0 ;  /* 0x0000690004007a24 */ /* 0x050fe400078e0200 */
[----:B------:R-:W-:-:S10]  /*51860*/  IMAD R2, R4, c[0x0][0x1b4], R2 ;  /* 0x00006d0004027a24 */ /* 0x000fd400078e0202 */
[----:B------:R-:W-:Y:S01]  /*51870*/  STL.64 [R1+0x790], R12 ;  /* 0x0007900c01007387 */ /* 0x000fe20000100a00 */
[----:B------:R-:W-:Y:S02]  /*51880*/  STL.64 [R1+0x798], R14 ;  /* 0x0007980e01007387 */ /* 0x000fe40000100a00 */
[----:B------:R-:W-:Y:S02]  /*51890*/  STL [R1+0xa80], R17 ;  /* 0x000a801101007387 */ /* 0x000fe40000100800 */
[----:B------:R-:W2:Y:S01]  /*518a0*/  LDL R4, [R1+0x474] ;  /* 0x0004740001047983 */ /* 0x000ea20000100800 */
[----:B------:R-:W-:Y:S01]  /*518b0*/  STL [R1+0xa84], R9 ;  /* 0x000a840901007387 */ /* 0x000fe20000100800 */
[----:B------:R-:W3:Y:S02]  /*518c0*/  LDL R3, [R1+0x470] ;  /* 0x0004700001037983 */ /* 0x000ee40000100800 */
[----:B------:R-:W-:Y:S01]  /*518d0*/  STL [R1+0xa88], R8 ;  /* 0x000a880801007387 */ /* 0x000fe20000100800 */
[----:B------:R-:W0:Y:S04]  /*518e0*/  S2R R20, SR_CTAID.X ;  /* 0x0000000000147919 */ /* 0x000e280000002500 */
[----:B--2---:R1:W-:Y:S04]  /*518f0*/  STL [R1+0xa48], R4 ;  /* 0x000a480401007387 */ /* 0x0043e80000100800 */
[----:B-1----:R-:W2:Y:S01]  /*51900*/  LDL R4, [R1+0x46c] ;  /* 0x00046c0001047983 */ /* 0x002ea20000100800 */
[----:B---3--:R1:W-:Y:S03]  /*51910*/  STL [R1+0xa70], R3 ;  /* 0x000a700301007387 */ /* 0x0083e60000100800 */
[----:B-1----:R-:W3:Y:S01]  /*51920*/  LDL R3, [R1+0x468] ;  /* 0x0004680001037983 */ /* 0x002ee20000100800 */
[----:B0-----:R-:W-:Y:S01]  /*51930*/  SHF.L.U32 R20, R20, 0x5, RZ ;  /* 0x0000000514147819 */ /* 0x001fe200000006ff */
[----:B------:R-:W-:-:S03]  /*51940*/  UIADD3 UR4, UR4, 0x80, URZ ;  /* 0x0000008004047890 */ /* 0x000fc6000fffe03f */
[----:B------:R-:W-:-:S04]  /*51950*/  IADD3 R16, R20, 0x20, RZ ;  /* 0x0000002014107810 */ /* 0x000fc80007ffe0ff */
[----:B------:R-:W-:Y:S01]  /*51960*/  ISETP.LE.AND P1, PT, R16, UR4, PT ;  /* 0x0000000410007c0c */ /* 0x000fe2000bf23270 */
[----:B--2---:R0:W-:Y:S04]  /*51970*/  STL [R1+0xa74], R4 ;  /* 0x000a740401007387 */ /* 0x0041e80000100800 */
[----:B---3--:R0:W-:Y:S08]  /*51980*/  STL [R1+0xa78], R3 ;  /* 0x000a780301007387 */ /* 0x0081f00000100800 */
[----:B------:R-:W-:Y:S01]  /*51990*/  @P1 CALL.REL.NOINC `(.L_x_0) ;  /* 0x0000001000001944 */ /* 0x000fe20003c00000 */
[----:B------:R-:W-:Y:S05]  /*519a0*/  BRA `(.L_x_1) ;  /* 0xfffc24f000007947 */ /* 0x000fea000383ffff */
.L_x_0:
[----:B-1----:R-:W2:Y:S04]  /*519b0*/  LDL.LU R2, [R1+0x5a0] ;  /* 0x0005a00001027983 */ /* 0x002ea80000300800 */
[----:B------:R-:W3:Y:S04]  /*519c0*/  LDL.LU R0, [R1+0x5a4] ;  /* 0x0005a40001007983 */ /* 0x000ee80000300800 */
[----:B0-----:R-:W0:Y:S02]  /*519d0*/  S2R R3, SR_TID.X ;  /* 0x0000000000037919 */ /* 0x001e240000002100 */
[----:B0-----:R-:W-:-:S02]  /*519e0*/  LOP3.LUT R3, R3, 0x7f, RZ, 0xc0, !PT ;  /* 0x0000007f03037812 */ /* 0x001fc400078ec0ff */
[----:B------:R-:W-:Y:S02]  /*519f0*/  BAR.SYNC.DEFER_BLOCKING 0x0 ;  /* 0x0000000000007b1d */ /* 0x000fe40000010000 */
[----:B------:R-:W-:-:S04]  /*51a00*/  ISETP.GE.U32.AND P0, PT, R3, 0x20, PT ;  /* 0x000000200300780c */ /* 0x000fc80003f06070 */
[----:B--2---:R0:W-:Y:S04]  /*51a10*/  STL [R1+0x1a4], R2 ;  /* 0x0001a40201007387 */ /* 0x0041e80000100800 */
[----:B0-----:R-:W2:Y:S04]  /*51a20*/  LDL.LU R2, [R1+0x5a8] ;  /* 0x0005a80001027983 */ /* 0x001ea80000300800 */
[----:B---3--:R0:W-:Y:S04]  /*51a30*/  STL [R1+0x1a8], R0 ;  /* 0x0001a80001007387 */ /* 0x0081e80000100800 */
[----:B0-----:R-:W3:Y:S04]  /*51a40*/  LDL.LU R0, [R1+0x5ac] ;  /* 0x0005ac0001007983 */ /* 0x001ee80000300800 */
        /* <DEDUP_REMOVED lines=29> */
[----:B------:R-:W2:Y:S04]  /*51c20*/  LDL.LU R25, [R1+0x5e8] ;  /* 0x0005e80001197983 */ /* 0x000ea80000300800 */
[----:B---3--:R1:W-:Y:S04]  /*51c30*/  STL [R1+0x1a0], R0 ;  /* 0x0001a00001007387 */ /* 0x0083e80000100800 */
[----:B--2---:R-:W-:Y:S04]  /*51c40*/  STL [R1+0x2eb0], R25 ;  /* 0x002eb01901007387 */ /* 0x004fe80000100800 */
[----:B------:R-:W2:Y:S04]  /*51c50*/  LDL.LU R24, [R1+0x5ec] ;  /* 0x0005ec0001187983 */ /* 0x000ea80000300800 */
[----:B--2---:R-:W-:Y:S04]  /*51c60*/  STL [R1+0x2eb4], R24 ;  /* 0x002eb41801007387 */ /* 0x004fe80000100800 */
[----:B0-----:R-:W2:Y:S04]  /*51c70*/  LDL.LU R2, [R1+0x5f0] ;  /* 0x0005f00001027983 */ /* 0x001ea80000300800 */
[----:B-1----:R-:W3:Y:S04]  /*51c80*/  LDL.LU R0, [R1+0x5f4] ;  /* 0x0005f40001007983 */ /* 0x002ee80000300800 */
        /* <DEDUP_REMOVED lines=81> */
[----:B0-----:R-:W2:Y:S04]  /*521a0*/  LDL.LU R2, [R1+0x698] ;  /* 0x0006980001027983 */ /* 0x001ea80000300800 */
[----:B---3--:R0:W-:Y:S04]  /*521b0*/  STL [R1+0x11c], R0 ;  /* 0x00011c0001007387 */ /* 0x0081e80000100800 */
[----:B0-----:R-:W3:Y:S04]  /*521c0*/  LDL.LU R0, [R1+0x69c] ;  /* 0x00069c0001007983 */ /* 0x001ee80000300800 */
[----:B--2---:R0:W-:Y:S04]  /*521d0*/  STL [R1], R2 ;  /* 0x0000000201007387 */ /* 0x0041e80000100800 */
        /* <DEDUP_REMOVED lines=79> */
[----:B--2---:R-:W-:Y:S04]  /*526d0*/  STL [R1+0x4c], R2 ;  /* 0x00004c0201007387 */ /* 0x004fe80000100800 */
[----:B------:R-:W2:Y:S04]  /*526e0*/  LDL.LU R5, [R1+0x740] ;  /* 0x0007400001057983 */ /* 0x000ea80000300800 */
[----:B---3--:R0:W-:Y:S04]  /*526f0*/  STL [R1+0x50], R0 ;  /* 0x0000500001007387 */ /* 0x0081e80000100800 */
[----:B--2---:R-:W-:Y:S04]  /*52700*/  STL [R1+0x2f84], R5 ;  /* 0x002f840501007387 */ /* 0x004fe80000100800 */
[----:B------:R-:W2:Y:S04]  /*52710*/  LDL.LU R4, [R1+0x744] ;  /* 0x0007440001047983 */ /* 0x000ea80000300800 */
[----:B--2---:R-:W-:Y:S04]  /*52720*/  STL [R1+0x2f88], R4 ;  /* 0x002f880401007387 */ /* 0x004fe80000100800 */
[----:B0-----:R-:W2:Y:S04]  /*52730*/  LDL.LU R0, [R1+0x748] ;  /* 0x0007480001007983 */ /* 0x001ea80000300800 */
[----:B------:R-:W3:Y:S04]  /*52740*/  LDL.LU R2, [R1+0x74c] ;  /* 0x00074c0001027983 */ /* 0x000ee80000300800 */
        /* <DEDUP_REMOVED lines=19> */
[----:B------:R-:W3:Y:S04]  /*52880*/  LDL.LU R24, [R1+0x774] ;  /* 0x0007740001187983 */ /* 0x000ee80000300800 */
[----:B--2---:R1:W-:Y:S04]  /*52890*/  STL [R1+0xf0], R0 ;  /* 0x0000f00001007387 */ /* 0x0043e80000100800 */
[----:B---3--:R-:W-:Y:S04]  /*528a0*/  STL [R1+0x2f8c], R24 ;  /* 0x002f8c1801007387 */ /* 0x008fe80000100800 */
[----:B0-----:R-:W2:Y:S04]  /*528b0*/  LDL.LU R2, [R1+0x778] ;  /* 0x0007780001027983 */ /* 0x001ea80000300800 */
[----:B-1----:R-:W3:Y:S04]  /*528c0*/  LDL.LU R0, [R1+0x77c] ;  /* 0x00077c0001007983 */ /* 0x002ee80000300800 */
[----:B--2---:R-:W-:Y:S04]  /*528d0*/  STL [R1+0x6c], R2 ;  /* 0x00006c0201007387 */ /* 0x004fe80000100800 */
[----:B------:R-:W2:Y:S04]  /*528e0*/  LDL.LU R23, [R1+0x780] ;  /* 0x0007800001177983 */ /* 0x000ea80000300800 */
[----:B---3--:R0:W-:Y:S04]  /*528f0*/  STL [R1+0x70], R0 ;  /* 0x0000700001007387 */ /* 0x0081e80000100800 */
[----:B--2---:R-:W-:Y:S04]  /*52900*/  STL [R1+0x2f90], R23 ;  /* 0x002f901701007387 */ /* 0x004fe80000100800 */
[----:B0-----:R-:W2:Y:S04]  /*52910*/  LDL.LU R0, [R1+0x784] ;  /* 0x0007840001007983 */ /* 0x001ea80000300800 */
[----:B------:R-:W3:Y:S04]  /*52920*/  LDL.LU R7, [R1+0x788] ;  /* 0x0007880001077983 */ /* 0x000ee80000300800 */
[----:B--2---:R0:W-:Y:S04]  /*52930*/  STL [R1+0xfc], R0 ;  /* 0x0000fc0001007387 */ /* 0x0041e80000100800 */
[----:B------:R-:W2:Y:S04]  /*52940*/  LDL.LU R6, [R1+0x78c] ;  /* 0x00078c0001067983 */ /* 0x000ea80000300800 */
[----:B------:R-:W0:Y:S04]  /*52950*/  LDL.LU R26, [R1+0xa7c] ;  /* 0x000a7c00011a7983 */ /* 0x000e280000300800 */
[----:B------:R-:W4:Y:S04]  /*52960*/  LDL.LU R22, [R1+0x790] ;  /* 0x0007900001167983 */ /* 0x000f280000300800 */
[----:B---3--:R-:W-:Y:S04]  /*52970*/  STL [R1+0x74], R7 ;  /* 0x0000740701007387 */ /* 0x008fe80000100800 */
[----:B----4-:R-:W-:Y:S04]  /*52980*/  STL [R1+0x2f94], R22 ;  /* 0x002f941601007387 */ /* 0x010fe80000100800 */
[----:B--2---:R-:W-:Y:S04]  /*52990*/  STL [R1+0x78], R6 ;  /* 0x0000780601007387 */ /* 0x004fe80000100800 */
[----:B------:R-:W2:Y:S04]  /*529a0*/  LDL.LU R25, [R1+0x794] ;  /* 0x0007940001197983 */ /* 0x000ea80000300800 */
[----:B------:R-:W1:Y:S01]  /*529b0*/  S2R R3, SR_TID.X ;  /* 0x0000000000037919 */ /* 0x000e620000002100 */
[C---:B0-----:R-:W-:Y:S01]  /*529c0*/  FMUL R0, R26.reuse, 8388608 ;  /* 0x4b0000001a007820 */ /* 0x041fe20000400000 */
[----:B------:R-:W-:-:S02]  /*529d0*/  FSETP.GEU.AND P1, PT, R26, 1.175494350822287508e-38, PT ;  /* 0x008000001a00780b */ /* 0x000fc40003f2e000 */
[----:B--2---:R-:W-:Y:S04]  /*529e0*/  STL [R1+0x2f98], R25 ;  /* 0x002f981901007387 */ /* 0x004fe80000100800 */
[----:B------:R-:W2:Y:S04]  /*529f0*/  LDL.LU R27, [R1+0xa80] ;  /* 0x000a8000011b7983 */ /* 0x000ea80000300800 */
[----:B------:R-:W3:Y:S04]  /*52a00*/  LDL.LU R5, [R1+0x798] ;  /* 0x0007980001057983 */ /* 0x000ee80000300800 */
[----:B------:R-:W4:Y:S01]  /*52a10*/  LDL.LU R4, [R1+0x79c] ;  /* 0x00079c0001047983 */ /* 0x000f220000300800 */
[----:B-1----:R-:W-:-:S02]  /*52a20*/  LOP3.LUT R8, R3, 0x3f, RZ, 0xc0, !PT ;  /* 0x0000003f03087812 */ /* 0x002fc400078ec0ff */
[----:B------:R-:W-:Y:S01]  /*52a30*/  FSEL R3, R0, R26, !P1 ;  /* 0x0000001a00037208 */ /* 0x000fe20004800000 */
[----:B------:R-:W-:Y:S04]  /*52a40*/  STL [R1+0x2f08], R26 ;  /* 0x002f081a01007387 */ /* 0x000fe80000100800 */
[----:B------:R-:W0:Y:S02]  /*52a50*/  S2R R15, SR_TID.X ;  /* 0x00000000000f7919 */ /* 0x000e240000002100 */
[----:B0-----:R-:W-:-:S04]  /*52a60*/  SHF.L.U32 R2, R15, 0xb, RZ ;  /* 0x0000000b0f027819 */ /* 0x001fc800000006ff */
[----:B------:R-:W-:Y:S01]  /*52a70*/  LOP3.LUT R2, R2, 0x3000, RZ, 0xc0, !PT ;  /* 0x0000300002027812 */ /* 0x000fe200078ec0ff */
[----:B---3--:R-:W-:Y:S04]  /*52a80*/  STL [R1+0x7c], R5 ;  /* 0x00007c0501007387 */ /* 0x008fe80000100800 */
[----:B------:R0:W-:Y:S04]  /*52a90*/  STL [R1+0x120], R3 ;  /* 0x0001200301007387 */ /* 0x0001e80000100800 */
[----:B----4-:R-:W-:Y:S04]  /*52aa0*/  STL [R1+0x80], R4 ;  /* 0x0000800401007387 */ /* 0x010fe80000100800 */
[----:B------:R-:W3:Y:S04]  /*52ab0*/  LDL.LU R28, [R1+0xa84] ;  /* 0x000a8400011c7983 */ /* 0x000ee80000300800 */
[----:B------:R-:W4:Y:S01]  /*52ac0*/  LDL.LU R29, [R1+0xa88] ;  /* 0x000a8800011d7983 */ /* 0x000f220000300800 */
[----:B------:R-:W-:-:S02]  /*52ad0*/  LEA R0, R8, R2, 0x4 ;  /* 0x0000000208007211 */ /* 0x000fc400078e20ff */
[----:B------:R-:W-:Y:S02]  /*52ae0*/  IADD3 R2, R3, -0x3f3504f3, RZ ;  /* 0xc0cafb0d03027810 */ /* 0x000fe40007ffe0ff */
[----:B0-----:R-:W0:Y:S04]  /*52af0*/  S2R R3, SR_CTAID.Y ;  /* 0x0000000000037919 */ /* 0x001e280000002600 */
[----:B------:R-:W1:Y:S01]  /*52b00*/  S2R R21, SR_TID.X ;  /* 0x0000000000157919 */ /* 0x000e620000002100 */
[C---:B--2---:R-:W-:Y:S01]  /*52b10*/  FMUL R0, R27.reuse, 8388608 ;  /* 0x4b0000001b007820 */ /* 0x044fe20000400000 */
[----:B------:R-:W-:Y:S01]  /*52b20*/  FSETP.GEU.AND P2, PT, R27, 1.175494350822287508e-38, PT ;  /* 0x008000001b00780b */ /* 0x000fe20003f4e000 */
[----:B0-----:R-:W-:Y:S02]  /*52b30*/  IMAD R11, R3, c[0x0][0x1c0], RZ ;  /* 0x00007000030b7a24 */ /* 0x001fe400078e02ff */
[----:B------:R-:W0:Y:S01]  /*52b40*/  S2R R3, SR_CTAID.X ;  /* 0x0000000000037919 */ /* 0x000e220000002500 */
[----:B------:R-:W-:-:S02]  /*52b50*/  FSEL R9, R0, R27, !P2 ;  /* 0x0000001b00097208 */ /* 0x000fc40005000000 */
[----:B------:R-:W-:Y:S01]  /*52b60*/  LOP3.LUT R8, R2, 0xff800000, RZ, 0xc0, !PT ;  /* 0xff80000002087812 */ /* 0x000fe200078ec0ff */
[----:B------:R-:W-:Y:S01]  /*52b70*/  STL [R1+0x2f9c], R27 ;  /* 0x002f9c1b01007387 */ /* 0x000fe20000100800 */
[----:B------:R-:W-:-:S03]  /*52b80*/  IADD3 R2, R9, -0x3f3504f3, RZ ;  /* 0xc0cafb0d09027810 */ /* 0x000fc60007ffe0ff */
[----:B------:R-:W-:Y:S01]  /*52b90*/  STL [R1+0x128], R9 ;  /* 0x0001280901007387 */ /* 0x000fe20000100800 */
[----:B------:R2:W5:Y:S03]  /*52ba0*/  I2F R12, R8 ;  /* 0x00000008000c7306 */ /* 0x0005660000201400 */
[----:B------:R2:W-:Y:S01]  /*52bb0*/  STL [R1+0x1e0], R8 ;  /* 0x0001e00801007387 */ /* 0x0005e20000100800 */
[----:B------:R-:W-:Y:S02]  /*52bc0*/  SHF.L.U32 R13, R15, 0x5, RZ ;  /* 0x000000050f0d7819 */ /* 0x000fe400000006ff */
[----:B--2---:R-:W-:Y:S01]  /*52bd0*/  LOP3.LUT R8, R2, 0xff800000, RZ, 0xc0, !PT ;  /* 0xff80000002087812 */ /* 0x004fe200078ec0ff */
[----:B0-----:R-:W-:-:S03]  /*52be0*/  IMAD.SHL.U32 R3, R3, 0x20, RZ ;  /* 0x0000002003037824 */ /* 0x001fc600078e00ff */
[----:B------:R0:W2:Y:S02]  /*52bf0*/  I2F R10, R8 ;  /* 0x00000008000a7306 */ /* 0x0000a40000201400 */
[----:B-1----:R-:W-:Y:S02]  /*52c00*/  LOP3.LUT R3, R3, 0x1f, R21, 0xf8, !PT ;  /* 0x0000001f03037812 */ /* 0x002fe400078ef815 */
[C---:B------:R-:W-:Y:S02]  /*52c10*/  LOP3.LUT R14, R15.reuse, 0x18, RZ, 0xc0, !PT ;  /* 0x000000180f0e7812 */ /* 0x040fe400078ec0ff */
[----:B------:R-:W-:Y:S02]  /*52c20*/  LOP3.LUT R21, R15, 0x1c, RZ, 0xc0, !PT ;  /* 0x0000001c0f157812 */ /* 0x000fe400078ec0ff */
[----:B------:R-:W-:Y:S01]  /*52c30*/  LOP3.LUT R13, R13, 0xc60, RZ, 0xc0, !PT ;  /* 0x00000c600d0d7812 */ /* 0x000fe200078ec0ff */
[C---:B---3--:R-:W-:Y:S01]  /*52c40*/  FMUL R0, R28.reuse, 8388608 ;  /* 0x4b0000001c007820 */ /* 0x048fe20000400000 */
[----:B------:R-:W-:-:S04]  /*52c50*/  FSETP.GEU.AND P3, PT, R28, 1.175494350822287508e-38, PT ;  /* 0x008000001c00780b */ /* 0x000fc80003f6e000 */
[----:B------:R-:W-:Y:S01]  /*52c60*/  FSEL R9, R0, R28, !P3 ;  /* 0x0000001c00097208 */ /* 0x000fe20005800000 */
[C---:B----4-:R-:W-:Y:S01]  /*52c70*/  FMUL R0, R29.reuse, 8388608 ;  /* 0x4b0000001d007820 */ /* 0x050fe20000400000 */
[----:B------:R-:W-:Y:S02]  /*52c80*/  FSETP.GEU.AND P4, PT, R29, 1.175494350822287508e-38, PT ;  /* 0x008000001d00780b */ /* 0x000fe40003f8e000 */
[----:B------:R-:W-:Y:S02]  /*52c90*/  IADD3 R2, R9, -0x3f3504f3, RZ ;  /* 0xc0cafb0d09027810 */ /* 0x000fe40007ffe0ff */
[----:B------:R-:W-:Y:S01]  /*52ca0*/  FSEL R16, R0, R29, !P4 ;  /* 0x0000001d00107208 */ /* 0x000fe20006000000 */
[----:B------:R1:W-:Y:S04]  /*52cb0*/  STL [R1+0x124], R9 ;  /* 0x0001240901007387 */ /* 0x0003e80000100800 */
[----:B------:R0:W-:Y:S04]  /*52cc0*/  STL [R1+0x1dc], R8 ;  /* 0x0001dc0801007387 */ /* 0x0001e80000100800 */
[----:B------:R3:W-:Y:S01]  /*52cd0*/  STL [R1+0x388], R16 ;  /* 0x0003881001007387 */ /* 0x0007e20000100800 */
[----:B-1----:R-:W-:Y:S01]  /*52ce0*/  IMAD R9, R3, c[0x0][0x1c4], RZ ;  /* 0x0000710003097a24 */ /* 0x002fe200078e02ff */
[----:B0-----:R-:W-:-:S02]  /*52cf0*/  LOP3.LUT R8, R2, 0xff800000, RZ, 0xc0, !PT ;  /* 0xff80000002087812 */ /* 0x001fc400078ec0ff */
[----:B------:R-:W-:Y:S02]  /*52d00*/  IADD3 R2, R16, -0x3f3504f3, RZ ;  /* 0xc0cafb0d10027810 */ /* 0x000fe40007ffe0ff */
[----:B---3--:R-:W-:Y:S02]  /*52d10*/  SHF.L.U32 R16, R15, 0x4, RZ ;  /* 0x000000040f107819 */ /* 0x008fe400000006ff */
[----:B------:R-:W-:Y:S02]  /*52d20*/  LOP3.LUT R15, R2, 0xff800000, RZ, 0xc0, !PT ;  /* 0xff800000020f7812 */ /* 0x000fe400078ec0ff */
[----:B------:R-:W-:Y:S02]  /*52d30*/  LOP3.LUT R2, R16, 0x70, RZ, 0xc0, !PT ;  /* 0x0000007010027812 */ /* 0x000fe400078ec0ff */
[----:B------:R-:W-:Y:S02]  /*52d40*/  SHF.L.U32 R3, R11, 0x1, RZ ;  /* 0x000000010b037819 */ /* 0x000fe400000006ff */
[----:B------:R-:W-:-:S02]  /*52d50*/  SHF.L.U32 R0, R9, 0x1, RZ ;  /* 0x0000000109007819 */ /* 0x000fc400000006ff */
[----:B------:R-:W-:Y:S02]  /*52d60*/  LEA.HI R2, R14, R2, RZ, 0x1f ;  /* 0x000000020e027211 */ /* 0x000fe400078ff8ff */
[----:B------:R-:W-:Y:S01]  /*52d70*/  IADD3 R0, P5, P6, R0, c[0x0][0x178], R3 ;  /* 0x00005e0000007a10 */ /* 0x000fe20007ebe003 */
[----:B------:R-:W-:Y:S01]  /*52d80*/  IMAD R3, R14, 0x200, R13 ;  /* 0x000002000e037824 */ /* 0x000fe200078e020d */
[----:B------:R-:W-:Y:S01]  /*52d90*/  SHF.L.U32 R13, R21, 0x2, RZ ;  /* 0x00000002150d7819 */ /* 0x000fe200000006ff */
[----:B------:R-:W-:-:S04]  /*52da0*/  IMAD.HI R14, R11, 0x2, RZ ;  /* 0x000000020b0e7827 */ /* 0x000fc800078e02ff */
[----:B------:R-:W-:Y:S01]  /*52db0*/  IMAD.HI R2, R9, 0x2, RZ ;  /* 0x0000000209027827 */ /* 0x000fe200078e02ff */
[----:B------:R-:W-:Y:S01]  /*52dc0*/  LOP3.LUT R3, R3, R13, RZ, 0x3c, !PT ;  /* 0x0000000d03037212 */ /* 0x000fe200078e3cff */
[----:B------:R-:W-:Y:S01]  /*52dd0*/  STL [R1+0x1d8], R8 ;  /* 0x0001d80801007387 */ /* 0x000fe20000100800 */
[----:B------:R-:W-:Y:S02]  /*52de0*/  FSEL R13, RZ, -23, P1 ;  /* 0xc1b80000ff0d7808 */ /* 0x000fe40000800000 */
[----:B------:R-:W-:Y:S01]  /*52df0*/  IADD3.X R2, R2, c[0x0][0x17c], R14, P5, P6 ;  /* 0x00005f0002027a10 */ /* 0x000fe20002fec40e */
[----:B------:R-:W-:Y:S01]  /*52e00*/  STL [R1+0x2df0], R0 ;  /* 0x002df00001007387 */ /* 0x000fe20000100800 */
[----:B------:R-:W-:Y:S01]  /*52e10*/  FSEL R11, RZ, -23, P2 ;  /* 0xc1b80000ff0b7808 */ /* 0x000fe20001000000 */
[----:B-----5:R-:W-:Y:S02]  /*52e20*/  FFMA.FTZ R12, R12, 1.1920928955078125e-07, R13 ;  /* 0x340000000c0c7823 */ /* 0x020fe4000001000d */
[----:B------:R-:W-:Y:S04]  /*52e30*/  STL [R1+0x1d4], R15 ;  /* 0x0001d40f01007387 */ /* 0x000fe80000100800 */
[----:B------:R-:W-:Y:S04]  /*52e40*/  STL [R1+0x2e74], R3 ;  /* 0x002e740301007387 */ /* 0x000fe80000100800 */
[----:B------:R2:W-:Y:S04]  /*52e50*/  STL [R1+0x2df4], R2 ;  /* 0x002df40201007387 */ /* 0x0005e80000100800 */
[----:B------:R-:W-:Y:S01]  /*52e60*/  STL [R1+0x210], R12 ;  /* 0x0002100c01007387 */ /* 0x000fe20000100800 */
[----:B--2---:R-:W-:-:S05]  /*52e70*/  FFMA.FTZ R2, R10, 1.1920928955078125e-07, R11 ;  /* 0x340000000a027823 */ /* 0x004fca000001000b */
[----:B------:R0:W-:Y:S04]  /*52e80*/  STL [R1+0x20c], R2 ;  /* 0x00020c0201007387 */ /* 0x0001e80000100800 */
[----:B0-----:R-:W2:Y:S01]  /*52e90*/  LDL.LU R2, [R1+0x70] ;  /* 0x0000700001027983 */ /* 0x001ea20000300800 */
[----:B------:R-:W0:Y:S01]  /*52ea0*/  I2F R8, R8 ;  /* 0x0000000800087306 */ /* 0x000e220000201400 */
[----:B------:R-:W-:-:S07]  /*52eb0*/  FSEL R9, RZ, -23, P3 ;  /* 0xc1b80000ff097808 */ /* 0x000fce0001800000 */
[----:B------:R-:W1:Y:S01]  /*52ec0*/  I2F R0, R15 ;  /* 0x0000000f00007306 */ /* 0x000e620000201400 */
[----:B------:R-:W-:Y:S01]  /*52ed0*/  FSEL R3, RZ, -23, P4 ;  /* 0xc1b80000ff037808 */ /* 0x000fe20002000000 */
[----:B0-----:R-:W-:-:S05]  /*52ee0*/  FFMA.FTZ R8, R8, 1.1920928955078125e-07, R9 ;  /* 0x3400000008087823 */ /* 0x001fca0000010009 */
[----:B------:R-:W-:Y:S01]  /*52ef0*/  STL [R1+0x208], R8 ;  /* 0x0002080801007387 */ /* 0x000fe20000100800 */
[----:B-1----:R-:W-:Y:S01]  /*52f00*/  FFMA.FTZ R0, R0, 1.1920928955078125e-07, R3 ;  /* 0x3400000000007823 */ /* 0x002fe20000010003 */
[----:B------:R-:W-:Y:S02]  /*52f10*/  FSETP.GT.AND P1, PT, |R29|, 8.50705917302346158658e+37, PT ;  /* 0x7e8000001d00780b */ /* 0x000fe40003f24200 */
[----:B------:R-:W-:Y:S01]  /*52f20*/  FSETP.GT.AND P2, PT, |R28|, 8.50705917302346158658e+37, PT ;  /* 0x7e8000001c00780b */ /* 0x000fe20003f44200 */
[----:B--2---:R0:W-:Y:S04]  /*52f30*/  STL [R1+0x2fc4], R2 ;  /* 0x002fc40201007387 */ /* 0x0041e80000100800 */
[----:B------:R-:W-:Y:S01]  /*52f40*/  STL [R1+0x204], R0 ;  /* 0x0002040001007387 */ /* 0x000fe20000100800 */
[----:B0-----:R-:W-:-:S05]  /*52f50*/  MOV R2, R7 ;  /* 0x0000000700027202 */ /* 0x001fca0000000f00 */
[----:B------:R0:W-:Y:S02]  /*52f60*/  STL [R1+0x2fc8], R2 ;  /* 0x002fc80201007387 */ /* 0x0001e40000100800 */
[----:B0-----:R-:W-:-:S05]  /*52f70*/  MOV R2, R6 ;  /* 0x0000000600027202 */ /* 0x001fca0000000f00 */
[----:B------:R0:W-:Y:S02]  /*52f80*/  STL [R1+0x2fcc], R2 ;  /* 0x002fcc0201007387 */ /* 0x0001e40000100800 */
[----:B0-----:R-:W-:-:S05]  /*52f90*/  IMAD.MOV.U32 R2, RZ, RZ, R5 ;  /* 0x000000ffff027224 */ /* 0x001fca00078e0005 */
[----:B------:R0:W-:Y:S04]  /*52fa0*/  STL [R1+0x2fd0], R2 ;  /* 0x002fd00201007387 */ /* 0x0001e80000100800 */
[----:B------:R-:W2:Y:S04]  /*52fb0*/  LDL.LU R0, [R1+0x68] ;  /* 0x0000680001007983 */ /* 0x000ea80000300800 */
[----:B------:R-:W3:Y:S04]  /*52fc0*/  LDL.LU R27, [R1+0x64] ;  /* 0x00006400011b7983 */ /* 0x000ee80000300800 */
[----:B------:R-:W4:Y:S04]  /*52fd0*/  LDL.LU R25, [R1+0x60] ;  /* 0x0000600001197983 */ /* 0x000f280000300800 */
[----:B------:R-:W5:Y:S01]  /*52fe0*/  LDL.LU R22, [R1+0x5c] ;  /* 0x00005c0001167983 */ /* 0x000f620000300800 */
[----:B0-----:R-:W-:-:S03]  /*52ff0*/  MOV R2, R4 ;  /* 0x0000000400027202 */ /* 0x001fc60000000f00 */
        /* <DEDUP_REMOVED lines=16> */
[----:B------:R-:W-:-:S03]  /*53100*/  @P1 FMUL R2, R2, 0.25 ;  /* 0x3e80000002021820 */ /* 0x000fc60000400000 */
[----:B------:R-:W2:Y:S04]  /*53110*/  LDL.LU R16, [R1+0x18] ;  /* 0x0000180001107983 */ /* 0x000ea80000300800 */
[----:B------:R-:W2:Y:S04]  /*53120*/  LDL.LU R17, [R1+0x14] ;  /* 0x0000140001117983 */ /* 0x000ea80000300800 */
[----:B------:R-:W2:Y:S04]  /*53130*/  LDL.LU R18, [R1+0x10] ;  /* 0x0000100001127983 */ /* 0x000ea80000300800 */
[----:B------:R-:W2:Y:S04]  /*53140*/  LDL.LU R19, [R1+0xc] ;  /* 0x00000c0001137983 */ /* 0x000ea80000300800 */
[----:B------:R-:W2:Y:S04]  /*53150*/  LDL.LU R20, [R1+0x8] ;  /* 0x0000080001147983 */ /* 0x000ea80000300800 */
[----:B------:R-:W2:Y:S04]  /*53160*/  LDL.LU R21, [R1+0x4] ;  /* 0x0000040001157983 */ /* 0x000ea80000300800 */
[----:B------:R0:W-:Y:S04]  /*53170*/  STL [R1+0x2fa0], R28 ;  /* 0x002fa01c01007387 */ /* 0x0001e80000100800 */
[----:B0-----:R-:W2:Y:S04]  /*53180*/  LDL.LU R28, [R1+0x6c] ;  /* 0x00006c00011c7983 */ /* 0x001ea80000300800 */
[----:B------:R0:W-:Y:S04]  /*53190*/  @P1 STL [R1+0x80], R2 ;  /* 0x0000800201001387 */ /* 0x0001e80000100800 */
[----:B0-----:R-:W2:Y:S02]  /*531a0*/  LDL.LU R2, [R1+0x2fd0] ;  /* 0x002fd00001027983 */ /* 0x001ea40000300800 */
[----:B--2---:R-:W-:-:S05]  /*531b0*/  @P1 FMUL R2, R2, 0.25 ;  /* 0x3e80000002021820 */ /* 0x004fca0000400000 */
        /* <DEDUP_REMOVED lines=9> */
[----:B------:R0:W-:Y:S04]  /*53250*/  STL [R1+0x2fb4], R2 ;  /* 0x002fb40201007387 */ /* 0x0001e80000100800 */
[----:B0-----:R-:W2:Y:S04]  /*53260*/  LDL R2, [R1+0x74] ;  /* 0x0000740001027983 */ /* 0x001ea80000100800 */
[----:B--2---:R0:W-:Y:S04]  /*53270*/  STL [R1+0x2fb8], R2 ;  /* 0x002fb80201007387 */ /* 0x0041e80000100800 */
[----:B0-----:R-:W2:Y:S04]  /*53280*/  LDL R2, [R1+0x78] ;  /* 0x0000780001027983 */ /* 0x001ea80000100800 */
[----:B--2---:R0:W-:Y:S04]  /*53290*/  STL [R1+0x2fbc], R2 ;  /* 0x002fbc0201007387 */ /* 0x0041e80000100800 */
[----:B0-----:R-:W2:Y:S01]  /*532a0*/  LDL R2, [R1+0x7c] ;  /* 0x00007c0001027983 */ /* 0x001ea20000100800 */
[----:B------:R-:W-:-:S03]  /*532b0*/  FSETP.GEU.AND P3, PT, |R29|, 1.175494350822287508e-38, PT ;  /* 0x008000001d00780b */ /* 0x000fc60003f6e200 */
[----:B--2---:R0:W-:Y:S04]  /*532c0*/  STL [R1+0x2fc0], R2 ;  /* 0x002fc00201007387 */ /* 0x0041e80000100800 */
[----:B0-----:R-:W2:Y:S06]  /*532d0*/  LDL R2, [R1+0x80] ;  /* 0x0000800001027983 */ /* 0x001eac0000100800 */
[----:B--2---:R-:W-:-:S05]  /*532e0*/  @!P3 FMUL R2, R2, 16777216 ;  /* 0x4b8000000202b820 */ /* 0x004fca0000400000 */
[----:B------:R0:W-:Y:S04]  /*532f0*/  @!P3 STL [R1+0x80], R2 ;  /* 0x000080020100b387 */ /* 0x0001e80000100800 */
[----:B0-----:R-:W2:Y:S02]  /*53300*/  LDL.LU R2, [R1+0x2fc0] ;  /* 0x002fc00001027983 */ /* 0x001ea40000300800 */
        /* <DEDUP_REMOVED lines=10> */
[----:B------:R0:W-:Y:S04]  /*533b0*/  STL [R1+0x2fa4], R2 ;  /* 0x002fa40201007387 */ /* 0x0001e80000100800 */
[----:B0-----:R-:W2:Y:S04]  /*533c0*/  LDL.LU R2, [R1+0x74] ;  /* 0x0000740001027983 */ /* 0x001ea80000300800 */
[----:B--2---:R0:W-:Y:S04]  /*533d0*/  STL [R1+0x2fa8], R2 ;  /* 0x002fa80201007387 */ /* 0x0041e80000100800 */
[----:B0-----:R-:W2:Y:S04]  /*533e0*/  LDL.LU R2, [R1+0x78] ;  /* 0x0000780001027983 */ /* 0x001ea80000300800 */
[----:B--2---:R0:W-:Y:S04]  /*533f0*/  STL [R1+0x2fac], R2 ;  /* 0x002fac0201007387 */ /* 0x0041e80000100800 */
[----:B0-----:R-:W2:Y:S01]  /*53400*/  LDL.LU R2, [R1+0x7c] ;  /* 0x00007c0001027983 */ /* 0x001ea20000300800 */
[----:B------:R-:W-:-:S04]  /*53410*/  @P1 FMUL R29, R29, 0.25 ;  /* 0x3e8000001d1d1820 */ /* 0x000fc80000400000 */
[----:B------:R-:W-:-:S06]  /*53420*/  @!P3 FMUL R29, R29, 16777216 ;  /* 0x4b8000001d1db820 */ /* 0x000fcc0000400000 */
[----:B------:R-:W0:Y:S01]  /*53430*/  MUFU.RCP R29, R29 ;  /* 0x0000001d001d7308 */ /* 0x000e220000001000 */
[----:B--2---:R1:W-:Y:S04]  /*53440*/  STL [R1+0x2fb0], R2 ;  /* 0x002fb00201007387 */ /* 0x0043e80000100800 */
[----:B-1----:R-:W0:Y:S02]  /*53450*/  LDL.LU R2, [R1+0x80] ;  /* 0x0000800001027983 */ /* 0x002e240000300800 */
[----:B0-----:R-:W-:-:S05]  /*53460*/  FMUL R2, R29, R2 ;  /* 0x000000021d027220 */ /* 0x001fca0000400000 */
[----:B------:R0:W-:Y:S04]  /*53470*/  STL [R1+0x258], R2 ;  /* 0x0002580201007387 */ /* 0x0001e80000100800 */
[----:B0-----:R-:W2:Y:S02]  /*53480*/  LDL.LU R2, [R1+0x2fb0] ;  /* 0x002fb00001027983 */ /* 0x001ea40000300800 */
[----:B--2---:R-:W-:-:S05]  /*53490*/  FMUL R2, R29, R2 ;  /* 0x000000021d027220 */ /* 0x004fca0000400000 */
[----:B------:R0:W-:Y:S04]  /*534a0*/  STL [R1+0x250], R2 ;  /* 0x0002500201007387 */ /* 0x0001e80000100800 */
[----:B0-----:R-:W2:Y:S02]  /*534b0*/  LDL.LU R2, [R1+0x2fac] ;  /* 0x002fac0001027983 */ /* 0x001ea40000300800 */
[----:B--2---:R-:W-:-:S05]  /*534c0*/  FMUL R2, R29, R2 ;  /* 0x000000021d027220 */ /* 0x004fca0000400000 */
[----:B------:R0:W-:Y:S04]  /*534d0*/  STL [R1+0x254], R2 ;  /* 0x0002540201007387 */ /* 0x0001e80000100800 */
[----:B0-----:R-:W2:Y:S02]  /*534e0*/  LDL.LU R2, [R1+0x2fa8] ;  /* 0x002fa80001027983 */ /* 0x001ea40000300800 */
[----:B--2---:R-:W-:-:S05]  /*534f0*/  FMUL R2, R29, R2 ;  /* 0x000000021d027220 */ /* 0x004fca0000400000 */
[----:B------:R0:W-:Y:S04]  /*53500*/  STL [R1+0x24c], R2 ;  /* 0x00024c0201007387 */ /* 0x0001e80000100800 */
[----:B0-----:R-:W2:Y:S01]  /*53510*/  LDL.LU R2, [R1+0x2fa4] ;  /* 0x002fa40001027983 */ /* 0x001ea20000300800 */
[----:B------:R-:W-:Y:S02]  /*53520*/  @P1 FMUL R0, R0, 0.25 ;  /* 0x3e80000000001820 */ /* 0x000fe40000400000 */
[----:B------:R-:W-:Y:S02]  /*53530*/  @P1 FMUL R28, R28, 0.25 ;  /* 0x3e8000001c1c1820 */ /* 0x000fe40000400000 */
[----:B------:R-:W-:Y:S02]  /*53540*/  @!P3 FMUL R0, R0, 16777216 ;  /* 0x4b8000000000b820 */ /* 0x000fe40000400000 */
[----:B---3--:R-:W-:-:S02]  /*53550*/  @P1 FMUL R27, R27, 0.25 ;  /* 0x3e8000001b1b1820 */ /* 0x008fc40000400000 */
[----:B------:R-:W-:Y:S02]  /*53560*/  @!P3 FMUL R28, R28, 16777216 ;  /* 0x4b8000001c1cb820 */ /* 0x000fe40000400000 */
[----:B----4-:R-:W-:Y:S02]  /*53570*/  @P1 FMUL R25, R25, 0.25 ;  /* 0x3e80000019191820 */ /* 0x010fe40000400000 */
[----:B------:R-:W-:Y:S02]  /*53580*/  FMUL R0, R29, R0 ;  /* 0x000000001d007220 */ /* 0x000fe40000400000 */
[----:B------:R-:W-:Y:S02]  /*53590*/  @!P3 FMUL R27, R27, 16777216 ;  /* 0x4b8000001b1bb820 */ /* 0x000fe40000400000 */
[----:B-----5:R-:W-:Y:S02]  /*535a0*/  @P1 FMUL R22, R22, 0.25 ;  /* 0x3e80000016161820 */ /* 0x020fe40000400000 */
[----:B------:R-:W-:-:S02]  /*535b0*/  @!P3 FMUL R25, R25, 16777216 ;  /* 0x4b8000001919b820 */ /* 0x000fc40000400000 */
[----:B------:R-:W-:Y:S02]  /*535c0*/  @P1 FMUL R23, R23, 0.25 ;  /* 0x3e80000017171820 */ /* 0x000fe40000400000 */
[----:B------:R-:W-:Y:S02]  /*535d0*/  @!P3 FMUL R22, R22, 16777216 ;  /* 0x4b8000001616b820 */ /* 0x000fe40000400000 */
[----:B------:R-:W-:Y:S02]  /*535e0*/  @P1 FMUL R24, R24, 0.25 ;  /* 0x3e80000018181820 */ /* 0x000fe40000400000 */
[----:B------:R-:W-:Y:S02]  /*535f0*/  @!P3 FMUL R23, R23, 16777216 ;  /* 0x4b8000001717b820 */ /* 0x000fe40000400000 */
[----:B------:R-:W-:Y:S02]  /*53600*/  @P1 FMUL R3, R3, 0.25 ;  /* 0x3e80000003031820 */ /* 0x000fe40000400000 */
[----:B------:R-:W-:-:S02]  /*53610*/  @!P3 FMUL R24, R24, 16777216 ;  /* 0x4b8000001818b820 */ /* 0x000fc40000400000 */
[----:B------:R-:W-:Y:S02]  /*53620*/  @P1 FMUL R26, R26, 0.25 ;  /* 0x3e8000001a1a1820 */ /* 0x000fe40000400000 */
[----:B------:R-:W-:Y:S02]  /*53630*/  @!P3 FMUL R3, R3, 16777216 ;  /* 0x4b8000000303b820 */ /* 0x000fe40000400000 */
[----:B------:R-:W-:Y:S02]  /*53640*/  @P1 FMUL R4, R4, 0.25 ;  /* 0x3e80000004041820 */ /* 0x000fe40000400000 */
[----:B------:R-:W-:Y:S02]  /*53650*/  @!P3 FMUL R26, R26, 16777216 ;  /* 0x4b8000001a1ab820 */ /* 0x000fe40000400000 */
[----:B------:R-:W-:Y:S02]  /*53660*/  @!P3 FMUL R4, R4, 16777216 ;  /* 0x4b8000000404b820 */ /* 0x000fe40000400000 */
[----:B------:R-:W-:-:S02]  /*53670*/  @P1 FMUL R5, R5, 0.25 ;  /* 0x3e80000005051820 */ /* 0x000fc40000400000 */
[----:B------:R-:W-:Y:S02]  /*53680*/  @P1 FMUL R6, R6, 0.25 ;  /* 0x3e80000006061820 */ /* 0x000fe40000400000 */
[----:B------:R-:W-:Y:S02]  /*53690*/  @P1 FMUL R7, R7, 0.25 ;  /* 0x3e80000007071820 */ /* 0x000fe40000400000 */
[----:B------:R-:W-:Y:S02]  /*536a0*/  @!P3 FMUL R5, R5, 16777216 ;  /* 0x4b8000000505b820 */ /* 0x000fe40000400000 */
[----:B------:R-:W-:Y:S02]  /*536b0*/  @P1 FMUL R8, R8, 0.25 ;  /* 0x3e80000008081820 */ /* 0x000fe40000400000 */
[----:B------:R-:W-:Y:S02]  /*536c0*/  @!P3 FMUL R6, R6, 16777216 ;  /* 0x4b8000000606b820 */ /* 0x000fe40000400000 */
[----:B------:R-:W-:-:S02]  /*536d0*/  @P1 FMUL R9, R9, 0.25 ;  /* 0x3e80000009091820 */ /* 0x000fc40000400000 */
[----:B------:R-:W-:Y:S02]  /*536e0*/  @!P3 FMUL R7, R7, 16777216 ;  /* 0x4b8000000707b820 */ /* 0x000fe40000400000 */
[----:B------:R-:W-:Y:S02]  /*536f0*/  @P1 FMUL R10, R10, 0.25 ;  /* 0x3e8000000a0a1820 */ /* 0x000fe40000400000 */
[----:B------:R-:W-:Y:S02]  /*53700*/  @!P3 FMUL R8, R8, 16777216 ;  /* 0x4b8000000808b820 */ /* 0x000fe40000400000 */
[----:B------:R-:W-:Y:S02]  /*53710*/  FMUL R6, R29, R6 ;  /* 0x000000061d067220 */ /* 0x000fe40000400000 */
[----:B------:R-:W-:Y:S02]  /*53720*/  @P1 FMUL R11, R11, 0.25 ;  /* 0x3e8000000b0b1820 */ /* 0x000fe40000400000 */
[----:B------:R-:W-:-:S02]  /*53730*/  @!P3 FMUL R9, R9, 16777216 ;  /* 0x4b8000000909b820 */ /* 0x000fc40000400000 */
[C---:B------:R-:W-:Y:S02]  /*53740*/  FMUL R7, R29.reuse, R7 ;  /* 0x000000071d077220 */ /* 0x040fe40000400000 */
        /* <DEDUP_REMOVED lines=27> */
[----:B------:R-:W-:Y:S02]  /*53900*/  @!P3 FMUL R19, R19, 16777216 ;  /* 0x4b8000001313b820 */ /* 0x000fe40000400000 */
[----:B------:R-:W-:-:S02]  /*53910*/  FMUL R17, R29, R17 ;  /* 0x000000111d117220 */ /* 0x000fc40000400000 */
[----:B------:R-:W-:Y:S02]  /*53920*/  @P1 FMUL R21, R21, 0.25 ;  /* 0x3e80000015151820 */ /* 0x000fe40000400000 */
[----:B------:R-:W-:Y:S02]  /*53930*/  @!P3 FMUL R20, R20, 16777216 ;  /* 0x4b8000001414b820 */ /* 0x000fe40000400000 */
[C---:B------:R-:W-:Y:S02]  /*53940*/  FMUL R18, R29.reuse, R18 ;  /* 0x000000121d127220 */ /* 0x040fe40000400000 */
[----:B------:R-:W-:Y:S02]  /*53950*/  FMUL R19, R29, R19 ;  /* 0x000000131d137220 */ /* 0x000fe40000400000 */
[----:B------:R-:W-:Y:S02]  /*53960*/  @!P3 FMUL R21, R21, 16777216 ;  /* 0x4b8000001515b820 */ /* 0x000fe40000400000 */
[----:B------:R-:W-:-:S02]  /*53970*/  FMUL R20, R29, R20 ;  /* 0x000000141d147220 */ /* 0x000fc40000400000 */
[----:B--2---:R-:W-:-:S05]  /*53980*/  FMUL R2, R29, R2 ;  /* 0x000000021d027220 */ /* 0x004fca0000400000 */
[----:B------:R0:W-:Y:S02]  /*53990*/  STL [R1+0x2df8], R2 ;  /* 0x002df80201007387 */ /* 0x0001e40000100800 */
[C---:B0-----:R-:W-:Y:S02]  /*539a0*/  FMUL R2, R29.reuse, R28 ;  /* 0x0000001c1d027220 */ /* 0x041fe40000400000 */
[----:B------:R-:W2:Y:S04]  /*539b0*/  LDL.LU R28, [R1+0x2fa0] ;  /* 0x002fa000011c7983 */ /* 0x000ea80000300800 */
[----:B------:R0:W-:Y:S04]  /*539c0*/  STL [R1+0x2dfc], R0 ;  /* 0x002dfc0001007387 */ /* 0x0001e80000100800 */
[----:B------:R1:W-:Y:S01]  /*539d0*/  STL [R1+0x240], R2 ;  /* 0x0002400201007387 */ /* 0x0003e20000100800 */
[----:B0-----:R-:W-:-:S03]  /*539e0*/  FMUL R0, R29, R27 ;  /* 0x0000001b1d007220 */ /* 0x001fc60000400000 */
[----:B------:R-:W3:Y:S01]  /*539f0*/  LDL.LU R27, [R1+0x2f9c] ;  /* 0x002f9c00011b7983 */ /* 0x000ee20000300800 */
[----:B-1----:R-:W-:-:S03]  /*53a00*/  FMUL R2, R29, R25 ;  /* 0x000000191d027220 */ /* 0x002fc60000400000 */
[----:B------:R-:W4:Y:S04]  /*53a10*/  LDL.LU R25, [R1+0x2f98] ;  /* 0x002f980001197983 */ /* 0x000f280000300800 */
[----:B------:R0:W-:Y:S02]  /*53a20*/  STL [R1+0x23c], R0 ;  /* 0x00023c0001007387 */ /* 0x0001e40000100800 */
[C---:B0-----:R-:W-:Y:S02]  /*53a30*/  FMUL R0, R29.reuse, R22 ;  /* 0x000000161d007220 */ /* 0x041fe40000400000 */
[----:B------:R-:W5:Y:S04]  /*53a40*/  LDL.LU R22, [R1+0x2f94] ;  /* 0x002f940001167983 */ /* 0x000f680000300800 */
[----:B------:R0:W-:Y:S02]  /*53a50*/  STL [R1+0x238], R2 ;  /* 0x0002380201007387 */ /* 0x0001e40000100800 */
[----:B0-----:R-:W-:-:S02]  /*53a60*/  FMUL R2, R29, R23 ;  /* 0x000000171d027220 */ /* 0x001fc40000400000 */
[----:B------:R-:W2:Y:S04]  /*53a70*/  LDL.LU R23, [R1+0x2f90] ;  /* 0x002f900001177983 */ /* 0x000ea80000300800 */
[----:B------:R0:W-:Y:S02]  /*53a80*/  STL [R1+0x234], R0 ;  /* 0x0002340001007387 */ /* 0x0001e40000100800 */
[C---:B0-----:R-:W-:Y:S02]  /*53a90*/  FMUL R0, R29.reuse, R24 ;  /* 0x000000181d007220 */ /* 0x041fe40000400000 */
[----:B------:R-:W2:Y:S04]  /*53aa0*/  LDL.LU R24, [R1+0x2f8c] ;  /* 0x002f8c0001187983 */ /* 0x000ea80000300800 */
[----:B------:R0:W-:Y:S04]  /*53ab0*/  STL [R1+0x230], R2 ;  /* 0x0002300201007387 */ /* 0x0001e80000100800 */
[----:B------:R1:W-:Y:S01]  /*53ac0*/  STL [R1+0x224], R0 ;  /* 0x0002240001007387 */ /* 0x0003e20000100800 */
[----:B0-----:R-:W-:-:S03]  /*53ad0*/  FMUL R2, R29, R3 ;  /* 0x000000031d027220 */ /* 0x001fc60000400000 */
[----:B------:R-:W2:Y:S01]  /*53ae0*/  LDL.LU R3, [R1+0xe8] ;  /* 0x0000e80001037983 */ /* 0x000ea20000300800 */
[----:B-1----:R-:W-:-:S03]  /*53af0*/  FMUL R0, R29, R26 ;  /* 0x0000001a1d007220 */ /* 0x002fc60000400000 */
[----:B------:R0:W-:Y:S04]  /*53b00*/  STL [R1+0x220], R2 ;  /* 0x0002200201007387 */ /* 0x0001e80000100800 */
[----:B------:R-:W2:Y:S04]  /*53b10*/  LDL.LU R26, [R1+0xe0] ;  /* 0x0000e000011a7983 */ /* 0x000ea80000300800 */
[----:B------:R1:W-:Y:S01]  /*53b20*/  STL [R1+0x2e00], R0 ;  /* 0x002e000001007387 */ /* 0x0003e20000100800 */
[----:B0-----:R-:W-:-:S03]  /*53b30*/  FMUL R2, R29, R4 ;  /* 0x000000041d027220 */ /* 0x001fc60000400000 */
[----:B-1----:R-:W2:Y:S04]  /*53b40*/  LDL.LU R0, [R1+0xec] ;  /* 0x0000ec0001007983 */ /* 0x002ea80000300800 */
[----:B------:R-:W2:Y:S04]  /*53b50*/  LDL.LU R4, [R1+0x2f88] ;  /* 0x002f880001047983 */ /* 0x000ea80000300800 */
[----:B------:R0:W-:Y:S02]  /*53b60*/  STL [R1+0x21c], R2 ;  /* 0x00021c0201007387 */ /* 0x0001e40000100800 */
[----:B0-----:R-:W-:-:S02]  /*53b70*/  FMUL R2, R29, R5 ;  /* 0x000000051d027220 */ /* 0x001fc40000400000 */
[----:B------:R-:W2:Y:S04]  /*53b80*/  LDL.LU R5, [R1+0x2f84] ;  /* 0x002f840001057983 */ /* 0x000ea80000300800 */
[----:B------:R0:W-:Y:S04]  /*53b90*/  STL [R1+0x2e04], R2 ;  /* 0x002e040201007387 */ /* 0x0001e80000100800 */
[----:B0-----:R-:W2:Y:S04]  /*53ba0*/  LDL.LU R2, [R1+0xfc] ;  /* 0x0000fc0001027983 */ /* 0x001ea80000300800 */
        /* <DEDUP_REMOVED lines=16> */
[----:B------:R0:W-:Y:S01]  /*53cb0*/  STL [R1+0x1d0], R14 ;  /* 0x0001d00e01007387 */ /* 0x0001e20000100800 */
[----:B------:R-:W-:-:S03]  /*53cc0*/  FMUL R29, R29, R21 ;  /* 0x000000151d1d7220 */ /* 0x000fc60000400000 */
        /* <DEDUP_REMOVED lines=13> */
[----:B------:R-:W2:Y:S04]  /*53da0*/  LDL.LU R21, [R1+0x2f44] ;  /* 0x002f440001157983 */ /* 0x000ea80000300800 */
[----:B------:R0:W-:Y:S04]  /*53db0*/  STL [R1+0x1b4], R29 ;  /* 0x0001b41d01007387 */ /* 0x0001e80000100800 */
[----:B0-----:R-:W2:Y:S01]  /*53dc0*/  LDL.LU R29, [R1+0x12c] ;  /* 0x00012c00011d7983 */ /* 0x001ea20000300800 */
[----:B-----5:R-:W-:Y:S01]  /*53dd0*/  @P2 FMUL R22, R22, 0.25 ;  /* 0x3e80000016162820 */ /* 0x020fe20000400000 */
[----:B---3--:R-:W-:Y:S01]  /*53de0*/  FSETP.GT.AND P1, PT, |R27|, 8.50705917302346158658e+37, PT ;  /* 0x7e8000001b00780b */ /* 0x008fe20003f24200 */
[----:B----4-:R-:W-:-:S02]  /*53df0*/  @P2 FMUL R25, R25, 0.25 ;  /* 0x3e80000019192820 */ /* 0x010fc40000400000 */
[----:B--2---:R-:W-:Y:S01]  /*53e00*/  @P2 FMUL R23, R23, 0.25 ;  /* 0x3e80000017172820 */ /* 0x004fe20000400000 */
[----:B------:R0:W-:Y:S04]  /*53e10*/  STL [R1+0x2f20], R29 ;  /* 0x002f201d01007387 */ /* 0x0001e80000100800 */
[----:B0-----:R-:W2:Y:S01]  /*53e20*/  LDL.LU R29, [R1+0xf0] ;  /* 0x0000f000011d7983 */ /* 0x001ea20000300800 */
[----:B------:R-:W-:-:S03]  /*53e30*/  @P2 FMUL R2, R2, 0.25 ;  /* 0x3e80000002022820 */ /* 0x000fc60000400000 */
[----:B------:R0:W-:Y:S01]  /*53e40*/  STL [R1+0x2f0c], R27 ;  /* 0x002f0c1b01007387 */ /* 0x0001e20000100800 */
[----:B------:R-:W-:-:S03]  /*53e50*/  @P2 FMUL R24, R24, 0.25 ;  /* 0x3e80000018182820 */ /* 0x000fc60000400000 */
[----:B0-----:R-:W3:Y:S04]  /*53e60*/  LDL.LU R27, [R1+0xe4] ;  /* 0x0000e400011b7983 */ /* 0x001ee80000300800 */
[----:B------:R0:W-:Y:S04]  /*53e70*/  STL [R1+0x2f2c], R2 ;  /* 0x002f2c0201007387 */ /* 0x0001e80000100800 */
[----:B------:R1:W-:Y:S01]  /*53e80*/  STL [R1+0x100], R22 ;  /* 0x0001001601007387 */ /* 0x0003e20000100800 */
[----:B0-----:R-:W-:-:S03]  /*53e90*/  MOV R2, R22 ;  /* 0x0000001600027202 */ /* 0x001fc60000000f00 */
[----:B-1----:R-:W4:Y:S04]  /*53ea0*/  LDL.LU R22, [R1+0x2f40] ;  /* 0x002f400001167983 */ /* 0x002f280000300800 */
[----:B------:R-:W-:Y:S04]  /*53eb0*/  STL [R1+0x104], R25 ;  /* 0x0001041901007387 */ /* 0x000fe80000100800 */
[----:B------:R0:W-:Y:S04]  /*53ec0*/  STL [R1+0xf8], R23 ;  /* 0x0000f81701007387 */ /* 0x0001e80000100800 */
[----:B0-----:R-:W5:Y:S04]  /*53ed0*/  LDL.LU R23, [R1+0x2f3c] ;  /* 0x002f3c0001177983 */ /* 0x001f680000300800 */
[----:B------:R0:W-:Y:S04]  /*53ee0*/  STL [R1+0xf4], R24 ;  /* 0x0000f41801007387 */ /* 0x0001e80000100800 */
[----:B0-----:R-:W3:Y:S04]  /*53ef0*/  LDL.LU R24, [R1+0x2f38] ;  /* 0x002f380001187983 */ /* 0x001ee80000300800 */
[----:B------:R0:W-:Y:S02]  /*53f00*/  STL [R1+0x2f30], R2 ;  /* 0x002f300201007387 */ /* 0x0001e40000100800 */
[----:B0-----:R-:W-:-:S02]  /*53f10*/  MOV R2, R25 ;  /* 0x0000001900027202 */ /* 0x001fc40000000f00 */
[----:B------:R-:W3:Y:S01]  /*53f20*/  LDL.LU R25, [R1+0x2f34] ;  /* 0x002f340001197983 */ /* 0x000ee20000300800 */
[----:B--2---:R-:W-:-:S05]  /*53f30*/  @P2 FMUL R29, R29, 0.25 ;  /* 0x3e8000001d1d2820 */ /* 0x004fca0000400000 */
[----:B------:R0:W-:Y:S04]  /*53f40*/  STL [R1+0x2f24], R29 ;  /* 0x002f241d01007387 */ /* 0x0001e80000100800 */
[----:B0-----:R-:W2:Y:S01]  /*53f50*/  LDL R29, [R1+0xf4] ;  /* 0x0000f400011d7983 */ /* 0x001ea20000100800 */
[----:B------:R-:W-:-:S13]  /*53f60*/  FSETP.GEU.AND P3, PT, |R28|, 1.175494350822287508e-38, PT ;  /* 0x008000001c00780b */ /* 0x000fda0003f6e200 */
[----:B------:R-:W-:Y:S01]  /*53f70*/  @!P3 FMUL R2, R2, 16777216 ;  /* 0x4b8000000202b820 */ /* 0x000fe20000400000 */
[----:B--2---:R0:W-:Y:S04]  /*53f80*/  STL [R1+0x2f28], R29 ;  /* 0x002f281d01007387 */ /* 0x0041e80000100800 */
[----:B0-----:R-:W2:Y:S04]  /*53f90*/  LDL R29, [R1+0xf8] ;  /* 0x0000f800011d7983 */ /* 0x001ea80000100800 */
[----:B------:R0:W-:Y:S04]  /*53fa0*/  @!P3 STL [R1+0x104], R2 ;  /* 0x000104020100b387 */ /* 0x0001e80000100800 */
[----:B0-----:R-:W2:Y:S02]  /*53fb0*/  LDL.LU R2, [R1+0x2f30] ;  /* 0x002f300001027983 */ /* 0x001ea40000300800 */
[----:B--2---:R-:W-:-:S05]  /*53fc0*/  @!P3 FMUL R2, R2, 16777216 ;  /* 0x4b8000000202b820 */ /* 0x004fca0000400000 */
[----:B------:R0:W-:Y:S04]  /*53fd0*/  @!P3 STL [R1+0x100], R2 ;  /* 0x000100020100b387 */ /* 0x0001e80000100800 */
[----:B0-----:R-:W2:Y:S01]  /*53fe0*/  LDL.LU R2, [R1+0x2f2c] ;  /* 0x002f2c0001027983 */ /* 0x001ea20000300800 */
[----:B------:R-:W-:Y:S02]  /*53ff0*/  @!P3 FMUL R29, R29, 16777216 ;  /* 0x4b8000001d1db820 */ /* 0x000fe40000400000 */
[----:B--2---:R-:W-:-:S05]  /*54000*/  @!P3 FMUL R2, R2, 16777216 ;  /* 0x4b8000000202b820 */ /* 0x004fca0000400000 */
[----:B------:R0:W-:Y:S04]  /*54010*/  STL [R1+0x2f18], R2 ;  /* 0x002f180201007387 */ /* 0x0001e80000100800 */
[----:B0-----:R-:W2:Y:S04]  /*54020*/  LDL.LU R2, [R1+0x104] ;  /* 0x0001040001027983 */ /* 0x001ea80000300800 */
[----:B------:R0:W-:Y:S04]  /*54030*/  @!P3 STL [R1+0xf8], R29 ;  /* 0x0000f81d0100b387 */ /* 0x0001e80000100800 */
[----:B0-----:R-:W2:Y:S02]  /*54040*/  LDL.LU R29, [R1+0x2f28] ;  /* 0x002f2800011d7983 */ /* 0x001ea40000300800 */
[----:B--2---:R-:W-:-:S05]  /*54050*/  @!P3 FMUL R29, R29, 16777216 ;  /* 0x4b8000001d1db820 */ /* 0x004fca0000400000 */
[----:B------:R0:W-:Y:S04]  /*54060*/  @!P3 STL [R1+0xf4], R29 ;  /* 0x0000f41d0100b387 */ /* 0x0001e80000100800 */
[----:B0-----:R-:W2:Y:S02]  /*54070*/  LDL.LU R29, [R1+0x2f24] ;  /* 0x002f2400011d7983 */ /* 0x001ea40000300800 */
[----:B--2---:R-:W-:-:S05]  /*54080*/  @!P3 FMUL R29, R29, 16777216 ;  /* 0x4b8000001d1db820 */ /* 0x004fca0000400000 */
[----:B------:R0:W-:Y:S04]  /*54090*/  STL [R1+0xf0], R29 ;  /* 0x0000f01d01007387 */ /* 0x0001e80000100800 */
[----:B0-----:R-:W2:Y:S01]  /*540a0*/  LDL.LU R29, [R1+0x2f20] ;  /* 0x002f2000011d7983 */ /* 0x001ea20000300800 */
[----:B------:R-:W-:-:S04]  /*540b0*/  @P2 FMUL R0, R0, 0.25 ;  /* 0x3e80000000002820 */ /* 0x000fc80000400000 */
[----:B------:R-:W-:Y:S02]  /*540c0*/  @!P3 FMUL R0, R0, 16777216 ;  /* 0x4b8000000000b820 */ /* 0x000fe40000400000 */
[----:B------:R-:W-:-:S04]  /*540d0*/  @P2 FMUL R28, R28, 0.25 ;  /* 0x3e8000001c1c2820 */ /* 0x000fc80000400000 */
[----:B------:R-:W-:Y:S01]  /*540e0*/  @!P3 FMUL R28, R28, 16777216 ;  /* 0x4b8000001c1cb820 */ /* 0x000fe20000400000 */
[----:B--2---:R0:W-:Y:S02]  /*540f0*/  STL [R1+0x2f1c], R29 ;  /* 0x002f1c1d01007387 */ /* 0x0041e40000100800 */
[----:B0-----:R-:W-:Y:S02]  /*54100*/  IMAD.MOV.U32 R29, RZ, RZ, R2 ;  /* 0x000000ffff1d7224 */ /* 0x001fe400078e0002 */
[----:B------:R-:W2:Y:S04]  /*54110*/  LDL.LU R2, [R1+0x100] ;  /* 0x0001000001027983 */ /* 0x000ea80000300800 */
[----:B------:R0:W-:Y:S04]  /*54120*/  STL [R1+0x2f10], R0 ;  /* 0x002f100001007387 */ /* 0x0001e80000100800 */
[----:B0-----:R-:W3:Y:S01]  /*54130*/  LDL.LU R0, [R1+0xf4] ;  /* 0x0000f40001007983 */ /* 0x001ee20000300800 */
[----:B------:R-:W0:Y:S02]  /*54140*/  MUFU.RCP R28, R28 ;  /* 0x0000001c001c7308 */ /* 0x000e240000001000 */
[----:B0-----:R-:W-:-:S02]  /*54150*/  FMUL R29, R28, R29 ;  /* 0x0000001d1c1d7220 */ /* 0x001fc40000400000 */
[C---:B--2---:R-:W-:Y:S01]  /*54160*/  FMUL R2, R28.reuse, R2 ;  /* 0x000000021c027220 */ /* 0x044fe20000400000 */
[----:B---3--:R0:W-:Y:S04]  /*54170*/  STL [R1+0x2f14], R0 ;  /* 0x002f140001007387 */ /* 0x0081e80000100800 */
[----:B0-----:R-:W2:Y:S04]  /*54180*/  LDL.LU R0, [R1+0xf8] ;  /* 0x0000f80001007983 */ /* 0x001ea80000300800 */
[----:B------:R0:W-:Y:S04]  /*54190*/  STL [R1+0x104], R29 ;  /* 0x0001041d01007387 */ /* 0x0001e80000100800 */
[----:B0-----:R-:W3:Y:S04]  /*541a0*/  LDL.LU R29, [R1+0x2f1c] ;  /* 0x002f1c00011d7983 */ /* 0x001ee80000300800 */
[----:B------:R0:W-:Y:S04]  /*541b0*/  STL [R1+0x100], R2 ;  /* 0x0001000201007387 */ /* 0x0001e80000100800 */
[----:B0-----:R-:W3:Y:S01]  /*541c0*/  LDL.LU R2, [R1+0x2f18] ;  /* 0x002f180001027983 */ /* 0x001ee20000300800 */
[----:B--2---:R-:W-:-:S02]  /*541d0*/  FMUL R0, R28, R0 ;  /* 0x000000001c007220 */ /* 0x004fc40000400000 */
[----:B---3--:R-:W-:-:S05]  /*541e0*/  FMUL R2, R28, R2 ;  /* 0x000000021c027220 */ /* 0x008fca0000400000 */
[----:B------:R0:W-:Y:S04]  /*541f0*/  STL [R1+0x2e08], R2 ;  /* 0x002e080201007387 */ /* 0x0001e80000100800 */
[----:B0-----:R-:W2:Y:S04]  /*54200*/  LDL.LU R2, [R1+0xf0] ;  /* 0x0000f00001027983 */ /* 0x001ea80000300800 */
[----:B------:R0:W-:Y:S04]  /*54210*/  STL [R1+0xf8], R0 ;  /* 0x0000f80001007387 */ /* 0x0001e80000100800 */
[----:B0-----:R-:W3:Y:S02]  /*54220*/  LDL.LU R0, [R1+0x2f14] ;  /* 0x002f140001007983 */ /* 0x001ee40000300800 */
[----:B---3--:R-:W-:-:S05]  /*54230*/  FMUL R0, R28, R0 ;  /* 0x000000001c007220 */ /* 0x008fca0000400000 */
[----:B------:R0:W-:Y:S04]  /*54240*/  STL [R1+0xf4], R0 ;  /* 0x0000f40001007387 */ /* 0x0001e80000100800 */
[----:B0-----:R-:W3:Y:S01]  /*54250*/  LDL.LU R0, [R1+0x2f10] ;  /* 0x002f100001007983 */ /* 0x001ee20000300800 */
[----:B------:R-:W-:Y:S02]  /*54260*/  @P2 FMUL R3, R3, 0.25 ;  /* 0x3e80000003032820 */ /* 0x000fe40000400000 */
[----:B--2---:R-:W-:Y:S02]  /*54270*/  FMUL R2, R28, R2 ;  /* 0x000000021c027220 */ /* 0x004fe40000400000 */
[----:B------:R-:W-:Y:S02]  /*54280*/  @!P3 FMUL R3, R3, 16777216 ;  /* 0x4b8000000303b820 */ /* 0x000fe40000400000 */
[----:B------:R-:W-:Y:S01]  /*54290*/  @P2 FMUL R27, R27, 0.25 ;  /* 0x3e8000001b1b2820 */ /* 0x000fe20000400000 */
[----:B------:R0:W-:Y:S01]  /*542a0*/  STL [R1+0xf0], R2 ;  /* 0x0000f00201007387 */ /* 0x0001e20000100800 */
[----:B------:R-:W-:-:S02]  /*542b0*/  @P2 FMUL R26, R26, 0.25 ;  /* 0x3e8000001a1a2820 */ /* 0x000fc40000400000 */
[----:B------:R-:W-:Y:S02]  /*542c0*/  @!P3 FMUL R27, R27, 16777216 ;  /* 0x4b8000001b1bb820 */ /* 0x000fe40000400000 */
[----:B0-----:R-:W-:Y:S02]  /*542d0*/  FMUL R2, R28, R3 ;  /* 0x000000031c027220 */ /* 0x001fe40000400000 */
[----:B------:R-:W-:Y:S02]  /*542e0*/  @!P3 FMUL R26, R26, 16777216 ;  /* 0x4b8000001a1ab820 */ /* 0x000fe40000400000 */
[----:B------:R-:W-:Y:S02]  /*542f0*/  @P2 FMUL R4, R4, 0.25 ;  /* 0x3e80000004042820 */ /* 0x000fe40000400000 */
[----:B------:R-:W-:Y:S02]  /*54300*/  @P2 FMUL R5, R5, 0.25 ;  /* 0x3e80000005052820 */ /* 0x000fe40000400000 */
[----:B------:R-:W-:-:S02]  /*54310*/  @!P3 FMUL R4, R4, 16777216 ;  /* 0x4b8000000404b820 */ /* 0x000fc40000400000 */
[----:B------:R-:W-:Y:S02]  /*54320*/  @!P3 FMUL R5, R5, 16777216 ;  /* 0x4b8000000505b820 */ /* 0x000fe40000400000 */
[----:B------:R-:W-:Y:S02]  /*54330*/  @P2 FMUL R6, R6, 0.25 ;  /* 0x3e80000006062820 */ /* 0x000fe40000400000 */
[----:B------:R-:W-:Y:S02]  /*54340*/  @P2 FMUL R7, R7, 0.25 ;  /* 0x3e80000007072820 */ /* 0x000fe40000400000 */
[----:B------:R-:W-:Y:S02]  /*54350*/  @!P3 FMUL R6, R6, 16777216 ;  /* 0x4b8000000606b820 */ /* 0x000fe40000400000 */
[----:B------:R-:W-:Y:S02]  /*54360*/  @!P3 FMUL R7, R7, 16777216 ;  /* 0x4b8000000707b820 */ /* 0x000fe40000400000 */
[----:B------:R-:W-:-:S02]  /*54370*/  @P2 FMUL R8, R8, 0.25 ;  /* 0x3e80000008082820 */ /* 0x000fc40000400000 */
[----:B------:R-:W-:Y:S02]  /*54380*/  @P2 FMUL R9, R9, 0.25 ;  /* 0x3e80000009092820 */ /* 0x000fe40000400000 */
[----:B------:R-:W-:Y:S02]  /*54390*/  @!P3 FMUL R8, R8, 16777216 ;  /* 0x4b8000000808b820 */ /* 0x000fe40000400000 */
        /* <DEDUP_REMOVED lines=25> */
[----:B----4-:R-:W-:Y:S02]  /*54530*/  @P2 FMUL R22, R22, 0.25 ;  /* 0x3e80000016162820 */ /* 0x010fe40000400000 */
[----:B-----5:R-:W-:Y:S02]  /*54540*/  @P2 FMUL R23, R23, 0.25 ;  /* 0x3e80000017172820 */ /* 0x020fe40000400000 */
[----:B------:R-:W-:-:S02]  /*54550*/  @!P3 FMUL R22, R22, 16777216 ;  /* 0x4b8000001616b820 */ /* 0x000fc40000400000 */
[----:B------:R-:W-:Y:S02]  /*54560*/  @!P3 FMUL R23, R23, 16777216 ;  /* 0x4b8000001717b820 */ /* 0x000fe40000400000 */
[----:B------:R-:W-:Y:S02]  /*54570*/  @P2 FMUL R24, R24, 0.25 ;  /* 0x3e80000018182820 */ /* 0x000fe40000400000 */
[----:B------:R-:W-:Y:S02]  /*54580*/  @P2 FMUL R25, R25, 0.25 ;  /* 0x3e80000019192820 */ /* 0x000fe40000400000 */
[----:B------:R-:W-:Y:S02]  /*54590*/  @!P3 FMUL R24, R24, 16777216 ;  /* 0x4b8000001818b820 */ /* 0x000fe40000400000 */
[----:B------:R-:W-:Y:S02]  /*545a0*/  @!P3 FMUL R25, R25, 16777216 ;  /* 0x4b8000001919b820 */ /* 0x000fe40000400000 */
[----:B---3--:R-:W-:-:S05]  /*545b0*/  FMUL R0, R28, R0 ;  /* 0x000000001c007220 */ /* 0x008fca0000400000 */
[----:B------:R0:W-:Y:S04]  /*545c0*/  STL [R1+0xec], R0 ;  /* 0x0000ec0001007387 */ /* 0x0001e80000100800 */
[----:B0-----:R-:W2:Y:S04]  /*545d0*/  LDL.LU R0, [R1+0x84] ;  /* 0x0000840001007983 */ /* 0x001ea80000300800 */
[----:B------:R-:W3:Y:S04]  /*545e0*/  LDL.LU R3, [R1] ;  /* 0x0000000001037983 */ /* 0x000ee80000300800 */
[----:B------:R0:W-:Y:S02]  /*545f0*/  STL [R1+0xe8], R2 ;  /* 0x0000e80201007387 */ /* 0x0001e40000100800 */
[----:B0-----:R-:W-:-:S02]  /*54600*/  FMUL R2, R28, R27 ;  /* 0x0000001b1c027220 */ /* 0x001fc40000400000 */
        /* <DEDUP_REMOVED lines=66> */
[----:B------:R-:W2:Y:S01]  /*54a30*/  LDL.LU R24, [R1+0x2eb4] ;  /* 0x002eb40001187983 */ /* 0x000ea20000300800 */
[----:B------:R-:W-:-:S03]  /*54a40*/  FMUL R28, R28, R25 ;  /* 0x000000191c1c7220 */ /* 0x000fc60000400000 */
[----:B------:R-:W2:Y:S04]  /*54a50*/  LDL.LU R25, [R1+0x2eb0] ;  /* 0x002eb00001197983 */ /* 0x000ea80000300800 */
[----:B------:R0:W-:Y:S04]  /*54a60*/  STL [R1+0x30], R2 ;  /* 0x0000300201007387 */ /* 0x0001e80000100800 */
[----:B0-----:R-:W2:Y:S04]  /*54a70*/  LDL.LU R2, [R1+0x16c] ;  /* 0x00016c0001027983 */ /* 0x001ea80000300800 */
[----:B--2---:R0:W-:Y:S04]  /*54a80*/  STL [R1+0x2ea4], R2 ;  /* 0x002ea40201007387 */ /* 0x0041e80000100800 */
[----:B------:R-:W-:Y:S04]  /*54a90*/  STL [R1+0x2c], R28 ;  /* 0x00002c1c01007387 */ /* 0x000fe80000100800 */
[----:B0-----:R-:W2:Y:S04]  /*54aa0*/  LDL R2, [R1+0x158] ;  /* 0x0001580001027983 */ /* 0x001ea80000100800 */
[----:B--2---:R0:W-:Y:S04]  /*54ab0*/  STL [R1+0x2eac], R2 ;  /* 0x002eac0201007387 */ /* 0x0041e80000100800 */
[----:B0-----:R-:W2:Y:S04]  /*54ac0*/  LDL R2, [R1+0x134] ;  /* 0x0001340001027983 */ /* 0x001ea80000100800 */
[----:B------:R-:W3:Y:S01]  /*54ad0*/  LDL.LU R28, [R1+0x174] ;  /* 0x00017400011c7983 */ /* 0x000ee20000300800 */
[----:B------:R-:W-:Y:S01]  /*54ae0*/  @P1 FMUL R4, R4, 0.25 ;  /* 0x3e80000004041820 */ /* 0x000fe20000400000 */
[----:B-----5:R-:W-:-:S02]  /*54af0*/  FSETP.GEU.AND P4, PT, |R26|, 1.175494350822287508e-38, PT ;  /* 0x008000001a00780b */ /* 0x020fc40003f8e200 */
[----:B------:R-:W-:Y:S01]  /*54b00*/  FSETP.GT.AND P2, PT, |R26|, 8.50705917302346158658e+37, PT ;  /* 0x7e8000001a00780b */ /* 0x000fe20003f44200 */
[----:B--2---:R-:W-:Y:S01]  /*54b10*/  @P1 FMUL R2, R2, 0.25 ;  /* 0x3e80000002021820 */ /* 0x004fe20000400000 */
[----:B---3--:R0:W-:Y:S04]  /*54b20*/  STL [R1+0x2ea8], R28 ;  /* 0x002ea81c01007387 */ /* 0x0081e80000100800 */
[----:B0-----:R-:W2:Y:S04]  /*54b30*/  LDL R28, [R1+0x140] ;  /* 0x00014000011c7983 */ /* 0x001ea80000100800 */
[----:B------:R0:W-:Y:S04]  /*54b40*/  STL [R1+0x2e90], R26 ;  /* 0x002e901a01007387 */ /* 0x0001e80000100800 */
[----:B0-----:R-:W3:Y:S04]  /*54b50*/  LDL.LU R26, [R1+0x154] ;  /* 0x00015400011a7983 */ /* 0x001ee80000300800 */
[----:B------:R0:W-:Y:S04]  /*54b60*/  STL [R1+0x2ea0], R4 ;  /* 0x002ea00401007387 */ /* 0x0001e80000100800 */
[----:B0-----:R-:W5:Y:S04]  /*54b70*/  LDL R4, [R1+0x13c] ;  /* 0x00013c0001047983 */ /* 0x001f680000100800 */
[----:B------:R0:W-:Y:S04]  /*54b80*/  @P1 STL [R1+0x134], R2 ;  /* 0x0001340201001387 */ /* 0x0001e80000100800 */
[----:B0-----:R-:W4:Y:S01]  /*54b90*/  LDL.LU R2, [R1+0x2eac] ;  /* 0x002eac0001027983 */ /* 0x001f220000300800 */
[----:B--2---:R-:W-:-:S02]  /*54ba0*/  @P1 FMUL R28, R28, 0.25 ;  /* 0x3e8000001c1c1820 */ /* 0x004fc40000400000 */
[----:B---3--:R-:W-:-:S05]  /*54bb0*/  @P1 FMUL R26, R26, 0.25 ;  /* 0x3e8000001a1a1820 */ /* 0x008fca0000400000 */
[----:B------:R0:W-:Y:S04]  /*54bc0*/  STL [R1+0x2e94], R26 ;  /* 0x002e941a01007387 */ /* 0x0001e80000100800 */
[----:B------:R1:W-:Y:S01]  /*54bd0*/  @P1 STL [R1+0x140], R28 ;  /* 0x0001401c01001387 */ /* 0x0003e20000100800 */
[----:B-----5:R-:W-:Y:S01]  /*54be0*/  @P1 FMUL R4, R4, 0.25 ;  /* 0x3e80000004041820 */ /* 0x020fe20000400000 */
[----:B0-----:R-:W-:Y:S02]  /*54bf0*/  MOV R26, R28 ;  /* 0x0000001c001a7202 */ /* 0x001fe40000000f00 */
[----:B-1----:R-:W2:Y:S04]  /*54c00*/  LDL.LU R28, [R1+0x2ea8] ;  /* 0x002ea800011c7983 */ /* 0x002ea80000300800 */
[----:B------:R-:W-:Y:S01]  /*54c10*/  @P1 STL [R1+0x13c], R4 ;  /* 0x00013c0401001387 */ /* 0x000fe20000100800 */
[----:B----4-:R-:W-:-:S05]  /*54c20*/  @P1 FMUL R2, R2, 0.25 ;  /* 0x3e80000002021820 */ /* 0x010fca0000400000 */
[----:B------:R0:W-:Y:S04]  /*54c30*/  @P1 STL [R1+0x158], R2 ;  /* 0x0001580201001387 */ /* 0x0001e80000100800 */
[----:B0-----:R-:W3:Y:S04]  /*54c40*/  LDL.LU R2, [R1+0x2ea4] ;  /* 0x002ea40001027983 */ /* 0x001ee80000300800 */
[----:B------:R0:W-:Y:S02]  /*54c50*/  STL [R1+0x2e98], R26 ;  /* 0x002e981a01007387 */ /* 0x0001e40000100800 */
[----:B0-----:R-:W-:-:S02]  /*54c60*/  MOV R26, R4 ;  /* 0x00000004001a7202 */ /* 0x001fc40000000f00 */
[----:B------:R-:W4:Y:S04]  /*54c70*/  LDL.LU R4, [R1+0x2ea0] ;  /* 0x002ea00001047983 */ /* 0x000f280000300800 */
[----:B------:R0:W-:Y:S04]  /*54c80*/  STL [R1+0x2e9c], R26 ;  /* 0x002e9c1a01007387 */ /* 0x0001e80000100800 */
[----:B0-----:R-:W5:Y:S01]  /*54c90*/  LDL R26, [R1+0x134] ;  /* 0x00013400011a7983 */ /* 0x001f620000100800 */
[----:B------:R-:W-:Y:S01]  /*54ca0*/  FSETP.GEU.AND P3, PT, |R27|, 1.175494350822287508e-38, PT ;  /* 0x008000001b00780b */ /* 0x000fe20003f6e200 */
[----:B---3--:R-:W-:-:S05]  /*54cb0*/  @P1 FMUL R2, R2, 0.25 ;  /* 0x3e80000002021820 */ /* 0x008fca0000400000 */
[----:B------:R0:W-:Y:S04]  /*54cc0*/  STL [R1+0x2e8c], R2 ;  /* 0x002e8c0201007387 */ /* 0x0001e80000100800 */
[----:B0-----:R-:W3:Y:S03]  /*54cd0*/  LDL R2, [R1+0x158] ;  /* 0x0001580001027983 */ /* 0x001ee60000100800 */
[----:B-----5:R-:W-:-:S05]  /*54ce0*/  @!P3 FMUL R26, R26, 16777216 ;  /* 0x4b8000001a1ab820 */ /* 0x020fca0000400000 */
[----:B------:R0:W-:Y:S04]  /*54cf0*/  @!P3 STL [R1+0x134], R26 ;  /* 0x0001341a0100b387 */ /* 0x0001e80000100800 */
[----:B0-----:R-:W5:Y:S02]  /*54d00*/  LDL.LU R26, [R1+0x2e9c] ;  /* 0x002e9c00011a7983 */ /* 0x001f640000300800 */
[----:B-----5:R-:W-:-:S05]  /*54d10*/  @!P3 FMUL R26, R26, 16777216 ;  /* 0x4b8000001a1ab820 */ /* 0x020fca0000400000 */
[----:B------:R0:W-:Y:S04]  /*54d20*/  @!P3 STL [R1+0x13c], R26 ;  /* 0x00013c1a0100b387 */ /* 0x0001e80000100800 */
[----:B0-----:R-:W5:Y:S02]  /*54d30*/  LDL.LU R26, [R1+0x2e98] ;  /* 0x002e9800011a7983 */ /* 0x001f640000300800 */
[----:B-----5:R-:W-:-:S05]  /*54d40*/  @!P3 FMUL R26, R26, 16777216 ;  /* 0x4b8000001a1ab820 */ /* 0x020fca0000400000 */
[----:B------:R0:W-:Y:S04]  /*54d50*/  @!P3 STL [R1+0x140], R26 ;  /* 0x0001401a0100b387 */ /* 0x0001e80000100800 */
[----:B0-----:R-:W5:Y:S01]  /*54d60*/  LDL.LU R26, [R1+0x2e94] ;  /* 0x002e9400011a7983 */ /* 0x001f620000300800 */
[----:B---3--:R-:W-:Y:S02]  /*54d70*/  @!P3 FMUL R2, R2, 16777216 ;  /* 0x4b8000000202b820 */ /* 0x008fe40000400000 */
[----:B------:R-:W-:-:S04]  /*54d80*/  @P1 FMUL R27, R27, 0.25 ;  /* 0x3e8000001b1b1820 */ /* 0x000fc80000400000 */
[----:B------:R-:W-:Y:S02]  /*54d90*/  @!P3 FMUL R27, R27, 16777216 ;  /* 0x4b8000001b1bb820 */ /* 0x000fe40000400000 */
[----:B-----5:R-:W-:-:S05]  /*54da0*/  @!P3 FMUL R26, R26, 16777216 ;  /* 0x4b8000001a1ab820 */ /* 0x020fca0000400000 */
[----:B------:R0:W-:Y:S04]  /*54db0*/  STL [R1+0x154], R26 ;  /* 0x0001541a01007387 */ /* 0x0001e80000100800 */
[----:B0-----:R-:W3:Y:S04]  /*54dc0*/  LDL.LU R26, [R1+0x2e90] ;  /* 0x002e9000011a7983 */ /* 0x001ee80000300800 */
[----:B------:R0:W-:Y:S04]  /*54dd0*/  @!P3 STL [R1+0x158], R2 ;  /* 0x000158020100b387 */ /* 0x0001e80000100800 */
[----:B0-----:R-:W5:Y:S01]  /*54de0*/  LDL.LU R2, [R1+0x2e8c] ;  /* 0x002e8c0001027983 */ /* 0x001f620000300800 */
[----:B------:R-:W0:Y:S01]  /*54df0*/  MUFU.RCP R27, R27 ;  /* 0x0000001b001b7308 */ /* 0x000e220000001000 */
[----:B------:R-:W-:-:S02]  /*54e00*/  @P1 FMUL R0, R0, 0.25 ;  /* 0x3e80000000001820 */ /* 0x000fc40000400000 */
[----:B------:R-:W-:Y:S02]  /*54e10*/  @P1 FMUL R3, R3, 0.25 ;  /* 0x3e80000003031820 */ /* 0x000fe40000400000 */
[----:B------:R-:W-:Y:S02]  /*54e20*/  @!P3 FMUL R0, R0, 16777216 ;  /* 0x4b8000000000b820 */ /* 0x000fe40000400000 */
[----:B------:R-:W-:Y:S02]  /*54e30*/  @P1 FMUL R5, R5, 0.25 ;  /* 0x3e80000005051820 */ /* 0x000fe40000400000 */
[----:B------:R-:W-:Y:S02]  /*54e40*/  @!P3 FMUL R3, R3, 16777216 ;  /* 0x4b8000000303b820 */ /* 0x000fe40000400000 */
[----:B------:R-:W-:Y:S02]  /*54e50*/  @P1 FMUL R6, R6, 0.25 ;  /* 0x3e80000006061820 */ /* 0x000fe40000400000 */
[----:B----4-:R-:W-:-:S02]  /*54e60*/  @!P3 FMUL R4, R4, 16777216 ;  /* 0x4b8000000404b820 */ /* 0x010fc40000400000 */
        /* <DEDUP_REMOVED lines=10> */
[----:B------:R-:W-:Y:S02]  /*54f10*/  @P1 FMUL R12, R12, 0.25 ;  /* 0x3e8000000c0c1820 */ /* 0x000fe40000400000 */
[----:B------:R-:W-:-:S02]  /*54f20*/  @!P3 FMUL R10, R10, 16777216 ;  /* 0x4b8000000a0ab820 */ /* 0x000fc40000400000 */
[----:B------:R-:W-:Y:S02]  /*54f30*/  @!P3 FMUL R11, R11, 16777216 ;  /* 0x4b8000000b0bb820 */ /* 0x000fe40000400000 */
[----:B------:R-:W-:Y:S02]  /*54f40*/  @!P3 FMUL R12, R12, 16777216 ;  /* 0x4b8000000c0cb820 */ /* 0x000fe40000400000 */
[----:B------:R-:W-:Y:S02]  /*54f50*/  @P1 FMUL R13, R13, 0.25 ;  /* 0x3e8000000d0d1820 */ /* 0x000fe40000400000 */
[----:B------:R-:W-:Y:S02]  /*54f60*/  @P1 FMUL R14, R14, 0.25 ;  /* 0x3e8000000e0e1820 */ /* 0x000fe40000400000 */
[----:B------:R-:W-:Y:S02]  /*54f70*/  @!P3 FMUL R13, R13, 16777216 ;  /* 0x4b8000000d0db820 */ /* 0x000fe40000400000 */
[----:B------:R-:W-:-:S02]  /*54f80*/  @P1 FMUL R15, R15, 0.25 ;  /* 0x3e8000000f0f1820 */ /* 0x000fc40000400000 */
[----:B------:R-:W-:Y:S02]  /*54f90*/  @!P3 FMUL R14, R14, 16777216 ;  /* 0x4b8000000e0eb820 */ /* 0x000fe40000400000 */
[----:B------:R-:W-:Y:S02]  /*54fa0*/  @P1 FMUL R16, R16, 0.25 ;  /* 0x3e80000010101820 */ /* 0x000fe40000400000 */
[----:B------:R-:W-:Y:S02]  /*54fb0*/  @!P3 FMUL R15, R15, 16777216 ;  /* 0x4b8000000f0fb820 */ /* 0x000fe40000400000 */
[----:B------:R-:W-:Y:S02]  /*54fc0*/  @!P3 FMUL R16, R16, 16777216 ;  /* 0x4b8000001010b820 */ /* 0x000fe40000400000 */
[----:B-----5:R-:W-:-:S05]  /*54fd0*/  @!P3 FMUL R2, R2, 16777216 ;  /* 0x4b8000000202b820 */ /* 0x020fca0000400000 */
[----:B------:R0:W-:Y:S02]  /*54fe0*/  STL [R1+0x16c], R2 ;  /* 0x00016c0201007387 */ /* 0x0001e40000100800 */
[C---:B0-----:R-:W-:Y:S02]  /*54ff0*/  FMUL R2, R27.reuse, R0 ;  /* 0x000000001b027220 */ /* 0x041fe40000400000 */
[C---:B------:R-:W-:Y:S02]  /*55000*/  FMUL R0, R27.reuse, R3 ;  /* 0x000000031b007220 */ /* 0x040fe40000400000 */
[C---:B------:R-:W-:Y:S01]  /*55010*/  FMUL R3, R27.reuse, R4 ;  /* 0x000000041b037220 */ /* 0x040fe20000400000 */
[----:B------:R0:W-:Y:S04]  /*55020*/  STL [R1+0xc0], R2 ;  /* 0x0000c00201007387 */ /* 0x0001e80000100800 */
[----:B------:R1:W-:Y:S01]  /*55030*/  STL [R1+0xbc], R0 ;  /* 0x0000bc0001007387 */ /* 0x0003e20000100800 */
[----:B0-----:R-:W-:-:S03]  /*55040*/  FMUL R2, R27, R5 ;  /* 0x000000051b027220 */ /* 0x001fc60000400000 */
[----:B------:R0:W-:Y:S01]  /*55050*/  STL [R1+0xb8], R3 ;  /* 0x0000b80301007387 */ /* 0x0001e20000100800 */
[----:B-1----:R-:W-:-:S03]  /*55060*/  FMUL R0, R27, R6 ;  /* 0x000000061b007220 */ /* 0x002fc60000400000 */
        /* <DEDUP_REMOVED lines=10> */
[----:B------:R-:W-:Y:S01]  /*55110*/  STL [R1+0xa0], R3 ;  /* 0x0000a00301007387 */ /* 0x000fe20000100800 */
[----:B-1----:R-:W-:-:S03]  /*55120*/  FMUL R0, R27, R12 ;  /* 0x0000000c1b007220 */ /* 0x002fc60000400000 */
[----:B------:R-:W4:Y:S04]  /*55130*/  LDL.LU R5, [R1+0x140] ;  /* 0x0001400001057983 */ /* 0x000f280000300800 */
[----:B------:R0:W-:Y:S04]  /*55140*/  STL [R1+0x98], R2 ;  /* 0x0000980201007387 */ /* 0x0001e80000100800 */
[----:B------:R-:W5:Y:S04]  /*55150*/  LDL.LU R11, [R1+0x154] ;  /* 0x00015400010b7983 */ /* 0x000f680000300800 */
[----:B------:R1:W-:Y:S01]  /*55160*/  STL [R1+0x9c], R0 ;  /* 0x00009c0001007387 */ /* 0x0003e20000100800 */
[----:B0-----:R-:W-:-:S03]  /*55170*/  FMUL R2, R27, R13 ;  /* 0x0000000d1b027220 */ /* 0x001fc60000400000 */
[----:B------:R-:W5:Y:S04]  /*55180*/  LDL.LU R10, [R1+0x16c] ;  /* 0x00016c00010a7983 */ /* 0x000f680000300800 */
[----:B------:R-:W5:Y:S04]  /*55190*/  LDL.LU R6, [R1+0x164] ;  /* 0x0001640001067983 */ /* 0x000f680000300800 */
[----:B------:R-:W5:Y:S04]  /*551a0*/  LDL.LU R3, [R1+0x194] ;  /* 0x0001940001037983 */ /* 0x000f680000300800 */
[----:B------:R-:W5:Y:S04]  /*551b0*/  LDL.LU R13, [R1+0x14c] ;  /* 0x00014c00010d7983 */ /* 0x000f680000300800 */
[----:B-1----:R-:W5:Y:S01]  /*551c0*/  LDL.LU R0, [R1+0x190] ;  /* 0x0001900001007983 */ /* 0x002f620000300800 */
[----:B------:R-:W-:-:S03]  /*551d0*/  FMUL R4, R27, R15 ;  /* 0x0000000f1b047220 */ /* 0x000fc60000400000 */
[----:B------:R0:W-:Y:S02]  /*551e0*/  STL [R1+0x94], R2 ;  /* 0x0000940201007387 */ /* 0x0001e40000100800 */
[C---:B0-----:R-:W-:Y:S02]  /*551f0*/  FMUL R2, R27.reuse, R14 ;  /* 0x0000000e1b027220 */ /* 0x041fe40000400000 */
[----:B------:R-:W5:Y:S04]  /*55200*/  LDL.LU R14, [R1+0x158] ;  /* 0x00015800010e7983 */ /* 0x000f680000300800 */
[----:B------:R0:W-:Y:S04]  /*55210*/  STL [R1+0x90], R2 ;  /* 0x0000900201007387 */ /* 0x0001e80000100800 */
[----:B------:R-:W5:Y:S04]  /*55220*/  LDL.LU R15, [R1+0x13c] ;  /* 0x00013c00010f7983 */ /* 0x000f680000300800 */
[----:B------:R-:W-:Y:S01]  /*55230*/  STL [R1+0x8c], R4 ;  /* 0x00008c0401007387 */ /* 0x000fe20000100800 */
[----:B0-----:R-:W-:-:S03]  /*55240*/  FMUL R2, R27, R16 ;  /* 0x000000101b027220 */ /* 0x001fc60000400000 */
[----:B------:R-:W5:Y:S04]  /*55250*/  LDL.LU R16, [R1+0x134] ;  /* 0x0001340001107983 */ /* 0x000f680000300800 */
[----:B------:R-:W5:Y:S04]  /*55260*/  LDL.LU R12, [R1+0x178] ;  /* 0x00017800010c7983 */ /* 0x000f680000300800 */
[----:B------:R0:W-:Y:S04]  /*55270*/  STL [R1+0x88], R2 ;  /* 0x0000880201007387 */ /* 0x0001e80000100800 */
[----:B------:R-:W5:Y:S04]  /*55280*/  LDL.LU R9, [R1+0x18c] ;  /* 0x00018c0001097983 */ /* 0x000f680000300800 */
[----:B------:R-:W5:Y:S04]  /*55290*/  LDL.LU R8, [R1+0x1a4] ;  /* 0x0001a40001087983 */ /* 0x000f680000300800 */
[----:B------:R-:W5:Y:S01]  /*552a0*/  LDL.LU R7, [R1+0x1a8] ;  /* 0x0001a80001077983 */ /* 0x000f620000300800 */
[----:B------:R-:W-:-:S02]  /*552b0*/  @P1 FMUL R17, R17, 0.25 ;  /* 0x3e80000011111820 */ /* 0x000fc40000400000 */
[----:B------:R-:W-:Y:S02]  /*552c0*/  @P1 FMUL R29, R29, 0.25 ;  /* 0x3e8000001d1d1820 */ /* 0x000fe40000400000 */
[----:B------:R-:W-:Y:S02]  /*552d0*/  @!P3 FMUL R17, R17, 16777216 ;  /* 0x4b8000001111b820 */ /* 0x000fe40000400000 */
[----:B------:R-:W-:Y:S02]  /*552e0*/  @P1 FMUL R18, R18, 0.25 ;  /* 0x3e80000012121820 */ /* 0x000fe40000400000 */
[----:B------:R-:W-:Y:S02]  /*552f0*/  @P1 FMUL R20, R20, 0.25 ;  /* 0x3e80000014141820 */ /* 0x000fe40000400000 */
[----:B0-----:R-:W-:Y:S02]  /*55300*/  FMUL R2, R27, R17 ;  /* 0x000000111b027220 */ /* 0x001fe40000400000 */
[----:B------:R-:W-:-:S02]  /*55310*/  @P1 FMUL R19, R19, 0.25 ;  /* 0x3e80000013131820 */ /* 0x000fc40000400000 */
[----:B------:R-:W-:Y:S02]  /*55320*/  @!P3 FMUL R29, R29, 16777216 ;  /* 0x4b8000001d1db820 */ /* 0x000fe40000400000 */
[----:B------:R-:W-:Y:S02]  /*55330*/  @P1 FMUL R21, R21, 0.25 ;  /* 0x3e80000015151820 */ /* 0x000fe40000400000 */
[----:B------:R-:W-:Y:S02]  /*55340*/  @!P3 FMUL R18, R18, 16777216 ;  /* 0x4b8000001212b820 */ /* 0x000fe40000400000 */
[----:B------:R-:W-:Y:S01]  /*55350*/  @!P3 FMUL R20, R20, 16777216 ;  /* 0x4b8000001414b820 */ /* 0x000fe20000400000 */
[----:B------:R0:W-:Y:S01]  /*55360*/  STL [R1+0x2e24], R2 ;  /* 0x002e240201007387 */ /* 0x0001e20000100800 */
[----:B------:R-:W-:Y:S01]  /*55370*/  @P1 FMUL R22, R22, 0.25 ;  /* 0x3e80000016161820 */ /* 0x000fe20000400000 */
[----:B------:R-:W-:Y:S01]  /*55380*/  MOV R17, R29 ;  /* 0x0000001d00117202 */ /* 0x000fe20000000f00 */
[----:B------:R-:W-:-:S02]  /*55390*/  @P1 FMUL R23, R23, 0.25 ;  /* 0x3e80000017171820 */ /* 0x000fc40000400000 */
[----:B------:R-:W-:Y:S02]  /*553a0*/  @P1 FMUL R24, R24, 0.25 ;  /* 0x3e80000018181820 */ /* 0x000fe40000400000 */
[----:B------:R-:W-:Y:S02]  /*553b0*/  @P1 FMUL R25, R25, 0.25 ;  /* 0x3e80000019191820 */ /* 0x000fe40000400000 */
[----:B--2---:R-:W-:Y:S02]  /*553c0*/  @P1 FMUL R28, R28, 0.25 ;  /* 0x3e8000001c1c1820 */ /* 0x004fe40000400000 */
[----:B------:R-:W-:Y:S02]  /*553d0*/  @!P3 FMUL R19, R19, 16777216 ;  /* 0x4b8000001313b820 */ /* 0x000fe40000400000 */
[----:B------:R-:W-:Y:S02]  /*553e0*/  @!P3 FMUL R21, R21, 16777216 ;  /* 0x4b8000001515b820 */ /* 0x000fe40000400000 */
[----:B0-----:R-:W-:-:S02]  /*553f0*/  FMUL R2, R27, R18 ;  /* 0x000000121b027220 */ /* 0x001fc40000400000 */
[----:B---3--:R-:W-:Y:S02]  /*55400*/  @P2 FMUL R26, R26, 0.25 ;  /* 0x3e8000001a1a2820 */ /* 0x008fe40000400000 */
[----:B------:R-:W-:Y:S02]  /*55410*/  FMUL R4, R27, R20 ;  /* 0x000000141b047220 */ /* 0x000fe40000400000 */
[----:B------:R-:W-:Y:S02]  /*55420*/  @!P3 FMUL R22, R22, 16777216 ;  /* 0x4b8000001616b820 */ /* 0x000fe40000400000 */
[----:B------:R-:W-:Y:S02]  /*55430*/  @!P3 FMUL R23, R23, 16777216 ;  /* 0x4b8000001717b820 */ /* 0x000fe40000400000 */
[----:B------:R-:W-:Y:S02]  /*55440*/  @!P3 FMUL R24, R24, 16777216 ;  /* 0x4b8000001818b820 */ /* 0x000fe40000400000 */
[----:B------:R-:W-:-:S02]  /*55450*/  @!P3 FMUL R25, R25, 16777216 ;  /* 0x4b8000001919b820 */ /* 0x000fc40000400000 */
[----:B------:R-:W-:Y:S02]  /*55460*/  @!P3 FMUL R28, R28, 16777216 ;  /* 0x4b8000001c1cb820 */ /* 0x000fe40000400000 */
[C---:B------:R-:W-:Y:S01]  /*55470*/  FMUL R29, R27.reuse, R19 ;  /* 0x000000131b1d7220 */ /* 0x040fe20000400000 */
[----:B------:R0:W-:Y:S01]  /*55480*/  STL [R1+0xc], R2 ;  /* 0x00000c0201007387 */ /* 0x0001e20000100800 */
[C---:B------:R-:W-:Y:S02]  /*55490*/  FMUL R19, R27.reuse, R21 ;  /* 0x000000151b137220 */ /* 0x040fe40000400000 */
[----:B------:R-:W-:Y:S01]  /*554a0*/  @!P4 FMUL R26, R26, 16777216 ;  /* 0x4b8000001a1ac820 */ /* 0x000fe20000400000 */
[----:B------:R1:W-:Y:S01]  /*554b0*/  STL [R1+0x8], R4 ;  /* 0x0000080401007387 */ /* 0x0003e20000100800 */
[C---:B------:R-:W-:Y:S02]  /*554c0*/  FMUL R21, R27.reuse, R17 ;  /* 0x000000111b157220 */ /* 0x040fe40000400000 */
[----:B------:R-:W-:-:S02]  /*554d0*/  FMUL R18, R27, R23 ;  /* 0x000000171b127220 */ /* 0x000fc40000400000 */
[C---:B0-----:R-:W-:Y:S02]  /*554e0*/  FMUL R2, R27.reuse, R22 ;  /* 0x000000161b027220 */ /* 0x041fe40000400000 */
[C---:B------:R-:W-:Y:S02]  /*554f0*/  FMUL R22, R27.reuse, R24 ;  /* 0x000000181b167220 */ /* 0x040fe40000400000 */
[C---:B-1----:R-:W-:Y:S01]  /*55500*/  FMUL R4, R27.reuse, R25 ;  /* 0x000000191b047220 */ /* 0x042fe20000400000 */
[----:B------:R0:W-:Y:S04]  /*55510*/  STL [R1+0x4], R2 ;  /* 0x0000040201007387 */ /* 0x0001e80000100800 */
[----:B------:R-:W-:Y:S04]  /*55520*/  STL [R1+0x2e78], R22 ;  /* 0x002e781601007387 */ /* 0x000fe80000100800 */
[----:B------:R-:W-:Y:S01]  /*55530*/  STL [R1+0x2e7c], R21 ;  /* 0x002e7c1501007387 */ /* 0x000fe20000100800 */
[----:B----4-:R-:W-:-:S02]  /*55540*/  FMUL R5, R27, R5 ;  /* 0x000000051b057220 */ /* 0x010fc40000400000 */
[C---:B-----5:R-:W-:Y:S02]  /*55550*/  FMUL R11, R27.reuse, R11 ;  /* 0x0000000b1b0b7220 */ /* 0x060fe40000400000 */
[----:B------:R-:W-:Y:S02]  /*55560*/  FMUL R10, R27, R10 ;  /* 0x0000000a1b0a7220 */ /* 0x000fe40000400000 */
[----:B------:R-:W-:Y:S02]  /*55570*/  @P2 FMUL R6, R6, 0.25 ;  /* 0x3e80000006062820 */ /* 0x000fe40000400000 */
[----:B------:R-:W-:Y:S02]  /*55580*/  @P2 FMUL R3, R3, 0.25 ;  /* 0x3e80000003032820 */ /* 0x000fe40000400000 */
[----:B------:R-:W-:-:S04]  /*55590*/  @P2 FMUL R0, R0, 0.25 ;  /* 0x3e80000000002820 */ /* 0x000fc80000400000 */
[----:B------:R-:W-:Y:S02]  /*555a0*/  @!P4 FMUL R0, R0, 16777216 ;  /* 0x4b8000000000c820 */ /* 0x000fe40000400000 */
[C---:B------:R-:W-:Y:S02]  /*555b0*/  FMUL R20, R27.reuse, R15 ;  /* 0x0000000f1b147220 */ /* 0x040fe40000400000 */
[C---:B------:R-:W-:Y:S02]  /*555c0*/  FMUL R17, R27.reuse, R16 ;  /* 0x000000101b117220 */ /* 0x040fe40000400000 */
[C---:B------:R-:W-:Y:S02]  /*555d0*/  FMUL R16, R27.reuse, R14 ;  /* 0x0000000e1b107220 */ /* 0x040fe40000400000 */
[----:B------:R-:W-:Y:S02]  /*555e0*/  FMUL R27, R27, R28 ;  /* 0x0000001c1b1b7220 */ /* 0x000fe40000400000 */
[----:B------:R-:W1:Y:S01]  /*555f0*/  MUFU.RCP R28, R26 ;  /* 0x0000001a001c7308 */ /* 0x000e620000001000 */
[----:B------:R-:W-:Y:S01]  /*55600*/  STL [R1+0x2e80], R20 ;  /* 0x002e801401007387 */ /* 0x000fe20000100800 */
[----:B------:R-:W-:-:S02]  /*55610*/  @P2 FMUL R9, R9, 0.25 ;  /* 0x3e80000009092820 */ /* 0x000fc40000400000 */
[----:B------:R-:W-:Y:S01]  /*55620*/  @P2 FMUL R8, R8, 0.25 ;  /* 0x3e80000008082820 */ /* 0x000fe20000400000 */
[----:B------:R-:W-:Y:S01]  /*55630*/  STL [R1+0x2e84], R11 ;  /* 0x002e840b01007387 */ /* 0x000fe20000100800 */
[----:B------:R-:W-:Y:S02]  /*55640*/  @!P4 FMUL R9, R9, 16777216 ;  /* 0x4b8000000909c820 */ /* 0x000fe40000400000 */
[----:B------:R-:W-:Y:S01]  /*55650*/  @P2 FMUL R7, R7, 0.25 ;  /* 0x3e80000007072820 */ /* 0x000fe20000400000 */
[----:B------:R2:W-:Y:S01]  /*55660*/  STL [R1+0x2e88], R10 ;  /* 0x002e880a01007387 */ /* 0x0005e20000100800 */
[----:B------:R-:W-:Y:S02]  /*55670*/  @!P4 FMUL R8, R8, 16777216 ;  /* 0x4b8000000808c820 */ /* 0x000fe40000400000 */
[----:B------:R-:W-:Y:S01]  /*55680*/  @P2 FMUL R12, R12, 0.25 ;  /* 0x3e8000000c0c2820 */ /* 0x000fe20000400000 */
[----:B------:R-:W3:Y:S01]  /*55690*/  LDL.LU R15, [R1+0x144] ;  /* 0x00014400010f7983 */ /* 0x000ee20000300800 */
[----:B------:R-:W-:-:S02]  /*556a0*/  @!P4 FMUL R7, R7, 16777216 ;  /* 0x4b8000000707c820 */ /* 0x000fc40000400000 */
[C---:B-1----:R-:W-:Y:S01]  /*556b0*/  FMUL R24, R28.reuse, R9 ;  /* 0x000000091c187220 */ /* 0x042fe20000400000 */
[----:B------:R-:W4:Y:S01]  /*556c0*/  LDL.LU R14, [R1+0x170] ;  /* 0x00017000010e7983 */ /* 0x000f220000300800 */
[----:B------:R-:W-:Y:S02]  /*556d0*/  FMUL R9, R28, R8 ;  /* 0x000000081c097220 */ /* 0x000fe40000400000 */
[----:B------:R-:W-:Y:S01]  /*556e0*/  @P2 FMUL R13, R13, 0.25 ;  /* 0x3e8000000d0d2820 */ /* 0x000fe20000400000 */
[----:B------:R-:W5:Y:S01]  /*556f0*/  LDL.LU R26, [R1+0x17c] ;  /* 0x00017c00011a7983 */ /* 0x000f620000300800 */
[----:B------:R-:W-:Y:S02]  /*55700*/  @!P4 FMUL R12, R12, 16777216 ;  /* 0x4b8000000c0cc820 */ /* 0x000fe40000400000 */
[----:B------:R-:W-:Y:S01]  /*55710*/  FMUL R8, R28, R7 ;  /* 0x000000071c087220 */ /* 0x000fe20000400000 */
[----:B0-----:R-:W3:Y:S01]  /*55720*/  LDL.LU R2, [R1+0x11c] ;  /* 0x00011c0001027983 */ /* 0x001ee20000300800 */
[----:B------:R-:W-:-:S02]  /*55730*/  @!P4 FMUL R6, R6, 16777216 ;  /* 0x4b8000000606c820 */ /* 0x000fc40000400000 */
[----:B------:R-:W-:Y:S01]  /*55740*/  @!P4 FMUL R3, R3, 16777216 ;  /* 0x4b8000000303c820 */ /* 0x000fe20000400000 */
[----:B--2---:R-:W2:Y:S01]  /*55750*/  LDL.LU R10, [R1+0x118] ;  /* 0x00011800010a7983 */ /* 0x004ea20000300800 */
[----:B------:R-:W-:-:S03]  /*55760*/  FMUL R7, R28, R0 ;  /* 0x000000001c077220 */ /* 0x000fc60000400000 */
[----:B------:R-:W2:Y:S01]  /*55770*/  LDL.LU R0, [R1+0x114] ;  /* 0x0001140001007983 */ /* 0x000ea20000300800 */
[----:B------:R-:W-:Y:S02]  /*55780*/  @!P4 FMUL R13, R13, 16777216 ;  /* 0x4b8000000d0dc820 */ /* 0x000fe40000400000 */
[C---:B------:R-:W-:Y:S01]  /*55790*/  FMUL R12, R28.reuse, R12 ;  /* 0x0000000c1c0c7220 */ /* 0x040fe20000400000 */
[----:B------:R-:W2:Y:S01]  /*557a0*/  LDL.LU R11, [R1+0x110] ;  /* 0x00011000010b7983 */ /* 0x000ea20000300800 */
[----:B------:R-:W-:-:S03]  /*557b0*/  FMUL R25, R28, R6 ;  /* 0x000000061c197220 */ /* 0x000fc60000400000 */
[----:B------:R-:W2:Y:S01]  /*557c0*/  LDL.LU R20, [R1+0x10c] ;  /* 0x00010c0001147983 */ /* 0x000ea20000300800 */
[----:B------:R-:W-:-:S03]  /*557d0*/  FMUL R6, R28, R3 ;  /* 0x000000031c067220 */ /* 0x000fc60000400000 */
[----:B------:R-:W2:Y:S01]  /*557e0*/  LDL.LU R21, [R1+0x108] ;  /* 0x0001080001157983 */ /* 0x000ea20000300800 */
[----:B------:R-:W-:Y:S01]  /*557f0*/  FMUL R13, R28, R13 ;  /* 0x0000000d1c0d7220 */ /* 0x000fe20000400000 */
[----:B------:R-:W-:Y:S02]  /*55800*/  F2FP.BF16.PACK_AB R24, R24, R9 ;  /* 0x000000091818723e */ /* 0x000fe400000010ff */
[----:B------:R-:W2:Y:S01]  /*55810*/  LDL.LU R22, [R1+0x130] ;  /* 0x0001300001167983 */ /* 0x000ea20000300800 */
[----:B------:R-:W-:-:S03]  /*55820*/  F2FP.BF16.PACK_AB R12, R12, R8 ;  /* 0x000000080c0c723e */ /* 0x000fc600000010ff */
[----:B------:R-:W2:Y:S01]  /*55830*/  LDL.LU R3, [R1+0x138] ;  /* 0x0001380001037983 */ /* 0x000ea20000300800 */
[----:B------:R-:W-:-:S03]  /*55840*/  F2FP.BF16.PACK_AB R16, R16, R27 ;  /* 0x0000001b1010723e */ /* 0x000fc600000010ff */
[----:B------:R-:W2:Y:S01]  /*55850*/  LDL.LU R23, [R1+0x188] ;  /* 0x0001880001177983 */ /* 0x000ea20000300800 */
[----:B------:R-:W-:-:S03]  /*55860*/  F2FP.BF16.PACK_AB R25, R25, R7 ;  /* 0x000000071919723e */ /* 0x000fc600000010ff */
[----:B------:R-:W2:Y:S01]  /*55870*/  LDL.LU R9, [R1+0x168] ;  /* 0x0001680001097983 */ /* 0x000ea20000300800 */
[----:B------:R-:W-:-:S03]  /*55880*/  F2FP.BF16.PACK_AB R13, R13, R6 ;  /* 0x000000060d0d723e */ /* 0x000fc600000010ff */
[----:B------:R-:W2:Y:S04]  /*55890*/  LDL.LU R8, [R1+0x19c] ;  /* 0x00019c0001087983 */ /* 0x000ea80000300800 */
[----:B------:R-:W3:Y:S04]  /*558a0*/  LDL.LU R27, [R1+0x15c] ;  /* 0x00015c00011b7983 */ /* 0x000ee80000300800 */
[----:B------:R-:W3:Y:S04]  /*558b0*/  LDL.LU R7, [R1+0x1a0] ;  /* 0x0001a00001077983 */ /* 0x000ee80000300800 */
[----:B------:R-:W3:Y:S01]  /*558c0*/  LDL.LU R6, [R1+0x180] ;  /* 0x0001800001067983 */ /* 0x000ee20000300800 */
[----:B------:R-:W-:-:S03]  /*558d0*/  F2FP.BF16.PACK_AB R17, R17, R5 ;  /* 0x000000051111723e */ /* 0x000fc600000010ff */
[----:B------:R-:W3:Y:S01]  /*558e0*/  LDL.LU R5, [R1+0x184] ;  /* 0x0001840001057983 */ /* 0x000ee20000300800 */
[----:B------:R-:W-:Y:S01]  /*558f0*/  F2FP.BF16.PACK_AB R18, R18, R4 ;  /* 0x000000041212723e */ /* 0x000fe200000010ff */
[----:B----4-:R-:W-:Y:S02]  /*55900*/  @P2 FMUL R14, R14, 0.25 ;  /* 0x3e8000000e0e2820 */ /* 0x010fe40000400000 */
[----:B-----5:R-:W-:Y:S02]  /*55910*/  @P2 FMUL R26, R26, 0.25 ;  /* 0x3e8000001a1a2820 */ /* 0x020fe40000400000 */
[----:B------:R-:W-:Y:S02]  /*55920*/  @!P4 FMUL R14, R14, 16777216 ;  /* 0x4b8000000e0ec820 */ /* 0x000fe40000400000 */
[----:B------:R-:W-:Y:S02]  /*55930*/  @!P4 FMUL R26, R26, 16777216 ;  /* 0x4b8000001a1ac820 */ /* 0x000fe40000400000 */
[----:B------:R-:W-:-:S02]  /*55940*/  FMUL R14, R28, R14 ;  /* 0x0000000e1c0e7220 */ /* 0x000fc40000400000 */
[----:B------:R-:W-:Y:S02]  /*55950*/  FMUL R26, R28, R26 ;  /* 0x0000001a1c1a7220 */ /* 0x000fe40000400000 */
[----:B--2---:R-:W-:Y:S02]  /*55960*/  @P2 FMUL R8, R8, 0.25 ;  /* 0x3e80000008082820 */ /* 0x004fe40000400000 */
[----:B---3--:R-:W-:Y:S02]  /*55970*/  @P2 FMUL R27, R27, 0.25 ;  /* 0x3e8000001b1b2820 */ /* 0x008fe40000400000 */
[----:B------:R-:W-:Y:S02]  /*55980*/  @P2 FMUL R7, R7, 0.25 ;  /* 0x3e80000007072820 */ /* 0x000fe40000400000 */
[----:B------:R-:W-:Y:S02]  /*55990*/  @!P4 FMUL R8, R8, 16777216 ;  /* 0x4b8000000808c820 */ /* 0x000fe40000400000 */
[----:B------:R-:W-:-:S02]  /*559a0*/  @P2 FMUL R6, R6, 0.25 ;  /* 0x3e80000006062820 */ /* 0x000fc40000400000 */
[----:B------:R-:W-:Y:S02]  /*559b0*/  @!P4 FMUL R7, R7, 16777216 ;  /* 0x4b8000000707c820 */ /* 0x000fe40000400000 */
[----:B------:R-:W-:Y:S02]  /*559c0*/  @!P4 FMUL R27, R27, 16777216 ;  /* 0x4b8000001b1bc820 */ /* 0x000fe40000400000 */
[----:B------:R-:W-:Y:S02]  /*559d0*/  @!P4 FMUL R6, R6, 16777216 ;  /* 0x4b8000000606c820 */ /* 0x000fe40000400000 */
[C---:B------:R-:W-:Y:S02]  /*559e0*/  FMUL R8, R28.reuse, R8 ;  /* 0x000000081c087220 */ /* 0x040fe40000400000 */
[C---:B------:R-:W-:Y:S02]  /*559f0*/  FMUL R7, R28.reuse, R7 ;  /* 0x000000071c077220 */ /* 0x040fe40000400000 */
[----:B------:R-:W-:-:S02]  /*55a00*/  FMUL R27, R28, R27 ;  /* 0x0000001b1c1b7220 */ /* 0x000fc40000400000 */
[----:B------:R-:W-:Y:S01]  /*55a10*/  FMUL R6, R28, R6 ;  /* 0x000000061c067220 */ /* 0x000fe20000400000 */
[----:B------:R-:W-:Y:S02]  /*55a20*/  F2FP.BF16.PACK_AB R26, R26, R8 ;  /* 0x000000081a1a723e */ /* 0x000fe400000010ff */
[----:B------:R-:W2:Y:S01]  /*55a30*/  LDL.LU R8, [R1+0x160] ;  /* 0x0001600001087983 */ /* 0x000ea20000300800 */
[----:B------:R-:W-:Y:S02]  /*55a40*/  F2FP.BF16.PACK_AB R14, R14, R7 ;  /* 0x000000070e0e723e */ /* 0x000fe400000010ff */
[----:B------:R-:W-:Y:S01]  /*55a50*/  F2FP.BF16.PACK_AB R27, R27, R6 ;  /* 0x000000061b1b723e */ /* 0x000fe200000010ff */
[----:B------:R-:W3:Y:S04]  /*55a60*/  LDL.LU R7, [R1+0x150] ;  /* 0x0001500001077983 */ /* 0x000ee80000300800 */
[----:B------:R-:W4:Y:S04]  /*55a70*/  LDL.LU R4, [R1+0x1b0] ;  /* 0x0001b00001047983 */ /* 0x000f280000300800 */
[----:B------:R-:W5:Y:S01]  /*55a80*/  LDL.LU R6, [R1+0x148] ;  /* 0x0001480001067983 */ /* 0x000f620000300800 */
[----:B------:R-:W-:-:S02]  /*55a90*/  @P2 FMUL R15, R15, 0.25 ;  /* 0x3e8000000f0f2820 */ /* 0x000fc40000400000 */
[----:B------:R-:W-:Y:S02]  /*55aa0*/  @P2 FMUL R5, R5, 0.25 ;  /* 0x3e80000005052820 */ /* 0x000fe40000400000 */
[----:B------:R-:W-:Y:S02]  /*55ab0*/  @P2 FMUL R2, R2, 0.25 ;  /* 0x3e80000002022820 */ /* 0x000fe40000400000 */
[----:B------:R-:W-:Y:S02]  /*55ac0*/  @!P4 FMUL R15, R15, 16777216 ;  /* 0x4b8000000f0fc820 */ /* 0x000fe40000400000 */
[----:B------:R-:W-:Y:S02]  /*55ad0*/  @!P4 FMUL R5, R5, 16777216 ;  /* 0x4b8000000505c820 */ /* 0x000fe40000400000 */
[----:B------:R-:W-:Y:S02]  /*55ae0*/  @P2 FMUL R0, R0, 0.25 ;  /* 0x3e80000000002820 */ /* 0x000fe40000400000 */
[----:B------:R-:W-:-:S02]  /*55af0*/  @!P4 FMUL R2, R2, 16777216 ;  /* 0x4b8000000202c820 */ /* 0x000fc40000400000 */
[C---:B------:R-:W-:Y:S02]  /*55b00*/  FMUL R15, R28.reuse, R15 ;  /* 0x0000000f1c0f7220 */ /* 0x040fe40000400000 */
[----:B------:R-:W-:Y:S02]  /*55b10*/  FMUL R5, R28, R5 ;  /* 0x000000051c057220 */ /* 0x000fe40000400000 */
[----:B------:R-:W-:Y:S02]  /*55b20*/  @P2 FMUL R10, R10, 0.25 ;  /* 0x3e8000000a0a2820 */ /* 0x000fe40000400000 */
[----:B------:R-:W-:Y:S02]  /*55b30*/  @!P4 FMUL R0, R0, 16777216 ;  /* 0x4b8000000000c820 */ /* 0x000fe40000400000 */
[----:B------:R-:W-:Y:S01]  /*55b40*/  FMUL R2, R28, R2 ;  /* 0x000000021c027220 */ /* 0x000fe20000400000 */
[----:B------:R-:W-:Y:S01]  /*55b50*/  F2FP.BF16.PACK_AB R15, R15, R5 ;  /* 0x000000050f0f723e */ /* 0x000fe200000010ff */
[----:B------:R-:W-:Y:S01]  /*55b60*/  @P2 FMUL R11, R11, 0.25 ;  /* 0x3e8000000b0b2820 */ /* 0x000fe20000400000 */
[----:B------:R-:W4:Y:S01]  /*55b70*/  LDL.LU R5, [R1+0x1ac] ;  /* 0x0001ac0001057983 */ /* 0x000f220000300800 */
[----:B------:R-:W-:Y:S01]  /*55b80*/  @!P4 FMUL R10, R10, 16777216 ;  /* 0x4b8000000a0ac820 */ /* 0x000fe20000400000 */
[----:B------:R-:W-:Y:S01]  /*55b90*/  F2FP.BF16.PACK_AB R19, R29, R19 ;  /* 0x000000131d13723e */ /* 0x000fe200000010ff */
[----:B------:R-:W-:Y:S01]  /*55ba0*/  @P2 FMUL R20, R20, 0.25 ;  /* 0x3e80000014142820 */ /* 0x000fe20000400000 */
[----:B------:R-:W4:Y:S01]  /*55bb0*/  LDL.LU R29, [R1+0x198] ;  /* 0x00019800011d7983 */ /* 0x000f220000300800 */
[----:B------:R-:W-:-:S02]  /*55bc0*/  FMUL R0, R28, R0 ;  /* 0x000000001c007220 */ /* 0x000fc40000400000 */
[----:B------:R-:W-:Y:S01]  /*55bd0*/  @!P4 FMUL R11, R11, 16777216 ;  /* 0x4b8000000b0bc820 */ /* 0x000fe20000400000 */
[----:B------:R0:W-:Y:S01]  /*55be0*/  STL [R1+0x2e28], R2 ;  /* 0x002e280201007387 */ /* 0x0001e20000100800 */
[----:B------:R-:W-:Y:S02]  /*55bf0*/  @P2 FMUL R21, R21, 0.25 ;  /* 0x3e80000015152820 */ /* 0x000fe40000400000 */
[----:B------:R-:W-:Y:S02]  /*55c00*/  @!P4 FMUL R20, R20, 16777216 ;  /* 0x4b8000001414c820 */ /* 0x000fe40000400000 */
[----:B------:R-:W-:Y:S02]  /*55c10*/  @!P4 FMUL R21, R21, 16777216 ;  /* 0x4b8000001515c820 */ /* 0x000fe40000400000 */
[----:B0-----:R-:W-:Y:S02]  /*55c20*/  FMUL R2, R28, R10 ;  /* 0x0000000a1c027220 */ /* 0x001fe40000400000 */
[----:B------:R-:W4:Y:S04]  /*55c30*/  LDL.LU R10, [R1+0x2e88] ;  /* 0x002e8800010a7983 */ /* 0x000f280000300800 */
[----:B------:R0:W-:Y:S01]  /*55c40*/  STL [R1+0x2e2c], R0 ;  /* 0x002e2c0001007387 */ /* 0x0001e20000100800 */
[----:B------:R-:W-:-:S03]  /*55c50*/  @P2 FMUL R22, R22, 0.25 ;  /* 0x3e80000016162820 */ /* 0x000fc60000400000 */
[----:B------:R1:W-:Y:S01]  /*55c60*/  STL [R1+0x48], R2 ;  /* 0x0000480201007387 */ /* 0x0003e20000100800 */
[----:B------:R-:W-:Y:S02]  /*55c70*/  @P2 FMUL R3, R3, 0.25 ;  /* 0x3e80000003032820 */ /* 0x000fe40000400000 */
[C---:B0-----:R-:W-:Y:S02]  /*55c80*/  FMUL R0, R28.reuse, R11 ;  /* 0x0000000b1c007220 */ /* 0x041fe40000400000 */
[----:B------:R-:W4:Y:S01]  /*55c90*/  LDL.LU R11, [R1+0x2e84] ;  /* 0x002e8400010b7983 */ /* 0x000f220000300800 */
[----:B-1----:R-:W-:-:S03]  /*55ca0*/  FMUL R2, R28, R20 ;  /* 0x000000141c027220 */ /* 0x002fc60000400000 */
[----:B------:R-:W4:Y:S01]  /*55cb0*/  LDL.LU R20, [R1+0x2e80] ;  /* 0x002e800001147983 */ /* 0x000f220000300800 */
[----:B------:R-:W-:-:S03]  /*55cc0*/  @!P4 FMUL R22, R22, 16777216 ;  /* 0x4b8000001616c820 */ /* 0x000fc60000400000 */
[----:B------:R0:W-:Y:S01]  /*55cd0*/  STL [R1+0x44], R0 ;  /* 0x0000440001007387 */ /* 0x0001e20000100800 */
[----:B------:R-:W-:Y:S02]  /*55ce0*/  @!P4 FMUL R3, R3, 16777216 ;  /* 0x4b8000000303c820 */ /* 0x000fe40000400000 */
[----:B0-----:R-:W-:Y:S02]  /*55cf0*/  FMUL R0, R28, R21 ;  /* 0x000000151c007220 */ /* 0x001fe40000400000 */
[----:B------:R-:W4:Y:S04]  /*55d00*/  LDL.LU R21, [R1+0x2e7c] ;  /* 0x002e7c0001157983 */ /* 0x000f280000300800 */
[----:B------:R0:W-:Y:S04]  /*55d10*/  STL [R1+0x3c], R2 ;  /* 0x00003c0201007387 */ /* 0x0001e80000100800 */
[----:B------:R1:W-:Y:S01]  /*55d20*/  STL [R1+0x2e30], R0 ;  /* 0x002e300001007387 */ /* 0x0003e20000100800 */
[----:B------:R-:W-:-:S02]  /*55d30*/  @P2 FMUL R9, R9, 0.25 ;  /* 0x3e80000009092820 */ /* 0x000fc40000400000 */
[C---:B0-----:R-:W-:Y:S02]  /*55d40*/  FMUL R2, R28.reuse, R3 ;  /* 0x000000031c027220 */ /* 0x041fe40000400000 */
[----:B-1----:R-:W-:Y:S02]  /*55d50*/  FMUL R0, R28, R22 ;  /* 0x000000161c007220 */ /* 0x002fe40000400000 */
[----:B------:R-:W4:Y:S01]  /*55d60*/  LDL.LU R22, [R1+0x2e78] ;  /* 0x002e780001167983 */ /* 0x000f220000300800 */
[----:B------:R-:W-:-:S03]  /*55d70*/  @P2 FMUL R23, R23, 0.25 ;  /* 0x3e80000017172820 */ /* 0x000fc60000400000 */
[----:B------:R-:W4:Y:S04]  /*55d80*/  LDL.LU R3, [R1+0x2e74] ;  /* 0x002e740001037983 */ /* 0x000f280000300800 */
[----:B------:R-:W-:Y:S01]  /*55d90*/  STL [R1+0x28], R0 ;  /* 0x0000280001007387 */ /* 0x000fe20000100800 */
[----:B------:R-:W-:-:S03]  /*55da0*/  @!P4 FMUL R9, R9, 16777216 ;  /* 0x4b8000000909c820 */ /* 0x000fc60000400000 */
[----:B------:R0:W-:Y:S01]  /*55db0*/  STL [R1+0x2e34], R2 ;  /* 0x002e340201007387 */ /* 0x0001e20000100800 */
[----:B------:R-:W-:Y:S02]  /*55dc0*/  @!P4 FMUL R23, R23, 16777216 ;  /* 0x4b8000001717c820 */ /* 0x000fe40000400000 */
[----:B--2---:R-:W-:Y:S02]  /*55dd0*/  @P2 FMUL R8, R8, 0.25 ;  /* 0x3e80000008082820 */ /* 0x004fe40000400000 */
[----:B---3--:R-:W-:Y:S02]  /*55de0*/  @P2 FMUL R7, R7, 0.25 ;  /* 0x3e80000007072820 */ /* 0x008fe40000400000 */
[----:B-----5:R-:W-:Y:S02]  /*55df0*/  @P2 FMUL R6, R6, 0.25 ;  /* 0x3e80000006062820 */ /* 0x020fe40000400000 */
[----:B------:R-:W-:Y:S02]  /*55e00*/  @!P4 FMUL R7, R7, 16777216 ;  /* 0x4b8000000707c820 */ /* 0x000fe40000400000 */
[----:B------:R-:W-:-:S02]  /*55e10*/  @!P4 FMUL R6, R6, 16777216 ;  /* 0x4b8000000606c820 */ /* 0x000fc40000400000 */
[----:B------:R-:W-:Y:S02]  /*55e20*/  @!P4 FMUL R8, R8, 16777216 ;  /* 0x4b8000000808c820 */ /* 0x000fe40000400000 */
        /* <DEDUP_REMOVED lines=8> */
[----:B0-----:R-:W2:Y:S04]  /*55eb0*/  LDL.LU R6, [R1+0x4] ;  /* 0x0000040001067983 */ /* 0x001ea80000300800 */
[----:B------:R-:W-:Y:S04]  /*55ec0*/  STL [R1+0x14], R2 ;  /* 0x0000140201007387 */ /* 0x000fe80000100800 */
[----:B------:R-:W3:Y:S04]  /*55ed0*/  LDL.LU R7, [R1+0x8] ;  /* 0x0000080001077983 */ /* 0x000ee80000300800 */
[----:B------:R-:W-:Y:S04]  /*55ee0*/  STL [R1+0x10], R0 ;  /* 0x0000100001007387 */ /* 0x000fe80000100800 */
[----:B------:R-:W5:Y:S04]  /*55ef0*/  LDL.LU R8, [R1+0x2c] ;  /* 0x00002c0001087983 */ /* 0x000f680000300800 */
[----:B-----5:R0:W-:Y:S04]  /*55f00*/  STL [R1+0x2e70], R8 ;  /* 0x002e700801007387 */ /* 0x0201e80000100800 */
[----:B0-----:R-:W3:Y:S04]  /*55f10*/  LDL.LU R8, [R1+0xc] ;  /* 0x00000c0001087983 */ /* 0x001ee80000300800 */
[----:B------:R-:W5:Y:S04]  /*55f20*/  LDL.LU R9, [R1+0x4c] ;  /* 0x00004c0001097983 */ /* 0x000f680000300800 */
[----:B-----5:R0:W-:Y:S04]  /*55f30*/  STL [R1+0x2e60], R9 ;  /* 0x002e600901007387 */ /* 0x0201e80000100800 */
[----:B0-----:R-:W5:Y:S04]  /*55f40*/  LDL.LU R9, [R1+0x1c0] ;  /* 0x0001c00001097983 */ /* 0x001f680000300800 */
[----:B-----5:R0:W-:Y:S04]  /*55f50*/  STL [R1+0x2e64], R9 ;  /* 0x002e640901007387 */ /* 0x0201e80000100800 */
[----:B0-----:R-:W5:Y:S04]  /*55f60*/  LDL.LU R9, [R1+0x1bc] ;  /* 0x0001bc0001097983 */ /* 0x001f680000300800 */
[----:B-----5:R0:W-:Y:S04]  /*55f70*/  STL [R1+0x2e68], R9 ;  /* 0x002e680901007387 */ /* 0x0201e80000100800 */
[----:B0-----:R-:W5:Y:S04]  /*55f80*/  LDL.LU R9, [R1+0x40] ;  /* 0x0000400001097983 */ /* 0x001f680000300800 */
[----:B-----5:R0:W-:Y:S04]  /*55f90*/  STL [R1+0x2e6c], R9 ;  /* 0x002e6c0901007387 */ /* 0x0201e80000100800 */
[----:B0-----:R-:W5:Y:S04]  /*55fa0*/  LDL.LU R9, [R1+0x34] ;  /* 0x0000340001097983 */ /* 0x001f680000300800 */
[----:B------:R-:W2:Y:S04]  /*55fb0*/  LDL.LU R2, [R1+0x1fc] ;  /* 0x0001fc0001027983 */ /* 0x000ea80000300800 */
[----:B--2---:R0:W-:Y:S04]  /*55fc0*/  STL [R1+0x2e38], R2 ;  /* 0x002e380201007387 */ /* 0x0041e80000100800 */
[----:B0-----:R-:W2:Y:S04]  /*55fd0*/  LDL.LU R2, [R1+0x80] ;  /* 0x0000800001027983 */ /* 0x001ea80000300800 */
        /* <DEDUP_REMOVED lines=13> */
[----:B0-----:R-:W2:Y:S01]  /*560b0*/  LDL.LU R2, [R1+0x1cc] ;  /* 0x0001cc0001027983 */ /* 0x001ea20000300800 */
[----:B----4-:R-:W-:-:S03]  /*560c0*/  @P2 FMUL R5, R5, 0.25 ;  /* 0x3e80000005052820 */ /* 0x010fc60000400000 */
[----:B--2---:R0:W-:Y:S04]  /*560d0*/  STL [R1+0x2e58], R2 ;  /* 0x002e580201007387 */ /* 0x0041e80000100800 */
[----:B0-----:R-:W2:Y:S01]  /*560e0*/  LDL.LU R2, [R1+0x58] ;  /* 0x0000580001027983 */ /* 0x001ea20000300800 */
[----:B------:R-:W-:-:S04]  /*560f0*/  @!P4 FMUL R5, R5, 16777216 ;  /* 0x4b8000000505c820 */ /* 0x000fc80000400000 */
[----:B------:R-:W-:Y:S02]  /*56100*/  FMUL R5, R28, R5 ;  /* 0x000000051c057220 */ /* 0x000fe40000400000 */
[----:B------:R-:W-:Y:S01]  /*56110*/  @P2 FMUL R29, R29, 0.25 ;  /* 0x3e8000001d1d2820 */ /* 0x000fe20000400000 */
[----:B------:R-:W-:Y:S01]  /*56120*/  STS.128 [R3+0x200], R12 ;  /* 0x0002000c03007388 */ /* 0x000fe20000000c00 */
[----:B------:R-:W-:Y:S02]  /*56130*/  @P2 FMUL R4, R4, 0.25 ;  /* 0x3e80000004042820 */ /* 0x000fe40000400000 */
[----:B------:R-:W-:Y:S01]  /*56140*/  @!P4 FMUL R29, R29, 16777216 ;  /* 0x4b8000001d1dc820 */ /* 0x000fe20000400000 */
[----:B------:R-:W-:Y:S01]  /*56150*/  STS.128 [R3+0x80], R16 ;  /* 0x0000801003007388 */ /* 0x000fe20000000c00 */
[----:B------:R-:W-:Y:S02]  /*56160*/  @!P4 FMUL R4, R4, 16777216 ;  /* 0x4b8000000404c820 */ /* 0x000fe40000400000 */
[----:B------:R-:W-:-:S02]  /*56170*/  FMUL R29, R28, R29 ;  /* 0x0000001d1c1d7220 */ /* 0x000fc40000400000 */
[----:B------:R-:W-:Y:S01]  /*56180*/  FMUL R28, R28, R4 ;  /* 0x000000041c1c7220 */ /* 0x000fe20000400000 */
[----:B------:R-:W-:Y:S01]  /*56190*/  F2FP.BF16.PACK_AB R4, R11, R10 ;  /* 0x0000000a0b04723e */ /* 0x000fe200000010ff */
[----:B------:R-:W-:Y:S01]  /*561a0*/  STS.128 [R3], R24 ;  /* 0x0000001803007388 */ /* 0x000fe20000000c00 */
[----:B------:R-:W-:Y:S02]  /*561b0*/  F2FP.BF16.PACK_AB R6, R6, R22 ;  /* 0x000000160606723e */ /* 0x000fe400000010ff */
[----:B---3--:R-:W-:Y:S01]  /*561c0*/  F2FP.BF16.PACK_AB R7, R8, R7 ;  /* 0x000000070807723e */ /* 0x008fe200000010ff */
[----:B--2---:R0:W-:Y:S04]  /*561d0*/  STL [R1+0x2e5c], R2 ;  /* 0x002e5c0201007387 */ /* 0x0041e80000100800 */
[----:B0-----:R-:W2:Y:S04]  /*561e0*/  LDL.LU R2, [R1+0x54] ;  /* 0x0000540001027983 */ /* 0x001ea80000300800 */
[----:B------:R-:W3:Y:S04]  /*561f0*/  LDL.LU R0, [R1+0x200] ;  /* 0x0002000001007983 */ /* 0x000ee80000300800 */
[----:B------:R-:W3:Y:S04]  /*56200*/  LDL.LU R23, [R1+0x1f8] ;  /* 0x0001f80001177983 */ /* 0x000ee80000300800 */
[----:B------:R0:W-:Y:S04]  /*56210*/  STL [R1], R5 ;  /* 0x0000000501007387 */ /* 0x0001e80000100800 */
[----:B------:R-:W4:Y:S04]  /*56220*/  LDL.LU R12, [R1+0x30] ;  /* 0x00003000010c7983 */ /* 0x000f280000300800 */
[----:B------:R-:W2:Y:S04]  /*56230*/  LDL.LU R13, [R1+0x50] ;  /* 0x00005000010d7983 */ /* 0x000ea80000300800 */
[----:B------:R-:W2:Y:S04]  /*56240*/  LDL.LU R14, [R1+0x68] ;  /* 0x00006800010e7983 */ /* 0x000ea80000300800 */
[----:B------:R-:W2:Y:S04]  /*56250*/  LDL.LU R15, [R1+0x78] ;  /* 0x00007800010f7983 */ /* 0x000ea80000300800 */
[----:B------:R-:W2:Y:S04]  /*56260*/  LDL.LU R16, [R1+0x1b4] ;  /* 0x0001b40001107983 */ /* 0x000ea80000300800 */
[----:B------:R-:W2:Y:S01]  /*56270*/  LDL.LU R17, [R1+0x1c4] ;  /* 0x0001c40001117983 */ /* 0x000ea20000300800 */
[----:B0-----:R-:W-:-:S03]  /*56280*/  F2FP.BF16.PACK_AB R5, R21, R20 ;  /* 0x000000141505723e */ /* 0x001fc600000010ff */
        /* <DEDUP_REMOVED lines=11> */
[----:B------:R-:W5:Y:S02]  /*56340*/  LDL.LU R8, [R1+0x2e70] ;  /* 0x002e700001087983 */ /* 0x000f640000300800 */
[----:B-----5:R-:W-:-:S02]  /*56350*/  F2FP.BF16.PACK_AB R8, R9, R8 ;  /* 0x000000080908723e */ /* 0x020fc400000010ff */
[----:B------:R-:W4:Y:S02]  /*56360*/  LDL.LU R9, [R1+0x2e6c] ;  /* 0x002e6c0001097983 */ /* 0x000f240000300800 */
[----:B----4-:R-:W-:Y:S02]  /*56370*/  F2FP.BF16.PACK_AB R12, R9, R12 ;  /* 0x0000000c090c723e */ /* 0x010fe400000010ff */
[----:B------:R-:W2:Y:S02]  /*56380*/  LDL.LU R9, [R1+0x2e68] ;  /* 0x002e680001097983 */ /* 0x000ea40000300800 */
[----:B--2---:R-:W-:Y:S02]  /*56390*/  F2FP.BF16.PACK_AB R16, R9, R16 ;  /* 0x000000100910723e */ /* 0x004fe400000010ff */
[----:B------:R-:W2:Y:S02]  /*563a0*/  LDL.LU R9, [R1+0x2e64] ;  /* 0x002e640001097983 */ /* 0x000ea40000300800 */
[----:B--2---:R-:W-:-:S02]  /*563b0*/  F2FP.BF16.PACK_AB R20, R9, R20 ;  /* 0x000000140914723e */ /* 0x004fc400000010ff */
[----:B------:R-:W2:Y:S02]  /*563c0*/  LDL.LU R9, [R1+0x2e60] ;  /* 0x002e600001097983 */ /* 0x000ea40000300800 */
[----:B--2---:R-:W-:Y:S02]  /*563d0*/  F2FP.BF16.PACK_AB R9, R2, R9 ;  /* 0x000000090209723e */ /* 0x004fe400000010ff */
        /* <DEDUP_REMOVED lines=18> */
[----:B------:R-:W2:Y:S01]  /*56500*/  LDL.LU R2, [R1+0x2e38] ;  /* 0x002e380001027983 */ /* 0x000ea20000300800 */
[----:B---3--:R-:W-:-:S05]  /*56510*/  F2FP.BF16.PACK_AB R23, R0, R23 ;  /* 0x000000170017723e */ /* 0x008fca00000010ff */
[----:B------:R-:W-:Y:S01]  /*56520*/  STS.128 [R3+0x380], R20 ;  /* 0x0003801403007388 */ /* 0x000fe20000000c00 */
[----:B--2---:R-:W-:-:S03]  /*56530*/  F2FP.BF16.PACK_AB R19, R2, R19 ;  /* 0x000000130213723e */ /* 0x004fc600000010ff */
[----:B------:R-:W2:Y:S04]  /*56540*/  LDL.LU R2, [R1+0x2e34] ;  /* 0x002e340001027983 */ /* 0x000ea80000300800 */
[----:B------:R-:W2:Y:S04]  /*56550*/  LDL.LU R0, [R1+0x2e30] ;  /* 0x002e300001007983 */ /* 0x000ea80000300800 */
[----:B------:R0:W-:Y:S04]  /*56560*/  STS.128 [R3+0x180], R16 ;  /* 0x0001801003007388 */ /* 0x0001e80000000c00 */
[----:B0-----:R-:W3:Y:S04]  /*56570*/  LDL.LU R16, [R1+0x124] ;  /* 0x0001240001107983 */ /* 0x001ee80000300800 */
[----:B------:R-:W4:Y:S04]  /*56580*/  LDL R17, [R1+0x388] ;  /* 0x0003880001117983 */ /* 0x000f280000100800 */
[----:B------:R-:W5:Y:S04]  /*56590*/  LDL.LU R21, [R1+0x120] ;  /* 0x0001200001157983 */ /* 0x000f680000300800 */
[----:B------:R-:W2:Y:S04]  /*565a0*/  LDL.LU R23, [R1+0x128] ;  /* 0x0001280001177983 */ /* 0x000ea80000300800 */
[----:B------:R-:W-:Y:S04]  /*565b0*/  STS.128 [R3+0x280], R4 ;  /* 0x0002800403007388 */ /* 0x000fe80000000c00 */
[----:B------:R0:W-:Y:S02]  /*565c0*/  STS.128 [R3+0x100], R8 ;  /* 0x0001000803007388 */ /* 0x0001e40000000c00 */
[----:B0-----:R-:W-:Y:S01]  /*565d0*/  IMAD.MOV.U32 R10, RZ, RZ, 0x3dc6b27f ;  /* 0x3dc6b27fff0a7424 */ /* 0x001fe200078e00ff */
[----:B-----5:R-:W-:-:S05]  /*565e0*/  IADD3 R7, R21, -R24, RZ ;  /* 0x8000001815077210 */ /* 0x020fca0007ffe0ff */
[----:B------:R-:W-:-:S04]  /*565f0*/  FADD R7, R7, -1 ;  /* 0xbf80000007077421 */ /* 0x000fc80000000000 */
[----:B------:R-:W-:-:S04]  /*56600*/  FFMA.FTZ R11, R7, R10, -0.16845393180847167969 ;  /* 0xbe2c7f30070b7423 */ /* 0x000fc8000001000a */
[----:B------:R-:W-:Y:S02]  /*56610*/  FFMA.FTZ R11, R7, R11, 0.1716887056827545166 ;  /* 0x3e2fcf2a070b7423 */ /* 0x000fe4000001000b */
[----:B----4-:R-:W-:Y:S02]  /*56620*/  IMAD.IADD R4, R17, 0x1, -R27 ;  /* 0x0000000111047824 */ /* 0x010fe400078e0a1b */
[C---:B------:R-:W-:Y:S01]  /*56630*/  FFMA.FTZ R11, R7.reuse, R11, -0.17900948226451873779 ;  /* 0xbe374e43070b7423 */ /* 0x040fe2000001000b */
[----:B------:R-:W4:Y:S03]  /*56640*/  LDL.LU R27, [R1+0x210] ;  /* 0x00021000011b7983 */ /* 0x000f260000300800 */
[----:B------:R-:W-:-:S04]  /*56650*/  FFMA.FTZ R11, R7, R11, 0.20512372255325317383 ;  /* 0x3e520bf4070b7423 */ /* 0x000fc8000001000b */
[----:B------:R-:W-:-:S04]  /*56660*/  FFMA.FTZ R11, R7, R11, -0.24046532809734344482 ;  /* 0xbe763c8b070b7423 */ /* 0x000fc8000001000b */
[----:B------:R-:W-:-:S04]  /*56670*/  FFMA.FTZ R11, R7, R11, 0.28857114911079406738 ;  /* 0x3e93bf99070b7423 */ /* 0x000fc8000001000b */
[----:B------:R-:W-:-:S04]  /*56680*/  FFMA.FTZ R11, R7, R11, -0.36067417263984680176 ;  /* 0xbeb8aa49070b7423 */ /* 0x000fc8000001000b */
[----:B------:R-:W-:-:S04]  /*56690*/  FFMA.FTZ R11, R7, R11, 0.48089820146560668945 ;  /* 0x3ef6384a070b7423 */ /* 0x000fc8000001000b */
[----:B------:R-:W-:-:S04]  /*566a0*/  FFMA.FTZ R11, R7, R11, -0.72134751081466674805 ;  /* 0xbf38aa3b070b7423 */ /* 0x000fc8000001000b */
[C---:B------:R-:W-:Y:S01]  /*566b0*/  FMUL R11, R7.reuse, R11 ;  /* 0x0000000b070b7220 */ /* 0x040fe20000400000 */
[----:B---3--:R-:W-:Y:S02]  /*566c0*/  IADD3 R5, R16, -R26, RZ ;  /* 0x8000001a10057210 */ /* 0x008fe40007ffe0ff */
[----:B------:R-:W3:Y:S01]  /*566d0*/  LDL.LU R26, [R1+0x20c] ;  /* 0x00020c00011a7983 */ /* 0x000ee20000300800 */
[----:B------:R-:W-:-:S03]  /*566e0*/  FMUL R11, R7, R11 ;  /* 0x0000000b070b7220 */ /* 0x000fc60000400000 */
[----:B------:R-:W5:Y:S01]  /*566f0*/  LDL.LU R20, [R1+0x204] ;  /* 0x0002040001147983 */ /* 0x000f620000300800 */
[----:B------:R-:W-:-:S03]  /*56700*/  FFMA.FTZ R11, R7, 1.4426950216293334961, R11 ;  /* 0x3fb8aa3b070b7823 */ /* 0x000fc6000001000b */
[----:B------:R-:W5:Y:S01]  /*56710*/  LDL.LU R7, [R1+0x208] ;  /* 0x0002080001077983 */ /* 0x000f620000300800 */
[----:B--2---:R-:W-:-:S03]  /*56720*/  IADD3 R6, R23, -R25, RZ ;  /* 0x8000001917067210 */ /* 0x004fc60007ffe0ff */
[----:B------:R-:W0:Y:S01]  /*56730*/  S2R R25, SR_TID.X ;  /* 0x0000000000197919 */ /* 0x000e220000002100 */
[----:B------:R-:W-:Y:S02]  /*56740*/  FADD R5, R5, -1 ;  /* 0xbf80000005057421 */ /* 0x000fe40000000000 */
[----:B------:R-:W-:Y:S01]  /*56750*/  FADD R6, R6, -1 ;  /* 0xbf80000006067421 */ /* 0x000fe20000000000 */
[----:B------:R0:W-:Y:S01]  /*56760*/  STS.128 [R3+0x300], R12 ;  /* 0x0003000c03007388 */ /* 0x0001e20000000c00 */
[CC--:B------:R-:W-:Y:S02]  /*56770*/  FFMA.FTZ R9, R5.reuse, R10.reuse, -0.16845393180847167969 ;  /* 0xbe2c7f3005097423 */ /* 0x0c0fe4000001000a */
[C---:B------:R-:W-:Y:S01]  /*56780*/  FFMA.FTZ R8, R6.reuse, R10, -0.16845393180847167969 ;  /* 0xbe2c7f3006087423 */ /* 0x040fe2000001000a */
[----:B------:R-:W2:Y:S01]  /*56790*/  LDL.LU R18, [R1+0x10] ;  /* 0x0000100001127983 */ /* 0x000ea20000300800 */
[C---:B------:R-:W-:Y:S02]  /*567a0*/  FFMA.FTZ R9, R5.reuse, R9, 0.1716887056827545166 ;  /* 0x3e2fcf2a05097423 */ /* 0x040fe40000010009 */
[----:B------:R-:W-:Y:S01]  /*567b0*/  FFMA.FTZ R8, R6, R8, 0.1716887056827545166 ;  /* 0x3e2fcf2a06087423 */ /* 0x000fe20000010008 */
[----:B------:R-:W2:Y:S01]  /*567c0*/  LDL.LU R19, [R1] ;  /* 0x0000000001137983 */ /* 0x000ea20000300800 */
[----:B------:R-:W-:-:S02]  /*567d0*/  FFMA.FTZ R9, R5, R9, -0.17900948226451873779 ;  /* 0xbe374e4305097423 */ /* 0x000fc40000010009 */
[C---:B------:R-:W-:Y:S02]  /*567e0*/  FFMA.FTZ R8, R6.reuse, R8, -0.17900948226451873779 ;  /* 0xbe374e4306087423 */ /* 0x040fe40000010008 */
[C---:B------:R-:W-:Y:S02]  /*567f0*/  FFMA.FTZ R9, R5.reuse, R9, 0.20512372255325317383 ;  /* 0x3e520bf405097423 */ /* 0x040fe40000010009 */
[C---:B------:R-:W-:Y:S01]  /*56800*/  FFMA.FTZ R8, R6.reuse, R8, 0.20512372255325317383 ;  /* 0x3e520bf406087423 */ /* 0x040fe20000010008 */
[----:B0-----:R-:W-:Y:S01]  /*56810*/  SHF.R.U32.HI R12, RZ, 0x5, R25 ;  /* 0x00000005ff0c7819 */ /* 0x001fe20000011619 */
[C---:B------:R-:W-:Y:S02]  /*56820*/  FFMA.FTZ R9, R5.reuse, R9, -0.24046532809734344482 ;  /* 0xbe763c8b05097423 */ /* 0x040fe40000010009 */
[----:B------:R-:W-:Y:S01]  /*56830*/  FFMA.FTZ R8, R6, R8, -0.24046532809734344482 ;  /* 0xbe763c8b06087423 */ /* 0x000fe20000010008 */
[----:B------:R-:W-:Y:S01]  /*56840*/  SGXT.U32 R12, R12, 0x2 ;  /* 0x000000020c0c781a */ /* 0x000fe20000000000 */
[----:B------:R-:W-:-:S02]  /*56850*/  FFMA.FTZ R9, R5, R9, 0.28857114911079406738 ;  /* 0x3e93bf9905097423 */ /* 0x000fc40000010009 */
[----:B------:R-:W-:Y:S02]  /*56860*/  FFMA.FTZ R8, R6, R8, 0.28857114911079406738 ;  /* 0x3e93bf9906087423 */ /* 0x000fe40000010008 */
[----:B------:R-:W-:Y:S02]  /*56870*/  IMAD R14, R12, c[0x0][0x1c8], RZ ;  /* 0x000072000c0e7a24 */ /* 0x000fe400078e02ff */
[----:B------:R-:W2:Y:S01]  /*56880*/  LDL.LU R12, [R1+0x18] ;  /* 0x00001800010c7983 */ /* 0x000ea20000300800 */
[----:B------:R-:W-:Y:S02]  /*56890*/  FADD R4, R4, -1 ;  /* 0xbf80000004047421 */ /* 0x000fe40000000000 */
[C---:B------:R-:W-:Y:S01]  /*568a0*/  FFMA.FTZ R9, R5.reuse, R9, -0.36067417263984680176 ;  /* 0xbeb8aa4905097423 */ /* 0x040fe20000010009 */
[----:B------:R-:W2:Y:S01]  /*568b0*/  LDL.LU R15, [R1+0x14] ;  /* 0x00001400010f7983 */ /* 0x000ea20000300800 */
[----:B------:R-:W-:Y:S02]  /*568c0*/  FFMA.FTZ R8, R6, R8, -0.36067417263984680176 ;  /* 0xbeb8aa4906087423 */ /* 0x000fe40000010008 */
[----:B------:R-:W-:Y:S01]  /*568d0*/  FFMA.FTZ R10, R4, R10, -0.16845393180847167969 ;  /* 0xbe2c7f30040a7423 */ /* 0x000fe2000001000a */
[----:B------:R-:W-:Y:S01]  /*568e0*/  MOV R22, c[0x0][0x1c8] ;  /* 0x0000720000167a02 */ /* 0x000fe20000000f00 */
[----:B------:R-:W-:Y:S01]  /*568f0*/  FFMA.FTZ R9, R5, R9, 0.48089820146560668945 ;  /* 0x3ef6384a05097423 */ /* 0x000fe20000010009 */
[----:B------:R-:W2:Y:S01]  /*56900*/  LDL.LU R13, [R1+0x20] ;  /* 0x00002000010d7983 */ /* 0x000ea20000300800 */
[----:B------:R-:W-:-:S02]  /*56910*/  FFMA.FTZ R8, R6, R8, 0.48089820146560668945 ;  /* 0x3ef6384a06087423 */ /* 0x000fc40000010008 */
[----:B------:R-:W-:Y:S01]  /*56920*/  FFMA.FTZ R10, R4, R10, 0.1716887056827545166 ;  /* 0x3e2fcf2a040a7423 */ /* 0x000fe2000001000a */
[----:B------:R-:W2:Y:S01]  /*56930*/  LDL.LU R24, [R1+0x1c] ;  /* 0x00001c0001187983 */ /* 0x000ea20000300800 */
[C---:B------:R-:W-:Y:S02]  /*56940*/  FFMA.FTZ R9, R5.reuse, R9, -0.72134751081466674805 ;  /* 0xbf38aa3b05097423 */ /* 0x040fe40000010009 */
[----:B------:R-:W-:Y:S02]  /*56950*/  FFMA.FTZ R8, R6, R8, -0.72134751081466674805 ;  /* 0xbf38aa3b06087423 */ /* 0x000fe40000010008 */
[----:B------:R-:W-:Y:S02]  /*56960*/  FFMA.FTZ R10, R4, R10, -0.17900948226451873779 ;  /* 0xbe374e43040a7423 */ /* 0x000fe4000001000a */
[----:B------:R-:W-:Y:S02]  /*56970*/  FMUL R9, R5, R9 ;  /* 0x0000000905097220 */ /* 0x000fe40000400000 */
[----:B------:R-:W-:-:S02]  /*56980*/  FMUL R8, R6, R8 ;  /* 0x0000000806087220 */ /* 0x000fc40000400000 */
[----:B------:R-:W-:Y:S02]  /*56990*/  FFMA.FTZ R10, R4, R10, 0.20512372255325317383 ;  /* 0x3e520bf4040a7423 */ /* 0x000fe4000001000a */
[C---:B------:R-:W-:Y:S02]  /*569a0*/  FMUL R9, R5.reuse, R9 ;  /* 0x0000000905097220 */ /* 0x040fe40000400000 */
[----:B------:R-:W-:Y:S02]  /*569b0*/  FMUL R8, R6, R8 ;  /* 0x0000000806087220 */ /* 0x000fe40000400000 */
[----:B------:R-:W-:Y:S02]  /*569c0*/  FFMA.FTZ R10, R4, R10, -0.24046532809734344482 ;  /* 0xbe763c8b040a7423 */ /* 0x000fe4000001000a */
[----:B------:R-:W-:Y:S01]  /*569d0*/  FFMA.FTZ R9, R5, 1.4426950216293334961, R9 ;  /* 0x3fb8aa3b05097823 */ /* 0x000fe20000010009 */
[----:B------:R-:W-:Y:S01]  /*569e0*/  LEA R5, R22, R14, 0x2 ;  /* 0x0000000e16057211 */ /* 0x000fe200078e10ff */
[----:B------:R-:W-:Y:S01]  /*569f0*/  FFMA.FTZ R8, R6, 1.4426950216293334961, R8 ;  /* 0x3fb8aa3b06087823 */ /* 0x000fe20000010008 */
[----:B------:R-:W2:Y:S01]  /*56a00*/  LDL.LU R14, [R1+0x3c] ;  /* 0x00003c00010e7983 */ /* 0x000ea20000300800 */
[----:B------:R-:W-:-:S04]  /*56a10*/  FFMA.FTZ R10, R4, R10, 0.28857114911079406738 ;  /* 0x3e93bf99040a7423 */ /* 0x000fc8000001000a */
[----:B------:R-:W-:-:S04]  /*56a20*/  FFMA.FTZ R10, R4, R10, -0.36067417263984680176 ;  /* 0xbeb8aa49040a7423 */ /* 0x000fc8000001000a */
[----:B------:R-:W-:Y:S01]  /*56a30*/  FFMA.FTZ R10, R4, R10, 0.48089820146560668945 ;  /* 0x3ef6384a040a7423 */ /* 0x000fe2000001000a */
[----:B------:R-:W-:-:S03]  /*56a40*/  ISETP.GE.U32.AND P4, PT, R21, 0x7f800000, PT ;  /* 0x7f8000001500780c */ /* 0x000fc60003f86070 */
[----:B------:R-:W-:-:S04]  /*56a50*/  FFMA.FTZ R10, R4, R10, -0.72134751081466674805 ;  /* 0xbf38aa3b040a7423 */ /* 0x000fc8000001000a */
[----:B------:R-:W-:Y:S01]  /*56a60*/  FMUL R10, R4, R10 ;  /* 0x0000000a040a7220 */ /* 0x000fe20000400000 */
[----:B------:R-:W-:-:S03]  /*56a70*/  ISETP.GE.U32.AND P5, PT, R23, 0x7f800000, PT ;  /* 0x7f8000001700780c */ /* 0x000fc60003fa6070 */
[----:B------:R-:W-:Y:S01]  /*56a80*/  FMUL R10, R4, R10 ;  /* 0x0000000a040a7220 */ /* 0x000fe20000400000 */
[----:B------:R-:W-:Y:S01]  /*56a90*/  BAR.SYNC.DEFER_BLOCKING 0x0 ;  /* 0x0000000000007b1d */ /* 0x000fe20000010000 */
[----:B------:R-:W-:Y:S01]  /*56aa0*/  ISETP.GE.U32.AND P2, PT, R16, 0x7f800000, PT ;  /* 0x7f8000001000780c */ /* 0x000fe20003f46070 */
[----:B------:R-:W-:Y:S02]  /*56ab0*/  IMAD R5, R22, 0x4, R5 ;  /* 0x0000000416057824 */ /* 0x000fe400078e0205 */
[----:B------:R-:W-:Y:S01]  /*56ac0*/  FFMA.FTZ R10, R4, 1.4426950216293334961, R10 ;  /* 0x3fb8aa3b040a7823 */ /* 0x000fe2000001000a */
[----:B------:R-:W-:Y:S02]  /*56ad0*/  @P4 MOV R4, 0x7f800000 ;  /* 0x7f80000000044802 */ /* 0x000fe40000000f00 */
[----:B------:R-:W-:Y:S02]  /*56ae0*/  ISETP.GE.U32.AND P3, PT, R17, 0x7f800000, PT ;  /* 0x7f8000001100780c */ /* 0x000fe40003f66070 */
[----:B------:R-:W-:Y:S01]  /*56af0*/  LEA R5, R22, R5, 0x2 ;  /* 0x0000000516057211 */ /* 0x000fe200078e10ff */
[----:B----4-:R-:W-:-:S02]  /*56b00*/  FADD R6, R27, R11 ;  /* 0x0000000b1b067221 */ /* 0x010fc40000000000 */
[----:B------:R-:W4:Y:S01]  /*56b10*/  LDL.LU R27, [R1+0x28] ;  /* 0x00002800011b7983 */ /* 0x000f220000300800 */
[----:B------:R-:W-:-:S03]  /*56b20*/  @P4 FFMA.FTZ R6, R21, R4, +INF ;  /* 0x7f80000015064423 */ /* 0x000fc60000010004 */
[----:B------:R-:W4:Y:S01]  /*56b30*/  LDL.LU R25, [R1+0x48] ;  /* 0x0000480001197983 */ /* 0x000f220000300800 */
[----:B------:R-:W-:Y:S01]  /*56b40*/  @P2 MOV R4, 0x7f800000 ;  /* 0x7f80000000042802 */ /* 0x000fe20000000f00 */
[----:B---3--:R-:W-:Y:S02]  /*56b50*/  FADD R11, R26, R8 ;  /* 0x000000081a0b7221 */ /* 0x008fe40000000000 */
[----:B------:R-:W3:Y:S04]  /*56b60*/  LDL.LU R26, [R1+0x44] ;  /* 0x00004400011a7983 */ /* 0x000ee80000300800 */
[----:B------:R0:W-:Y:S01]  /*56b70*/  STL [R1+0x398], R6 ;  /* 0x0003980601007387 */ /* 0x0001e20000100800 */
[----:B-----5:R-:W-:Y:S02]  /*56b80*/  FADD R9, R7, R9 ;  /* 0x0000000907097221 */ /* 0x020fe40000000000 */
[----:B------:R-:W-:Y:S01]  /*56b90*/  IMAD R7, R22, 0x4, R5 ;  /* 0x0000000416077824 */ /* 0x000fe200078e0205 */
[----:B------:R-:W-:-:S02]  /*56ba0*/  @P3 MOV R5, 0x7f800000 ;  /* 0x7f80000000053802 */ /* 0x000fc40000000f00 */
[----:B0-----:R-:W-:Y:S02]  /*56bb0*/  @P5 MOV R6, 0x7f800000 ;  /* 0x7f80000000065802 */ /* 0x001fe40000000f00 */
[----:B------:R0:W-:Y:S01]  /*56bc0*/  STL [R1+0x8], R7 ;  /* 0x0000080701007387 */ /* 0x0001e20000100800 */
[----:B------:R-:W-:Y:S02]  /*56bd0*/  FADD R8, R20, R10 ;  /* 0x0000000a14087221 */ /* 0x000fe40000000000 */
[----:B------:R-:W-:Y:S02]  /*56be0*/  @P5 FFMA.FTZ R11, R23, R6, +INF ;  /* 0x7f800000170b5423 */ /* 0x000fe40000010006 */
[----:B------:R-:W-:Y:S01]  /*56bf0*/  @P2 FFMA.FTZ R9, R16, R4, +INF ;  /* 0x7f80000010092423 */ /* 0x000fe20000010004 */
[C---:B0-----:R-:W-:Y:S01]  /*56c00*/  LEA R7, R22.reuse, R7, 0x2 ;  /* 0x0000000716077211 */ /* 0x041fe200078e10ff */
[----:B------:R-:W-:Y:S01]  /*56c10*/  @P3 FFMA.FTZ R8, R17, R5, +INF ;  /* 0x7f80000011083423 */ /* 0x000fe20000010005 */
[----:B------:R0:W-:Y:S02]  /*56c20*/  STL [R1+0x394], R11 ;  /* 0x0003940b01007387 */ /* 0x0001e40000100800 */
[----:B------:R-:W-:-:S02]  /*56c30*/  LEA R6, R22, R7, 0x2 ;  /* 0x0000000716067211 */ /* 0x000fc400078e10ff */
[----:B------:R-:W-:Y:S04]  /*56c40*/  STL [R1+0x34], R7 ;  /* 0x0000340701007387 */ /* 0x000fe80000100800 */
[----:B------:R-:W-:Y:S01]  /*56c50*/  STL [R1+0x390], R9 ;  /* 0x0003900901007387 */ /* 0x000fe20000100800 */
[----:B0-----:R-:W-:-:S03]  /*56c60*/  IMAD R11, R22, 0x4, R6 ;  /* 0x00000004160b7824 */ /* 0x001fc600078e0206 */
[----:B------:R-:W-:Y:S04]  /*56c70*/  STL [R1+0x38c], R8 ;  /* 0x00038c0801007387 */ /* 0x000fe80000100800 */
[----:B------:R0:W-:Y:S02]  /*56c80*/  STL [R1+0x4], R6 ;  /* 0x0000040601007387 */ /* 0x0001e40000100800 */
[----:B0-----:R-:W-:Y:S02]  /*56c90*/  F2FP.BF16.PACK_AB R6, R0, R2 ;  /* 0x000000020006723e */ /* 0x001fe400000010ff */
[----:B------:R-:W5:Y:S04]  /*56ca0*/  LDL.LU R0, [R1+0x2e2c] ;  /* 0x002e2c0001007983 */ /* 0x000f680000300800 */
[----:B------:R-:W5:Y:S01]  /*56cb0*/  LDL.LU R2, [R1+0x2e28] ;  /* 0x002e280001027983 */ /* 0x000f620000300800 */
[----:B--2---:R-:W-:-:S03]  /*56cc0*/  F2FP.BF16.PACK_AB R5, R12, R15 ;  /* 0x0000000f0c05723e */ /* 0x004fc600000010ff */
[----:B------:R-:W0:Y:S01]  /*56cd0*/  S2R R15, SR_TID.X ;  /* 0x00000000000f7919 */ /* 0x000e220000002100 */
[----:B------:R-:W-:Y:S02]  /*56ce0*/  F2FP.BF16.PACK_AB R9, R13, R24 ;  /* 0x000000180d09723e */ /* 0x000fe400000010ff */
[----:B------:R-:W-:Y:S02]  /*56cf0*/  FSETP.NEU.AND P5, PT, R16, RZ, PT ;  /* 0x000000ff1000720b */ /* 0x000fe40003fad000 */
[----:B------:R-:W-:Y:S02]  /*56d00*/  F2FP.BF16.PACK_AB R8, R18, R19 ;  /* 0x000000131208723e */ /* 0x000fe400000010ff */
[C---:B0-----:R-:W-:Y:S02]  /*56d10*/  LOP3.LUT R24, R15.reuse, 0x40, RZ, 0xc0, !PT ;  /* 0x000000400f187812 */ /* 0x041fe400078ec0ff */
[----:B------:R-:W-:Y:S02]  /*56d20*/  LOP3.LUT R7, R15, 0x3f, RZ, 0xc0, !PT ;  /* 0x0000003f0f077812 */ /* 0x000fe400078ec0ff */
[----:B------:R-:W-:-:S02]  /*56d30*/  SHF.R.U32.HI R24, RZ, 0x1, R24 ;  /* 0x00000001ff187819 */ /* 0x000fc40000011618 */
[----:B------:R-:W-:Y:S02]  /*56d40*/  F2FP.BF16.PACK_AB R4, R29, R28 ;  /* 0x0000001c1d04723e */ /* 0x000fe400000010ff */
[----:B------:R-:W-:Y:S01]  /*56d50*/  LEA R29, R22, R11, 0x2 ;  /* 0x0000000b161d7211 */ /* 0x000fe200078e10ff */
[----:B------:R5:W-:Y:S01]  /*56d60*/  STL [R1], R11 ;  /* 0x0000000b01007387 */ /* 0x000be20000100800 */
[----:B----4-:R-:W-:Y:S02]  /*56d70*/  F2FP.BF16.PACK_AB R10, R14, R27 ;  /* 0x0000001b0e0a723e */ /* 0x010fe400000010ff */
[----:B------:R-:W-:-:S04]  /*56d80*/  SHF.L.U32 R27, R15, 0xb, RZ ;  /* 0x0000000b0f1b7819 */ /* 0x000fc800000006ff */
[----:B------:R-:W-:-:S04]  /*56d90*/  LOP3.LUT R27, R27, 0x3000, RZ, 0xc0, !PT ;  /* 0x000030001b1b7812 */ /* 0x000fc800078ec0ff */
[----:B------:R-:W-:-:S04]  /*56da0*/  LEA R27, R7, R27, 0x4 ;  /* 0x0000001b071b7211 */ /* 0x000fc800078e20ff */
[----:B------:R-:W-:-:S05]  /*56db0*/  LOP3.LUT R27, R27, R24, RZ, 0x3c, !PT ;  /* 0x000000181b1b7212 */ /* 0x000fca00078e3cff */
[----:B------:R-:W0:Y:S01]  /*56dc0*/  LDS.128 R16, [R27] ;  /* 0x000000001b107984 */ /* 0x000e220000000c00 */
[----:B------:R-:W-:Y:S02]  /*56dd0*/  LOP3.LUT R12, R27, 0x40, RZ, 0x3c, !PT ;  /* 0x000000401b0c7812 */ /* 0x000fe400078e3cff */
[----:B-----5:R-:W-:Y:S02]  /*56de0*/  F2FP.BF16.PACK_AB R11, R2, R0 ;  /* 0x00000000020b723e */ /* 0x020fe400000010ff */
[----:B------:R-:W2:Y:S04]  /*56df0*/  LDL.LU R2, [R1+0x2e24] ;  /* 0x002e240001027983 */ /* 0x000ea80000300800 */
[----:B------:R-:W-:Y:S04]  /*56e00*/  STL [R1+0x2de8], R29 ;  /* 0x002de81d01007387 */ /* 0x000fe80000100800 */
[----:B------:R-:W-:Y:S04]  /*56e10*/  STL [R1+0x39c], R12 ;  /* 0x00039c0c01007387 */ /* 0x000fe80000100800 */
[----:B0-----:R-:W-:Y:S04]  /*56e20*/  STL.64 [R1+0x160], R16 ;  /* 0x0001601001007387 */ /* 0x001fe80000100a00 */
[----:B------:R-:W-:Y:S04]  /*56e30*/  STL.64 [R1+0x168], R18 ;  /* 0x0001681201007387 */ /* 0x000fe80000100a00 */
[----:B------:R-:W0:Y:S04]  /*56e40*/  LDS.128 R16, [R27+0x400] ;  /* 0x000400001b107984 */ /* 0x000e280000000c00 */
[----:B0-----:R-:W-:Y:S04]  /*56e50*/  STL.64 [R1+0x150], R16 ;  /* 0x0001501001007387 */ /* 0x001fe80000100a00 */
[----:B------:R-:W-:Y:S04]  /*56e60*/  STL.64 [R1+0x158], R18 ;  /* 0x0001581201007387 */ /* 0x000fe80000100a00 */
[----:B------:R-:W0:Y:S04]  /*56e70*/  LDS.128 R16, [R27+0x800] ;  /* 0x000800001b107984 */ /* 0x000e280000000c00 */
[----:B0-----:R-:W-:Y:S01]  /*56e80*/  STL [R1+0x180], R16 ;  /* 0x0001801001007387 */ /* 0x001fe20000100800 */
[----:B------:R-:W-:-:S03]  /*56e90*/  MOV R0, R17 ;  /* 0x0000001100007202 */ /* 0x000fc60000000f00 */
[----:B------:R-:W-:Y:S04]  /*56ea0*/  STL.64 [R1+0x188], R18 ;  /* 0x0001881201007387 */ /* 0x000fe80000100a00 */
[----:B------:R-:W0:Y:S04]  /*56eb0*/  LDS.128 R16, [R27+0xc00] ;  /* 0x000c00001b107984 */ /* 0x000e280000000c00 */
[----:B------:R-:W-:Y:S04]  /*56ec0*/  STL [R1+0x2e0c], R0 ;  /* 0x002e0c0001007387 */ /* 0x000fe80000100800 */
[----:B0-----:R-:W-:Y:S01]  /*56ed0*/  STL [R1+0x1b0], R16 ;  /* 0x0001b01001007387 */ /* 0x001fe20000100800 */
[----:B------:R-:W-:-:S03]  /*56ee0*/  MOV R24, R17 ;  /* 0x0000001100187202 */ /* 0x000fc60000000f00 */
[----:B------:R-:W-:Y:S04]  /*56ef0*/  STL.64 [R1+0x1b8], R18 ;  /* 0x0001b81201007387 */ /* 0x000fe80000100a00 */
[----:B------:R-:W0:Y:S04]  /*56f00*/  LDS.128 R16, [R12] ;  /* 0x000000000c107984 */ /* 0x000e280000000c00 */
[----:B------:R-:W-:Y:S01]  /*56f10*/  STL [R1+0x2e10], R24 ;  /* 0x002e101801007387 */ /* 0x000fe20000100800 */
[----:B---3--:R-:W-:-:S03]  /*56f20*/  F2FP.BF16.PACK_AB R7, R25, R26 ;  /* 0x0000001a1907723e */ /* 0x008fc600000010ff */
[----:B------:R-:W-:Y:S04]  /*56f30*/  LDS.128 R24, [R12+0x400] ;  /* 0x000400000c187984 */ /* 0x000fe80000000c00 */
[----:B0-----:R-:W-:Y:S04]  /*56f40*/  STL.64 [R1+0x140], R16 ;  /* 0x0001401001007387 */ /* 0x001fe80000100a00 */
[----:B------:R-:W-:Y:S04]  /*56f50*/  STL.64 [R1+0x148], R18 ;  /* 0x0001481201007387 */ /* 0x000fe80000100a00 */
[----:B------:R-:W0:Y:S01]  /*56f60*/  LDS.128 R16, [R12+0x800] ;  /* 0x000800000c107984 */ /* 0x000e220000000c00 */
[----:B------:R-:W-:Y:S01]  /*56f70*/  IMAD R28, R22, 0x4, R29 ;  /* 0x00000004161c7824 */ /* 0x000fe200078e021d */
[----:B0-----:R-:W-:-:S02]  /*56f80*/  MOV R29, R17 ;  /* 0x00000011001d7202 */ /* 0x001fc40000000f00 */
[----:B------:R-:W-:Y:S04]  /*56f90*/  STL [R1+0x1a0], R16 ;  /* 0x0001a01001007387 */ /* 0x000fe80000100800 */
[----:B------:R-:W-:Y:S04]  /*56fa0*/  STL.64 [R1+0x170], R24 ;  /* 0x0001701801007387 */ /* 0x000fe80000100a00 */
[----:B------:R-:W-:Y:S04]  /*56fb0*/  STL.64 [R1+0x178], R26 ;  /* 0x0001781a01007387 */ /* 0x000fe80000100a00 */
[----:B------:R-:W-:Y:S04]  /*56fc0*/  STL.64 [R1+0x1a8], R18 ;  /* 0x0001a81201007387 */ /* 0x000fe80000100a00 */
[----:B------:R0:W-:Y:S04]  /*56fd0*/  STL [R1+0x2e14], R29 ;  /* 0x002e141d01007387 */ /* 0x0001e80000100800 */
[----:B------:R-:W2:Y:S04]  /*56fe0*/  LDL.LU R15, [R1+0x8c] ;  /* 0x00008c00010f7983 */ /* 0x000ea80000300800 */
[----:B------:R-:W1:Y:S04]  /*56ff0*/  LDS.128 R16, [R12+0xc00] ;  /* 0x000c00000c107984 */ /* 0x000e680000000c00 */
[----:B0-----:R-:W3:Y:S04]  /*57000*/  LDL.LU R29, [R1+0xac] ;  /* 0x0000ac00011d7983 */ /* 0x001ee80000300800 */
[----:B------:R-:W-:Y:S06]  /*57010*/  BAR.SYNC.DEFER_BLOCKING 0x0 ;  /* 0x0000000000007b1d */ /* 0x000fec0000010000 */
[----:B-1----:R-:W-:Y:S04]  /*57020*/  STL.64 [R1+0x190], R16 ;  /* 0x0001901001007387 */ /* 0x002fe80000100a00 */
[----:B------:R-:W-:Y:S04]  /*57030*/  STL.64 [R1+0x198], R18 ;  /* 0x0001981201007387 */ /* 0x000fe80000100a00 */
[----:B---3--:R0:W-:Y:S04]  /*57040*/  STL [R1+0x2e18], R29 ;  /* 0x002e181d01007387 */ /* 0x0081e80000100800 */
[----:B0-----:R-:W3:Y:S04]  /*57050*/  LDL.LU R29, [R1+0xa0] ;  /* 0x0000a000011d7983 */ /* 0x001ee80000300800 */
[----:B---3--:R0:W-:Y:S04]  /*57060*/  STL [R1+0x2e1c], R29 ;  /* 0x002e1c1d01007387 */ /* 0x0081e80000100800 */
[----:B0-----:R-:W3:Y:S01]  /*57070*/  LDL.LU R29, [R1+0x98] ;  /* 0x00009800011d7983 */ /* 0x001ee20000300800 */
[----:B------:R-:W-:-:S03]  /*57080*/  FSETP.NEU.AND P1, PT, R21, RZ, PT ;  /* 0x000000ff1500720b */ /* 0x000fc60003f2d000 */
[----:B------:R-:W-:Y:S04]  /*57090*/  STS.128 [R3], R4 ;  /* 0x0000000403007388 */ /* 0x000fe80000000c00 */
[----:B------:R-:W-:Y:S04]  /*570a0*/  STS.128 [R3+0x200], R8 ;  /* 0x0002000803007388 */ /* 0x000fe80000000c00 */
[----:B---3--:R0:W-:Y:S04]  /*570b0*/  STL [R1+0x2e20], R29 ;  /* 0x002e201d01007387 */ /* 0x0081e80000100800 */
[----:B0-----:R-:W3:Y:S04]  /*570c0*/  LDL.LU R29, [R1+0x90] ;  /* 0x00009000011d7983 */ /* 0x001ee80000300800 */
[----:B------:R-:W4:Y:S04]  /*570d0*/  LDL.LU R20, [R1+0xa8] ;  /* 0x0000a80001147983 */ /* 0x000f280000300800 */
[----:B------:R-:W5:Y:S04]  /*570e0*/  LDL.LU R24, [R1+0xbc] ;  /* 0x0000bc0001187983 */ /* 0x000f680000300800 */
        /* <DEDUP_REMOVED lines=11> */
[----:B------:R-:W5:Y:S04]  /*571a0*/  LDL.LU R7, [R1+0xb4] ;  /* 0x0000b40001077983 */ /* 0x000f680000300800 */
[----:B------:R-:W3:Y:S01]  /*571b0*/  LDL.LU R8, [R1+0x88] ;  /* 0x0000880001087983 */ /* 0x000ee20000300800 */
[----:B------:R-:W-:-:S03]  /*571c0*/  FSETP.NEU.AND P4, PT, R23, RZ, PT ;  /* 0x000000ff1700720b */ /* 0x000fc60003f8d000 */
[----:B------:R-:W4:Y:S01]  /*571d0*/  LDL.LU R9, [R1+0x9c] ;  /* 0x00009c0001097983 */ /* 0x000f220000300800 */
[----:B------:R-:W-:-:S03]  /*571e0*/  IMAD R23, R22, 0x4, R28 ;  /* 0x0000000416177824 */ /* 0x000fc600078e021c */
[----:B------:R-:W4:Y:S04]  /*571f0*/  LDL.LU R10, [R1+0xb0] ;  /* 0x0000b000010a7983 */ /* 0x000f280000300800 */
[----:B------:R-:W4:Y:S01]  /*57200*/  LDL.LU R11, [R1+0xc0] ;  /* 0x0000c000010b7983 */ /* 0x000f220000300800 */
[----:B--2---:R-:W-:-:S03]  /*57210*/  F2FP.BF16.PACK_AB R4, R15, R2 ;  /* 0x000000020f04723e */ /* 0x004fc600000010ff */
[----:B------:R0:W-:Y:S04]  /*57220*/  STL [R1+0x2de0], R28 ;  /* 0x002de01c01007387 */ /* 0x0001e80000100800 */
[----:B0-----:R-:W2:Y:S04]  /*57230*/  LDL.LU R28, [R1+0xf0] ;  /* 0x0000f000011c7983 */ /* 0x001ea80000300800 */
[----:B------:R-:W2:Y:S04]  /*57240*/  LDL.LU R0, [R1+0xf4] ;  /* 0x0000f40001007983 */ /* 0x000ea80000300800 */
[----:B------:R-:W2:Y:S04]  /*57250*/  LDL.LU R18, [R1+0xec] ;  /* 0x0000ec0001127983 */ /* 0x000ea80000300800 */
[----:B------:R-:W2:Y:S04]  /*57260*/  LDL.LU R2, [R1+0x100] ;  /* 0x0001000001027983 */ /* 0x000ea80000300800 */
[----:B------:R-:W2:Y:S04]  /*57270*/  LDL.LU R15, [R1+0xf8] ;  /* 0x0000f800010f7983 */ /* 0x000ea80000300800 */
[----:B------:R-:W2:Y:S01]  /*57280*/  LDL.LU R19, [R1+0x104] ;  /* 0x0001040001137983 */ /* 0x000ea20000300800 */
[----:B---3--:R-:W-:-:S03]  /*57290*/  F2FP.BF16.PACK_AB R8, R29, R8 ;  /* 0x000000081d08723e */ /* 0x008fc600000010ff */
[----:B------:R-:W3:Y:S02]  /*572a0*/  LDL.LU R29, [R1+0x2e20] ;  /* 0x002e2000011d7983 */ /* 0x000ee40000300800 */
[----:B---3--:R-:W-:Y:S02]  /*572b0*/  F2FP.BF16.PACK_AB R5, R29, R5 ;  /* 0x000000051d05723e */ /* 0x008fe400000010ff */
[----:B------:R-:W4:Y:S04]  /*572c0*/  LDL.LU R29, [R1+0x2e1c] ;  /* 0x002e1c00011d7983 */ /* 0x000f280000300800 */
[----:B------:R0:W-:Y:S01]  /*572d0*/  STL [R1+0x2dd8], R23 ;  /* 0x002dd81701007387 */ /* 0x0001e20000100800 */
[----:B----4-:R-:W-:-:S03]  /*572e0*/  F2FP.BF16.PACK_AB R9, R29, R9 ;  /* 0x000000091d09723e */ /* 0x010fc600000010ff */
[----:B------:R-:W3:Y:S01]  /*572f0*/  LDL.LU R29, [R1+0x2e18] ;  /* 0x002e1800011d7983 */ /* 0x000ee20000300800 */
[----:B------:R-:W-:Y:S02]  /*57300*/  LEA R22, R22, R23, 0x2 ;  /* 0x0000001716167211 */ /* 0x000fe400078e10ff */
[----:B0-----:R-:W-:Y:S02]  /*57310*/  MOV R23, c[0x0][0x1c8] ;  /* 0x0000720000177a02 */ /* 0x001fe40000000f00 */
[----:B------:R-:W-:Y:S02]  /*57320*/  F2FP.BF16.PACK_AB R10, R10, R20 ;  /* 0x000000140a0a723e */ /* 0x000fe400000010ff */
[----:B------:R-:W-:Y:S02]  /*57330*/  LEA R20, R23, R22, 0x2 ;  /* 0x0000001617147211 */ /* 0x000fe400078e10ff */
[----:B---3--:R-:W-:Y:S02]  /*57340*/  F2FP.BF16.PACK_AB R6, R29, R6 ;  /* 0x000000061d06723e */ /* 0x008fe400000010ff */
[----:B------:R-:W3:Y:S04]  /*57350*/  LDL.LU R29, [R1+0x2e14] ;  /* 0x002e1400011d7983 */ /* 0x000ee80000300800 */
[----:B------:R0:W-:Y:S04]  /*57360*/  STL [R1+0x2ddc], R22 ;  /* 0x002ddc1601007387 */ /* 0x0001e80000100800 */
[----:B0-----:R-:W4:Y:S01]  /*57370*/  LDL.LU R22, [R1+0xe4] ;  /* 0x0000e40001167983 */ /* 0x001f220000300800 */
[----:B------:R-:W-:Y:S01]  /*57380*/  F2FP.BF16.PACK_AB R11, R11, R21 ;  /* 0x000000150b0b723e */ /* 0x000fe200000010ff */
[----:B------:R-:W-:Y:S01]  /*57390*/  IMAD R21, R23, 0x4, R20 ;  /* 0x0000000417157824 */ /* 0x000fe200078e0214 */
[----:B-----5:R-:W-:-:S02]  /*573a0*/  F2FP.BF16.PACK_AB R7, R24, R7 ;  /* 0x000000071807723e */ /* 0x020fc400000010ff */
[----:B------:R-:W5:Y:S01]  /*573b0*/  LDL.LU R24, [R1+0x2e10] ;  /* 0x002e100001187983 */ /* 0x000f620000300800 */
[----:B------:R-:W-:Y:S02]  /*573c0*/  F2FP.BF16.PACK_AB R12, R16, R12 ;  /* 0x0000000c100c723e */ /* 0x000fe400000010ff */
[----:B------:R-:W-:Y:S01]  /*573d0*/  F2FP.BF16.PACK_AB R16, R13, R25 ;  /* 0x000000190d10723e */ /* 0x000fe200000010ff */
[----:B------:R0:W-:Y:S01]  /*573e0*/  STL [R1+0x2dd4], R20 ;  /* 0x002dd41401007387 */ /* 0x0001e20000100800 */
[----:B------:R-:W-:-:S03]  /*573f0*/  F2FP.BF16.PACK_AB R13, R26, R27 ;  /* 0x0000001b1a0d723e */ /* 0x000fc600000010ff */
[----:B------:R-:W3:Y:S01]  /*57400*/  LDL.LU R25, [R1+0x224] ;  /* 0x0002240001197983 */ /* 0x000ee20000300800 */
[----:B--2---:R-:W-:-:S03]  /*57410*/  F2FP.BF16.PACK_AB R14, R28, R14 ;  /* 0x0000000e1c0e723e */ /* 0x004fc600000010ff */
[----:B0-----:R-:W2:Y:S04]  /*57420*/  LDL.LU R20, [R1+0x240] ;  /* 0x0002400001147983 */ /* 0x001ea80000300800 */
[----:B------:R-:W2:Y:S04]  /*57430*/  LDL.LU R26, [R1+0x23c] ;  /* 0x00023c00011a7983 */ /* 0x000ea80000300800 */
[----:B------:R-:W2:Y:S01]  /*57440*/  LDL.LU R27, [R1+0x24c] ;  /* 0x00024c00011b7983 */ /* 0x000ea20000300800 */
[----:B------:R-:W-:-:S03]  /*57450*/  F2FP.BF16.PACK_AB R18, R0, R18 ;  /* 0x000000120012723e */ /* 0x000fc600000010ff */
[----:B------:R0:W-:Y:S01]  /*57460*/  STL [R1+0x2de4], R21 ;  /* 0x002de41501007387 */ /* 0x0001e20000100800 */
[----:B------:R-:W-:Y:S02]  /*57470*/  F2FP.BF16.PACK_AB R15, R2, R15 ;  /* 0x0000000f020f723e */ /* 0x000fe400000010ff */
[----:B----4-:R-:W-:Y:S02]  /*57480*/  F2FP.BF16.PACK_AB R17, R22, R17 ;  /* 0x000000111611723e */ /* 0x010fe400000010ff */
[----:B------:R-:W-:-:S05]  /*57490*/  LEA R22, R23, R21, 0x2 ;  /* 0x0000001517167211 */ /* 0x000fca00078e10ff */
[----:B------:R-:W-:Y:S04]  /*574a0*/  STL [R1+0x18], R22 ;  /* 0x0000181601007387 */ /* 0x000fe80000100800 */
[----:B------:R-:W4:Y:S04]  /*574b0*/  LDL.LU R23, [R1+0x258] ;  /* 0x0002580001177983 */ /* 0x000f280000300800 */
[----:B------:R-:W4:Y:S04]  /*574c0*/  LDL.LU R28, [R1+0x254] ;  /* 0x00025400011c7983 */ /* 0x000f280000300800 */
[----:B------:R-:W2:Y:S04]  /*574d0*/  LDL.LU R0, [R1+0x2e0c] ;  /* 0x002e0c0001007983 */ /* 0x000ea80000300800 */
[----:B------:R-:W3:Y:S04]  /*574e0*/  LDL.LU R2, [R1+0x2e08] ;  /* 0x002e080001027983 */ /* 0x000ee80000300800 */
[----:B------:R2:W-:Y:S01]  /*574f0*/  STS.128 [R3+0x80], R4 ;  /* 0x0000800403007388 */ /* 0x0005e20000000c00 */
[----:B0-----:R-:W-:Y:S01]  /*57500*/  MOV R21, c[0x0][0x1c8] ;  /* 0x0000720000157a02 */ /* 0x001fe20000000f00 */
[----:B--2---:R-:W-:Y:S01]  /*57510*/  IMAD.MOV.U32 R7, RZ, RZ, R0 ;  /* 0x000000ffff077224 */ /* 0x004fe200078e0000 */
[----:B---3--:R-:W-:-:S02]  /*57520*/  F2FP.BF16.PACK_AB R19, R19, R2 ;  /* 0x000000021313723e */ /* 0x008fc400000010ff */
[----:B------:R-:W2:Y:S04]  /*57530*/  LDL.LU R2, [R1+0x2e04] ;  /* 0x002e040001027983 */ /* 0x000ea80000300800 */
[----:B------:R-:W2:Y:S01]  /*57540*/  LDL.LU R0, [R1+0x2e00] ;  /* 0x002e000001007983 */ /* 0x000ea20000300800 */
[----:B------:R-:W-:-:S03]  /*57550*/  LEA R22, R21, R22, 0x2 ;  /* 0x0000001615167211 */ /* 0x000fc600078e10ff */
[----:B------:R-:W3:Y:S04]  /*57560*/  LDL.LU R4, [R1+0x21c] ;  /* 0x00021c0001047983 */ /* 0x000ee80000300800 */
[----:B------:R0:W-:Y:S04]  /*57570*/  STL [R1+0x38], R22 ;  /* 0x0000381601007387 */ /* 0x0001e80000100800 */
[----:B------:R-:W3:Y:S04]  /*57580*/  LDL.LU R5, [R1+0x230] ;  /* 0x0002300001057983 */ /* 0x000ee80000300800 */
[----:B------:R-:W3:Y:S01]  /*57590*/  LDL.LU R6, [R1+0x250] ;  /* 0x0002500001067983 */ /* 0x000ee20000300800 */
[----:B0-----:R-:W-:-:S03]  /*575a0*/  LEA R22, R21, R22, 0x2 ;  /* 0x0000001615167211 */ /* 0x001fc600078e10ff */
[----:B------:R0:W-:Y:S04]  /*575b0*/  STS.128 [R3+0x280], R8 ;  /* 0x0002800803007388 */ /* 0x0001e80000000c00 */
[----:B0-----:R-:W3:Y:S01]  /*575c0*/  LDL.LU R8, [R1+0x220] ;  /* 0x0002200001087983 */ /* 0x001ee20000300800 */
[----:B-----5:R-:W-:-:S03]  /*575d0*/  MOV R11, R24 ;  /* 0x00000018000b7202 */ /* 0x020fc60000000f00 */
[----:B------:R-:W5:Y:S04]  /*575e0*/  LDL.LU R9, [R1+0x234] ;  /* 0x0002340001097983 */ /* 0x000f680000300800 */
[----:B------:R-:W4:Y:S04]  /*575f0*/  LDL.LU R10, [R1+0x238] ;  /* 0x00023800010a7983 */ /* 0x000f280000300800 */
[----:B------:R-:W-:Y:S04]  /*57600*/  STL [R1+0x2dd0], R14 ;  /* 0x002dd00e01007387 */ /* 0x000fe80000100800 */
[----:B------:R-:W-:Y:S01]  /*57610*/  STL [R1+0x14], R22 ;  /* 0x0000141601007387 */ /* 0x000fe20000100800 */
[----:B--2---:R-:W-:-:S03]  /*57620*/  F2FP.BF16.PACK_AB R24, R0, R2 ;  /* 0x000000020018723e */ /* 0x004fc600000010ff */
[----:B------:R-:W2:Y:S04]  /*57630*/  LDL.LU R0, [R1+0x2dfc] ;  /* 0x002dfc0001007983 */ /* 0x000ea80000300800 */
[----:B------:R-:W2:Y:S04]  /*57640*/  LDL.LU R2, [R1+0x2df8] ;  /* 0x002df80001027983 */ /* 0x000ea80000300800 */
[----:B------:R0:W-:Y:S02]  /*57650*/  STS.128 [R3+0x100], R12 ;  /* 0x0001000c03007388 */ /* 0x0001e40000000c00 */
[----:B0-----:R-:W-:-:S02]  /*57660*/  MOV R15, R7 ;  /* 0x00000007000f7202 */ /* 0x001fc40000000f00 */
[----:B------:R-:W0:Y:S01]  /*57670*/  S2R R7, SR_TID.X ;  /* 0x0000000000077919 */ /* 0x000e220000002100 */
[----:B------:R-:W-:-:S03]  /*57680*/  LEA R12, R21, R22, 0x2 ;  /* 0x00000016150c7211 */ /* 0x000fc600078e10ff */
[----:B------:R1:W-:Y:S01]  /*57690*/  STS.128 [R3+0x300], R16 ;  /* 0x0003001003007388 */ /* 0x0003e20000000c00 */
[----:B---3--:R-:W-:-:S03]  /*576a0*/  F2FP.BF16.PACK_AB R4, R8, R4 ;  /* 0x000000040804723e */ /* 0x008fc600000010ff */
[----:B------:R-:W3:Y:S01]  /*576b0*/  LDL.LU R22, [R1+0x160] ;  /* 0x0001600001167983 */ /* 0x000ee20000300800 */
[----:B------:R-:W-:Y:S01]  /*576c0*/  IMAD R13, R21, 0x4, R12 ;  /* 0x00000004150d7824 */ /* 0x000fe200078e020c */
[----:B------:R-:W-:Y:S02]  /*576d0*/  F2FP.BF16.PACK_AB R26, R20, R26 ;  /* 0x0000001a141a723e */ /* 0x000fe400000010ff */
[----:B------:R-:W-:Y:S01]  /*576e0*/  F2FP.BF16.PACK_AB R27, R6, R27 ;  /* 0x0000001b061b723e */ /* 0x000fe200000010ff */
[----:B-1----:R-:W3:Y:S01]  /*576f0*/  LDL.LU R17, [R1+0x140] ;  /* 0x0001400001117983 */ /* 0x002ee20000300800 */
[----:B0-----:R-:W-:-:S03]  /*57700*/  SHF.R.U32.HI R8, RZ, 0x5, R7 ;  /* 0x00000005ff087819 */ /* 0x001fc60000011607 */
[----:B------:R-:W-:Y:S01]  /*57710*/  STL [R1+0x2dcc], R12 ;  /* 0x002dcc0c01007387 */ /* 0x000fe20000100800 */
[----:B------:R-:W-:-:S03]  /*57720*/  SGXT.U32 R8, R8, 0x2 ;  /* 0x000000020808781a */ /* 0x000fc60000000000 */
[----:B------:R-:W3:Y:S01]  /*57730*/  LDL.LU R20, [R1+0x150] ;  /* 0x0001500001147983 */ /* 0x000ee20000300800 */
[----:B----4-:R-:W-:Y:S02]  /*57740*/  F2FP.BF16.PACK_AB R5, R10, R5 ;  /* 0x000000050a05723e */ /* 0x010fe400000010ff */
[----:B------:R-:W-:Y:S02]  /*57750*/  LEA R10, R21, R13, 0x2 ;  /* 0x0000000d150a7211 */ /* 0x000fe400078e10ff */
[----:B------:R-:W-:Y:S01]  /*57760*/  F2FP.BF16.PACK_AB R7, R23, R28 ;  /* 0x0000001c1707723e */ /* 0x000fe200000010ff */
[----:B------:R-:W-:Y:S01]  /*57770*/  IMAD.MOV.U32 R23, RZ, RZ, R29 ;  /* 0x000000ffff177224 */ /* 0x000fe200078e001d */
[----:B------:R-:W-:Y:S02]  /*57780*/  LEA R19, R21, R10, 0x2 ;  /* 0x0000000a15137211 */ /* 0x000fe400078e10ff */
[----:B--2---:R-:W-:Y:S02]  /*57790*/  F2FP.BF16.PACK_AB R6, R2, R0 ;  /* 0x000000000206723e */ /* 0x004fe400000010ff */
[----:B------:R-:W2:Y:S04]  /*577a0*/  LDL.LU R2, [R1+0x2df4] ;  /* 0x002df40001027983 */ /* 0x000ea80000300800 */
[----:B------:R-:W4:Y:S04]  /*577b0*/  LDL.LU R0, [R1+0x2df0] ;  /* 0x002df00001007983 */ /* 0x000f280000300800 */
[----:B------:R-:W2:Y:S04]  /*577c0*/  LDL.LU R14, [R1+0x170] ;  /* 0x00017000010e7983 */ /* 0x000ea80000300800 */
[----:B------:R0:W-:Y:S04]  /*577d0*/  STL [R1+0x2dc4], R13 ;  /* 0x002dc40d01007387 */ /* 0x0001e80000100800 */
[----:B------:R-:W2:Y:S01]  /*577e0*/  LDL.LU R29, [R1+0x34] ;  /* 0x00003400011d7983 */ /* 0x000ea20000300800 */
[----:B0-----:R-:W-:-:S05]  /*577f0*/  IMAD R13, R8, c[0x0][0x1c8], RZ ;  /* 0x00007200080d7a24 */ /* 0x001fca00078e02ff */
[----:B------:R-:W-:Y:S02]  /*57800*/  LEA R13, R21, R13, 0x2 ;  /* 0x0000000d150d7211 */ /* 0x000fe400078e10ff */
[----:B------:R-:W2:Y:S04]  /*57810*/  LDL.LU R21, [R1+0x4] ;  /* 0x0000040001157983 */ /* 0x000ea80000300800 */
[----:B------:R-:W2:Y:S01]  /*57820*/  LDL.LU R12, [R1+0x1a0] ;  /* 0x0001a000010c7983 */ /* 0x000ea20000300800 */
[----:B------:R-:W-:Y:S01]  /*57830*/  IMAD R28, R8, c[0x0][0x1c8], RZ ;  /* 0x00007200081c7a24 */ /* 0x000fe200078e02ff */
[----:B-----5:R-:W-:-:S05]  /*57840*/  F2FP.BF16.PACK_AB R25, R9, R25 ;  /* 0x000000190919723e */ /* 0x020fca00000010ff */
[----:B------:R-:W-:Y:S04]  /*57850*/  STS.128 [R3+0x180], R24 ;  /* 0x0001801803007388 */ /* 0x000fe80000000c00 */
[----:B------:R-:W-:Y:S04]  /*57860*/  STS.128 [R3+0x380], R4 ;  /* 0x0003800403007388 */ /* 0x000fe80000000c00 */
[----:B--2---:R0:W-:Y:S04]  /*57870*/  STL [R1+0x2dec], R12 ;  /* 0x002dec0c01007387 */ /* 0x0041e80000100800 */
[----:B0-----:R-:W2:Y:S04]  /*57880*/  LDL.LU R12, [R1+0x8] ;  /* 0x00000800010c7983 */ /* 0x001ea80000300800 */
[----:B------:R-:W-:Y:S01]  /*57890*/  BAR.SYNC.DEFER_BLOCKING 0x0 ;  /* 0x0000000000007b1d */ /* 0x000fe20000010000 */
[----:B----4-:R-:W-:-:S04]  /*578a0*/  LEA R8, P2, R28, R0, 0x1 ;  /* 0x000000001c087211 */ /* 0x010fc800078408ff */
[----:B------:R-:W-:Y:S01]  /*578b0*/  LEA.HI.X.SX32 R9, R28, R2, 0x1, P2 ;  /* 0x000000021c097211 */ /* 0x000fe200010f0eff */
[----:B------:R-:W4:Y:S04]  /*578c0*/  LDL.LU R16, [R1+0x1b0] ;  /* 0x0001b00001107983 */ /* 0x000f280000300800 */
[----:B------:R-:W0:Y:S01]  /*578d0*/  S2R R28, SR_TID.X ;  /* 0x00000000001c7919 */ /* 0x000e220000002100 */
[----:B------:R-:W-:-:S05]  /*578e0*/  MOV R7, c[0x0][0x1c8] ;  /* 0x0000720000077a02 */ /* 0x000fca0000000f00 */
[----:B------:R-:W-:Y:S01]  /*578f0*/  IMAD R24, R7, 0x4, R19 ;  /* 0x0000000407187824 */ /* 0x000fe200078e0213 */
[----:B0-----:R-:W-:Y:S02]  /*57900*/  SHF.R.U32.HI R27, RZ, 0x5, R28 ;  /* 0x00000005ff1b7819 */ /* 0x001fe4000001161c */
[----:B------:R-:W5:Y:S02]  /*57910*/  LDL.LU R28, [R1] ;  /* 0x00000000011c7983 */ /* 0x000f640000300800 */
[----:B------:R-:W-:-:S05]  /*57920*/  SGXT.U32 R27, R27, 0x2 ;  /* 0x000000021b1b781a */ /* 0x000fca0000000000 */
[C---:B------:R-:W-:Y:S02]  /*57930*/  IMAD R26, R27.reuse, c[0x0][0x1c8], RZ ;  /* 0x000072001b1a7a24 */ /* 0x040fe400078e02ff */
[----:B------:R-:W-:-:S03]  /*57940*/  IMAD R27, R27, c[0x0][0x1c8], RZ ;  /* 0x000072001b1b7a24 */ /* 0x000fc600078e02ff */
[C---:B------:R-:W-:Y:S01]  /*57950*/  LEA R26, R7.reuse, R26, 0x2 ;  /* 0x0000001a071a7211 */ /* 0x040fe200078e10ff */
[----:B------:R0:W-:Y:S01]  /*57960*/  STL [R1+0x2dc8], R19 ;  /* 0x002dc81301007387 */ /* 0x0001e20000100800 */
[C---:B------:R-:W-:Y:S02]  /*57970*/  LEA R27, R7.reuse, R27, 0x2 ;  /* 0x0000001b071b7211 */ /* 0x040fe400078e10ff */
[C---:B------:R-:W-:Y:S02]  /*57980*/  LEA R26, R7.reuse, R26, 0x2 ;  /* 0x0000001a071a7211 */ /* 0x040fe400078e10ff */
[----:B------:R-:W-:Y:S02]  /*57990*/  LEA R27, R7, R27, 0x2 ;  /* 0x0000001b071b7211 */ /* 0x000fe400078e10ff */
[----:B0-----:R-:W-:Y:S02]  /*579a0*/  MOV R19, c[0x0][0x1c8] ;  /* 0x0000720000137a02 */ /* 0x001fe40000000f00 */
[----:B------:R-:W-:-:S03]  /*579b0*/  LEA R4, P2, R26, R0, 0x1 ;  /* 0x000000001a047211 */ /* 0x000fc600078408ff */
[----:B------:R-:W-:Y:S01]  /*579c0*/  IMAD R25, R19, 0x4, R24 ;  /* 0x0000000413197824 */ /* 0x000fe200078e0218 */
[----:B------:R-:W-:Y:S02]  /*579d0*/  LEA R10, P3, R13, R0, 0x1 ;  /* 0x000000000d0a7211 */ /* 0x000fe400078608ff */
[----:B------:R-:W-:Y:S02]  /*579e0*/  LEA R27, R7, R27, 0x2 ;  /* 0x0000001b071b7211 */ /* 0x000fe400078e10ff */
[-C--:B------:R-:W-:Y:S01]  /*579f0*/  LEA.HI.X.SX32 R5, R26, R2.reuse, 0x1, P2 ;  /* 0x000000021a057211 */ /* 0x080fe200010f0eff */
[----:B------:R-:W-:Y:S01]  /*57a00*/  IMAD R26, R19, 0x4, R25 ;  /* 0x00000004131a7824 */ /* 0x000fe200078e0219 */
[----:B------:R-:W-:Y:S02]  /*57a10*/  MOV R18, R11 ;  /* 0x0000000b00127202 */ /* 0x000fe40000000f00 */
[----:B------:R-:W-:Y:S01]  /*57a20*/  LEA.HI.X.SX32 R11, R13, R2, 0x1, P3 ;  /* 0x000000020d0b7211 */ /* 0x000fe200018f0eff */
[----:B---3--:R0:W-:Y:S01]  /*57a30*/  STG.E.U16 [R8.64], R22 ;  /* 0x0000001608007986 */ /* 0x0081e2000c101506 */
[----:B------:R-:W-:-:S03]  /*57a40*/  LEA R6, P2, R27, R0, 0x1 ;  /* 0x000000001b067211 */ /* 0x000fc600078408ff */
[----:B------:R-:W3:Y:S01]  /*57a50*/  LDL.LU R13, [R1+0x190] ;  /* 0x00019000010d7983 */ /* 0x000ee20000300800 */
[----:B------:R-:W-:Y:S02]  /*57a60*/  LEA.HI.X.SX32 R7, R27, R2, 0x1, P2 ;  /* 0x000000021b077211 */ /* 0x000fe400010f0eff */
[----:B------:R-:W-:Y:S01]  /*57a70*/  MOV R27, R23 ;  /* 0x00000017001b7202 */ /* 0x000fe20000000f00 */
[----:B------:R1:W-:Y:S01]  /*57a80*/  STG.E.U16 [R10.64], R17 ;  /* 0x000000110a007986 */ /* 0x0003e2000c101506 */
[----:B0-----:R-:W-:-:S03]  /*57a90*/  LEA R8, R19, R26, 0x2 ;  /* 0x0000001a13087211 */ /* 0x001fc600078e10ff */
[----:B------:R2:W-:Y:S01]  /*57aa0*/  STG.E.U16 [R4.64], R20 ;  /* 0x0000001404007986 */ /* 0x0005e2000c101506 */
[----:B------:R-:W-:-:S03]  /*57ab0*/  LEA R23, R19, R8, 0x2 ;  /* 0x0000000813177211 */ /* 0x000fc600078e10ff */
[----:B-1----:R-:W3:Y:S04]  /*57ac0*/  LDL.LU R10, [R1+0x180] ;  /* 0x00018000010a7983 */ /* 0x002ee80000300800 */
[----:B------:R0:W-:Y:S04]  /*57ad0*/  STL [R1+0x30], R8 ;  /* 0x0000300801007387 */ /* 0x0001e80000100800 */
[----:B------:R1:W-:Y:S01]  /*57ae0*/  STL [R1+0x2c], R23 ;  /* 0x00002c1701007387 */ /* 0x0003e20000100800 */
[----:B--2---:R-:W-:-:S04]  /*57af0*/  LEA R4, P2, R12, R0, 0x1 ;  /* 0x000000000c047211 */ /* 0x004fc800078408ff */
[----:B------:R-:W-:Y:S02]  /*57b00*/  LEA.HI.X.SX32 R5, R12, R2, 0x1, P2 ;  /* 0x000000020c057211 */ /* 0x000fe400010f0eff */
[----:B------:R-:W2:Y:S01]  /*57b10*/  LDL.LU R12, [R1+0x2dec] ;  /* 0x002dec00010c7983 */ /* 0x000ea20000300800 */
[----:B0-----:R-:W-:Y:S01]  /*57b20*/  LEA R8, P3, R29, R0, 0x1 ;  /* 0x000000001d087211 */ /* 0x001fe200078608ff */
[----:B-1----:R-:W-:-:S03]  /*57b30*/  IMAD R23, R19, 0x4, R23 ;  /* 0x0000000413177824 */ /* 0x002fc600078e0217 */
[----:B------:R-:W-:Y:S02]  /*57b40*/  LEA.HI.X.SX32 R9, R29, R2, 0x1, P3 ;  /* 0x000000021d097211 */ /* 0x000fe400018f0eff */
[----:B------:R-:W4:Y:S04]  /*57b50*/  LDL.LU R29, [R1+0x2de8] ;  /* 0x002de800011d7983 */ /* 0x000f280000300800 */
[----:B------:R0:W-:Y:S04]  /*57b60*/  STL [R1+0x40], R23 ;  /* 0x0000401701007387 */ /* 0x0001e80000100800 */
[----:B------:R1:W-:Y:S01]  /*57b70*/  STG.E.U16 [R6.64], R14 ;  /* 0x0000000e06007986 */ /* 0x0003e2000c101506 */
[----:B0-----:R-:W-:-:S05]  /*57b80*/  LEA R23, R19, R23, 0x2 ;  /* 0x0000001713177211 */ /* 0x001fca00078e10ff */
[----:B------:R0:W-:Y:S01]  /*57b90*/  STL [R1+0x4c], R23 ;  /* 0x00004c1701007387 */ /* 0x0001e20000100800 */
[----:B-1----:R-:W-:-:S04]  /*57ba0*/  LEA R6, P2, R21, R0, 0x1 ;  /* 0x0000000015067211 */ /* 0x002fc800078408ff */
[----:B------:R-:W-:Y:S02]  /*57bb0*/  LEA.HI.X.SX32 R7, R21, R2, 0x1, P2 ;  /* 0x0000000215077211 */ /* 0x000fe400010f0eff */
[----:B------:R-:W4:Y:S01]  /*57bc0*/  LDL.LU R21, [R1+0x2de4] ;  /* 0x002de40001157983 */ /* 0x000f220000300800 */
[----:B0-----:R-:W-:-:S05]  /*57bd0*/  LEA R23, R19, R23, 0x2 ;  /* 0x0000001713177211 */ /* 0x001fca00078e10ff */
[----:B------:R0:W-:Y:S02]  /*57be0*/  STL [R1+0x48], R23 ;  /* 0x0000481701007387 */ /* 0x0001e40000100800 */
[----:B0-----:R-:W-:Y:S02]  /*57bf0*/  LEA R23, R19, R23, 0x2 ;  /* 0x0000001713177211 */ /* 0x001fe400078e10ff */
[----:B---3--:R5:W-:Y:S02]  /*57c00*/  STG.E.U16 [R4.64], R10 ;  /* 0x0000000a04007986 */ /* 0x008be4000c101506 */
[----:B-----5:R-:W-:-:S04]  /*57c10*/  LEA R4, P2, R28, R0, 0x1 ;  /* 0x000000001c047211 */ /* 0x020fc800078408ff */
[----:B------:R-:W-:Y:S02]  /*57c20*/  LEA.HI.X.SX32 R5, R28, R2, 0x1, P2 ;  /* 0x000000021c057211 */ /* 0x000fe400010f0eff */
[----:B------:R-:W3:Y:S04]  /*57c30*/  LDL.LU R28, [R1+0x2de0] ;  /* 0x002de000011c7983 */ /* 0x000ee80000300800 */
[----:B------:R-:W-:Y:S04]  /*57c40*/  STL [R1+0x44], R23 ;  /* 0x0000441701007387 */ /* 0x000fe80000100800 */
[----:B--2---:R0:W-:Y:S04]  /*57c50*/  STG.E.U16 [R8.64], R12 ;  /* 0x0000000c08007986 */ /* 0x0041e8000c101506 */
[----:B0-----:R-:W2:Y:S01]  /*57c60*/  LDL.LU R9, [R1+0x388] ;  /* 0x0003880001097983 */ /* 0x001ea20000300800 */
[----:B------:R-:W-:Y:S01]  /*57c70*/  IMAD R23, R19, 0x4, R23 ;  /* 0x0000000413177824 */ /* 0x000fe200078e0217 */
[----:B----4-:R-:W-:-:S02]  /*57c80*/  LEA R8, P2, R29, R0, 0x1 ;  /* 0x000000001d087211 */ /* 0x010fc400078408ff */
[----:B------:R0:W-:Y:S01]  /*57c90*/  STG.E.U16 [R6.64], R16 ;  /* 0x0000001006007986 */ /* 0x0001e2000c101506 */
[----:B------:R-:W-:-:S03]  /*57ca0*/  PRMT R3, R22, 0x7632, R3 ;  /* 0x0000763216037816 */ /* 0x000fc60000000003 */
[----:B------:R1:W-:Y:S04]  /*57cb0*/  STL [R1+0x3c], R23 ;  /* 0x00003c1701007387 */ /* 0x0003e80000100800 */
[----:B------:R-:W4:Y:S01]  /*57cc0*/  LDL.LU R22, [R1+0x2ddc] ;  /* 0x002ddc0001167983 */ /* 0x000f220000300800 */
[----:B0-----:R-:W-:-:S03]  /*57cd0*/  LEA R6, R19, R23, 0x2 ;  /* 0x0000001713067211 */ /* 0x001fc600078e10ff */
[----:B-1----:R-:W5:Y:S04]  /*57ce0*/  LDL.LU R23, [R1+0x2dd8] ;  /* 0x002dd80001177983 */ /* 0x002f680000300800 */
[----:B------:R-:W-:Y:S01]  /*57cf0*/  STG.E.U16 [R4.64], R13 ;  /* 0x0000000d04007986 */ /* 0x000fe2000c101506 */
[----:B--2---:R-:W-:Y:S02]  /*57d00*/  MOV R7, R9 ;  /* 0x0000000900077202 */ /* 0x004fe40000000f00 */
[----:B------:R-:W-:Y:S02]  /*57d10*/  LEA.HI.X.SX32 R9, R29, R2, 0x1, P2 ;  /* 0x000000021d097211 */ /* 0x000fe400010f0eff */
[----:B------:R-:W2:Y:S04]  /*57d20*/  LDL.LU R29, [R1+0x194] ;  /* 0x00019400011d7983 */ /* 0x000ea80000300800 */
[----:B------:R0:W-:Y:S04]  /*57d30*/  STL [R1+0x34], R6 ;  /* 0x0000340601007387 */ /* 0x0001e80000100800 */
[----:B------:R1:W-:Y:S01]  /*57d40*/  STG.E.U16 [R8.64], R3 ;  /* 0x0000000308007986 */ /* 0x0003e2000c101506 */
[----:B0-----:R-:W-:Y:S01]  /*57d50*/  LEA R6, R19, R6, 0x2 ;  /* 0x0000000613067211 */ /* 0x001fe200078e10ff */
[----:B-1----:R-:W-:-:S03]  /*57d60*/  IMAD.MOV.U32 R8, RZ, RZ, R27 ;  /* 0x000000ffff087224 */ /* 0x002fc600078e001b */
[----:B------:R-:W-:Y:S01]  /*57d70*/  LEA R27, R19, R6, 0x2 ;  /* 0x00000006131b7211 */ /* 0x000fe200078e10ff */
[----:B------:R-:W-:Y:S01]  /*57d80*/  STL [R1+0x28], R6 ;  /* 0x0000280601007387 */ /* 0x000fe20000100800 */
[----:B------:R-:W-:-:S03]  /*57d90*/  PRMT R3, R17, 0x7632, R3 ;  /* 0x0000763211037816 */ /* 0x000fc60000000003 */
[----:B---3--:R0:W-:Y:S01]  /*57da0*/  STL [R1+0x2dc0], R28 ;  /* 0x002dc01c01007387 */ /* 0x0081e20000100800 */
[----:B------:R-:W-:-:S03]  /*57db0*/  PRMT R9, R20, 0x7632, R9 ;  /* 0x0000763214097816 */ /* 0x000fc60000000009 */
[----:B------:R-:W3:Y:S01]  /*57dc0*/  LDL.LU R17, [R1+0x18] ;  /* 0x0000180001117983 */ /* 0x000ee20000300800 */
[----:B------:R-:W-:-:S03]  /*57dd0*/  LEA R4, P2, R28, R0, 0x1 ;  /* 0x000000001c047211 */ /* 0x000fc600078408ff */
[----:B------:R-:W-:Y:S04]  /*57de0*/  STL [R1+0x2db8], R27 ;  /* 0x002db81b01007387 */ /* 0x000fe80000100800 */
[----:B------:R-:W3:Y:S01]  /*57df0*/  LDL.LU R20, [R1+0x2dd4] ;  /* 0x002dd40001147983 */ /* 0x000ee20000300800 */
[----:B------:R-:W-:Y:S02]  /*57e00*/  LEA.HI.X.SX32 R5, R28, R2, 0x1, P2 ;  /* 0x000000021c057211 */ /* 0x000fe400010f0eff */
[----:B0-----:R-:W-:Y:S02]  /*57e10*/  MOV R28, R7 ;  /* 0x00000007001c7202 */ /* 0x001fe40000000f00 */
[----:B------:R-:W-:Y:S01]  /*57e20*/  MOV R7, R8 ;  /* 0x0000000800077202 */ /* 0x000fe20000000f00 */
[C---:B------:R-:W-:Y:S01]  /*57e30*/  IMAD R8, R19.reuse, 0x4, R27 ;  /* 0x0000000413087824 */ /* 0x040fe200078e021b */
[----:B------:R0:W-:Y:S04]  /*57e40*/  STG.E.U16 [R4.64], R3 ;  /* 0x0000000304007986 */ /* 0x0001e8000c101506 */
[----:B------:R-:W-:Y:S01]  /*57e50*/  LEA R19, R19, R8, 0x2 ;  /* 0x0000000813137211 */ /* 0x000fe200078e10ff */
[----:B0-----:R-:W-:-:S04]  /*57e60*/  IMAD.MOV.U32 R5, RZ, RZ, c[0x0][0x1c8] ;  /* 0x00007200ff057624 */ /* 0x001fc800078e00ff */
[----:B------:R0:W-:Y:S01]  /*57e70*/  STL [R1+0x20], R19 ;  /* 0x0000201301007387 */ /* 0x0001e20000100800 */
[----:B------:R-:W-:Y:S02]  /*57e80*/  PRMT R4, R14, 0x7632, R4 ;  /* 0x000076320e047816 */ /* 0x000fe40000000004 */
[----:B--2---:R-:W-:Y:S02]  /*57e90*/  MOV R3, R29 ;  /* 0x0000001d00037202 */ /* 0x004fe40000000f00 */
[----:B------:R-:W-:Y:S02]  /*57ea0*/  LEA R29, R5, R19, 0x2 ;  /* 0x00000013051d7211 */ /* 0x000fe400078e10ff */
[----:B0-----:R-:W2:Y:S04]  /*57eb0*/  LDL.LU R19, [R1+0x38] ;  /* 0x0000380001137983 */ /* 0x001ea80000300800 */
[----:B------:R-:W-:Y:S04]  /*57ec0*/  STL [R1+0x2dbc], R29 ;  /* 0x002dbc1d01007387 */ /* 0x000fe80000100800 */
[----:B------:R-:W2:Y:S01]  /*57ed0*/  LDL.LU R14, [R1+0x2dd0] ;  /* 0x002dd000010e7983 */ /* 0x000ea20000300800 */
[----:B-----5:R-:W-:-:S02]  /*57ee0*/  LEA R6, P2, R23, R0, 0x1 ;  /* 0x0000000017067211 */ /* 0x020fc400078408ff */
[----:B------:R-:W-:Y:S02]  /*57ef0*/  MOV R27, R7 ;  /* 0x00000007001b7202 */ /* 0x000fe40000000f00 */
[----:B------:R-:W-:Y:S02]  /*57f00*/  LEA.HI.X.SX32 R7, R23, R2, 0x1, P2 ;  /* 0x0000000217077211 */ /* 0x000fe400010f0eff */
[----:B----4-:R-:W-:-:S03]  /*57f10*/  LEA R8, P2, R22, R0, 0x1 ;  /* 0x0000000016087211 */ /* 0x010fc600078408ff */
[----:B------:R0:W-:Y:S01]  /*57f20*/  STG.E.U16 [R6.64], R9 ;  /* 0x0000000906007986 */ /* 0x0001e2000c101506 */
[----:B------:R-:W-:Y:S02]  /*57f30*/  PRMT R11, R10, 0x7632, R11 ;  /* 0x000076320a0b7816 */ /* 0x000fe4000000000b */
[----:B0-----:R-:W-:Y:S02]  /*57f40*/  LEA.HI.X.SX32 R9, R22, R2, 0x1, P2 ;  /* 0x0000000216097211 */ /* 0x001fe400010f0eff */
[C---:B---3--:R-:W-:Y:S02]  /*57f50*/  LEA R6, P2, R20.reuse, R0, 0x1 ;  /* 0x0000000014067211 */ /* 0x048fe400078408ff */
[----:B------:R-:W-:Y:S02]  /*57f60*/  MOV R22, R3 ;  /* 0x0000000300167202 */ /* 0x000fe40000000f00 */
[----:B------:R-:W-:Y:S02]  /*57f70*/  LEA.HI.X.SX32 R7, R20, R2, 0x1, P2 ;  /* 0x0000000214077211 */ /* 0x000fe400010f0eff */
[----:B------:R-:W-:-:S02]  /*57f80*/  LEA R3, R5, R29, 0x2 ;  /* 0x0000001d05037211 */ /* 0x000fc400078e10ff */
[----:B------:R-:W-:Y:S01]  /*57f90*/  MOV R20, c[0x0][0x1c8] ;  /* 0x0000720000147a02 */ /* 0x000fe20000000f00 */
[----:B------:R0:W-:Y:S01]  /*57fa0*/  STG.E.U16 [R8.64], R4 ;  /* 0x0000000408007986 */ /* 0x0001e2000c101506 */
[----:B------:R-:W-:Y:S02]  /*57fb0*/  LEA R10, P2, R21, R0, 0x1 ;  /* 0x00000000150a7211 */ /* 0x000fe400078408ff */
[C---:B------:R-:W-:Y:S01]  /*57fc0*/  LEA R5, R20.reuse, R3, 0x2 ;  /* 0x0000000314057211 */ /* 0x040fe200078e10ff */
[----:B------:R-:W-:Y:S01]  /*57fd0*/  IMAD.MOV.U32 R29, RZ, RZ, R28 ;  /* 0x000000ffff1d7224 */ /* 0x000fe200078e001c */
[----:B------:R1:W-:Y:S04]  /*57fe0*/  STG.E.U16 [R6.64], R11 ;  /* 0x0000000b06007986 */ /* 0x0003e8000c101506 */
[----:B------:R-:W3:Y:S01]  /*57ff0*/  LDL.LU R28, [R1+0x144] ;  /* 0x00014400011c7983 */ /* 0x000ee20000300800 */
[----:B0-----:R-:W-:-:S02]  /*58000*/  LEA R4, R20, R5, 0x2 ;  /* 0x0000000514047211 */ /* 0x001fc400078e10ff */
[----:B-1----:R-:W-:Y:S02]  /*58010*/  LEA.HI.X.SX32 R11, R21, R2, 0x1, P2 ;  /* 0x00000002150b7211 */ /* 0x002fe400010f0eff */
[----:B------:R-:W-:Y:S01]  /*58020*/  PRMT R7, R12, 0x7632, R7 ;  /* 0x000076320c077816 */ /* 0x000fe20000000007 */
[----:B------:R0:W-:Y:S01]  /*58030*/  STL.64 [R1+0x2da0], R4 ;  /* 0x002da00401007387 */ /* 0x0001e20000100a00 */
[----:B------:R-:W-:Y:S01]  /*58040*/  LEA R6, R20, R4, 0x2 ;  /* 0x0000000414067211 */ /* 0x000fe200078e10ff */
[----:B------:R-:W-:Y:S02]  /*58050*/  IMAD.MOV.U32 R21, RZ, RZ, R29 ;  /* 0x000000ffff157224 */ /* 0x000fe400078e001d */
[----:B------:R-:W4:Y:S04]  /*58060*/  LDL.LU R12, [R1+0x2dcc] ;  /* 0x002dcc00010c7983 */ /* 0x000f280000300800 */
[----:B------:R-:W5:Y:S04]  /*58070*/  LDL.LU R29, [R1+0x154] ;  /* 0x00015400011d7983 */ /* 0x000f680000300800 */
[----:B------:R1:W-:Y:S01]  /*58080*/  STG.E.U16 [R10.64], R7 ;  /* 0x000000070a007986 */ /* 0x0003e2000c101506 */
[----:B0-----:R-:W-:-:S03]  /*58090*/  MOV R4, R27 ;  /* 0x0000001b00047202 */ /* 0x001fc60000000f00 */
[----:B-1----:R-:W3:Y:S01]  /*580a0*/  LDL.LU R10, [R1+0x14] ;  /* 0x00001400010a7983 */ /* 0x002ee20000300800 */
[----:B------:R-:W-:-:S03]  /*580b0*/  LEA R8, P2, R17, R0, 0x1 ;  /* 0x0000000011087211 */ /* 0x000fc600078408ff */
[----:B------:R-:W4:Y:S01]  /*580c0*/  LDL.LU R27, [R1+0x174] ;  /* 0x00017400011b7983 */ /* 0x000f220000300800 */
[----:B------:R-:W-:Y:S02]  /*580d0*/  LEA.HI.X.SX32 R9, R17, R2, 0x1, P2 ;  /* 0x0000000211097211 */ /* 0x000fe400010f0eff */
[----:B------:R-:W-:Y:S02]  /*580e0*/  PRMT R11, R13, 0x7632, R11 ;  /* 0x000076320d0b7816 */ /* 0x000fe4000000000b */
[----:B--2---:R-:W-:Y:S01]  /*580f0*/  PRMT R14, R16, 0x7632, R14 ;  /* 0x00007632100e7816 */ /* 0x004fe2000000000e */
[----:B------:R-:W-:-:S05]  /*58100*/  IMAD R16, R20, 0x4, R6 ;  /* 0x0000000414107824 */ /* 0x000fca00078e0206 */
[----:B------:R-:W-:-:S05]  /*58110*/  LEA R7, R20, R16, 0x2 ;  /* 0x0000001014077211 */ /* 0x000fca00078e10ff */
[----:B------:R0:W-:Y:S01]  /*58120*/  STL.64 [R1+0x2da8], R6 ;  /* 0x002da80601007387 */ /* 0x0001e20000100a00 */
[----:B------:R-:W-:-:S03]  /*58130*/  LEA R16, P2, R19, R0, 0x1 ;  /* 0x0000000013107211 */ /* 0x000fc600078408ff */
[----:B0-----:R-:W2:Y:S01]  /*58140*/  LDL.LU R6, [R1+0x164] ;  /* 0x0001640001067983 */ /* 0x001ea20000300800 */
[----:B------:R-:W-:-:S03]  /*58150*/  LEA.HI.X.SX32 R17, R19, R2, 0x1, P2 ;  /* 0x0000000213117211 */ /* 0x000fc600010f0eff */
[----:B------:R-:W5:Y:S04]  /*58160*/  LDL.LU R19, [R1+0x2dc8] ;  /* 0x002dc80001137983 */ /* 0x000f680000300800 */
[----:B------:R-:W5:Y:S04]  /*58170*/  LDL.LU R13, [R1+0x2dc4] ;  /* 0x002dc400010d7983 */ /* 0x000f680000300800 */
[----:B------:R0:W-:Y:S02]  /*58180*/  STG.E.U16 [R8.64], R14 ;  /* 0x0000000e08007986 */ /* 0x0001e4000c101506 */
[----:B0-----:R-:W-:Y:S01]  /*58190*/  LEA R8, R20, R7, 0x2 ;  /* 0x0000000714087211 */ /* 0x001fe200078e10ff */
[----:B------:R-:W-:-:S05]  /*581a0*/  IMAD.MOV.U32 R7, RZ, RZ, c[0x0][0x1c8] ;  /* 0x00007200ff077624 */ /* 0x000fca00078e00ff */
[----:B------:R-:W-:Y:S01]  /*581b0*/  LEA R9, R7, R8, 0x2 ;  /* 0x0000000807097211 */ /* 0x000fe200078e10ff */
[----:B------:R-:W-:Y:S01]  /*581c0*/  STG.E.U16 [R16.64], R11 ;  /* 0x0000000b10007986 */ /* 0x000fe2000c101506 */
[----:B------:R-:W-:-:S03]  /*581d0*/  MOV R5, R22 ;  /* 0x0000001600057202 */ /* 0x000fc60000000f00 */
[----:B------:R0:W-:Y:S01]  /*581e0*/  STL [R1+0x8], R9 ;  /* 0x0000080901007387 */ /* 0x0001e20000100800 */
[----:B------:R-:W-:Y:S02]  /*581f0*/  MOV R22, R15 ;  /* 0x0000000f00167202 */ /* 0x000fe40000000f00 */
[----:B0-----:R-:W-:Y:S02]  /*58200*/  LEA R9, R7, R9, 0x2 ;  /* 0x0000000907097211 */ /* 0x001fe400078e10ff */
[----:B------:R-:W-:-:S03]  /*58210*/  MOV R17, R18 ;  /* 0x0000001200117202 */ /* 0x000fc60000000f00 */
[----:B------:R-:W-:Y:S01]  /*58220*/  IMAD R18, R7, 0x4, R9 ;  /* 0x0000000407127824 */ /* 0x000fe200078e0209 */
[----:B---3--:R-:W-:-:S04]  /*58230*/  LEA R14, P3, R10, R0, 0x1 ;  /* 0x000000000a0e7211 */ /* 0x008fc800078608ff */
[----:B------:R-:W-:Y:S02]  /*58240*/  LEA.HI.X.SX32 R15, R10, R2, 0x1, P3 ;  /* 0x000000020a0f7211 */ /* 0x000fe400018f0eff */
[C---:B----4-:R-:W-:Y:S01]  /*58250*/  LEA R10, P2, R12.reuse, R0, 0x1 ;  /* 0x000000000c0a7211 */ /* 0x050fe200078408ff */
[----:B------:R0:W-:Y:S03]  /*58260*/  STL.64 [R1+0x2d98], R8 ;  /* 0x002d980801007387 */ /* 0x0001e60000100a00 */
[----:B------:R-:W-:Y:S02]  /*58270*/  LEA.HI.X.SX32 R11, R12, R2, 0x1, P2 ;  /* 0x000000020c0b7211 */ /* 0x000fe400010f0eff */
[----:B0-----:R-:W-:-:S05]  /*58280*/  LEA R8, R7, R18, 0x2 ;  /* 0x0000001207087211 */ /* 0x001fca00078e10ff */
[----:B------:R-:W-:Y:S01]  /*58290*/  STL [R1+0xc], R8 ;  /* 0x00000c0801007387 */ /* 0x000fe20000100800 */
[----:B------:R-:W-:-:S03]  /*582a0*/  MOV R9, R17 ;  /* 0x0000001100097202 */ /* 0x000fc60000000f00 */
[----:B--2---:R-:W-:Y:S04]  /*582b0*/  STG.E.U16 [R14.64], R6 ;  /* 0x000000060e007986 */ /* 0x004fe8000c101506 */
[----:B------:R0:W-:Y:S02]  /*582c0*/  STG.E.U16 [R10.64], R28 ;  /* 0x0000001c0a007986 */ /* 0x0001e4000c101506 */
[----:B0-----:R-:W-:Y:S01]  /*582d0*/  IMAD R10, R7, 0x4, R8 ;  /* 0x00000004070a7824 */ /* 0x001fe200078e0208 */
[----:B-----5:R-:W-:-:S04]  /*582e0*/  LEA R14, P2, R13, R0, 0x1 ;  /* 0x000000000d0e7211 */ /* 0x020fc800078408ff */
[C---:B------:R-:W-:Y:S02]  /*582f0*/  LEA R8, R7.reuse, R10, 0x2 ;  /* 0x0000000a07087211 */ /* 0x040fe400078e10ff */
[----:B------:R-:W-:Y:S02]  /*58300*/  LEA R20, R20, R13, 0x2 ;  /* 0x0000000d14147211 */ /* 0x000fe400078e10ff */
[----:B------:R-:W-:Y:S02]  /*58310*/  LEA R8, R7, R8, 0x2 ;  /* 0x0000000807087211 */ /* 0x000fe400078e10ff */
[----:B------:R-:W-:Y:S02]  /*58320*/  LEA.HI.X.SX32 R15, R13, R2, 0x1, P2 ;  /* 0x000000020d0f7211 */ /* 0x000fe400010f0eff */
[-C--:B------:R-:W-:Y:S02]  /*58330*/  LEA R12, P3, R20, R0.reuse, 0x1 ;  /* 0x00000000140c7211 */ /* 0x080fe400078608ff */
[----:B------:R-:W-:-:S02]  /*58340*/  LEA R16, P2, R19, R0, 0x1 ;  /* 0x0000000013107211 */ /* 0x000fc400078408ff */
[----:B------:R-:W-:Y:S01]  /*58350*/  LEA R11, R7, R8, 0x2 ;  /* 0x00000008070b7211 */ /* 0x000fe200078e10ff */
[----:B------:R0:W-:Y:S01]  /*58360*/  STG.E.U16 [R14.64], R29 ;  /* 0x0000001d0e007986 */ /* 0x0001e2000c101506 */
[-C--:B------:R-:W-:Y:S02]  /*58370*/  LEA.HI.X.SX32 R13, R20, R2.reuse, 0x1, P3 ;  /* 0x00000002140d7211 */ /* 0x080fe400018f0eff */
[----:B------:R-:W-:Y:S01]  /*58380*/  LEA.HI.X.SX32 R17, R19, R2, 0x1, P2 ;  /* 0x0000000213117211 */ /* 0x000fe200010f0eff */
[----:B------:R-:W-:Y:S01]  /*58390*/  IMAD R20, R7, 0x4, R11 ;  /* 0x0000000407147824 */ /* 0x000fe200078e020b */
[----:B------:R-:W-:Y:S01]  /*583a0*/  STL [R1], R8 ;  /* 0x0000000801007387 */ /* 0x000fe20000100800 */
[----:B0-----:R-:W-:-:S03]  /*583b0*/  LEA R14, P2, R24, R0, 0x1 ;  /* 0x00000000180e7211 */ /* 0x001fc600078408ff */
[----:B------:R0:W-:Y:S01]  /*583c0*/  STL.64 [R1+0x2d88], R10 ;  /* 0x002d880a01007387 */ /* 0x0001e20000100a00 */
[----:B------:R-:W-:Y:S02]  /*583d0*/  LEA R19, R7, R20, 0x2 ;  /* 0x0000001407137211 */ /* 0x000fe400078e10ff */
[----:B------:R-:W-:Y:S01]  /*583e0*/  LEA.HI.X.SX32 R15, R24, R2, 0x1, P2 ;  /* 0x00000002180f7211 */ /* 0x000fe200010f0eff */
[----:B------:R1:W-:Y:S04]  /*583f0*/  STG.E.U16 [R12.64], R27 ;  /* 0x0000001b0c007986 */ /* 0x0003e8000c101506 */
[----:B------:R2:W-:Y:S01]  /*58400*/  STG.E.U16 [R16.64], R22 ;  /* 0x0000001610007986 */ /* 0x0005e2000c101506 */
[----:B0-----:R-:W-:-:S03]  /*58410*/  MOV R11, R5 ;  /* 0x00000005000b7202 */ /* 0x001fc60000000f00 */
[----:B------:R-:W3:Y:S01]  /*58420*/  LDL.LU R8, [R1+0x4c] ;  /* 0x00004c0001087983 */ /* 0x000ee20000300800 */
[----:B------:R-:W-:Y:S02]  /*58430*/  MOV R10, R9 ;  /* 0x00000009000a7202 */ /* 0x000fe40000000f00 */
[----:B-1----:R-:W-:Y:S01]  /*58440*/  LEA R12, P3, R25, R0, 0x1 ;  /* 0x00000000190c7211 */ /* 0x002fe200078608ff */
[----:B------:R-:W4:Y:S01]  /*58450*/  LDL.LU R9, [R1+0x48] ;  /* 0x0000480001097983 */ /* 0x000f220000300800 */
[----:B------:R-:W-:Y:S02]  /*58460*/  MOV R5, R21 ;  /* 0x0000001500057202 */ /* 0x000fe40000000f00 */
[----:B------:R-:W-:Y:S01]  /*58470*/  LEA R21, R7, R19, 0x2 ;  /* 0x0000001307157211 */ /* 0x000fe200078e10ff */
[----:B------:R0:W-:Y:S01]  /*58480*/  STG.E.U16 [R14.64], R4 ;  /* 0x000000040e007986 */ /* 0x0001e2000c101506 */
[----:B------:R-:W-:Y:S01]  /*58490*/  LEA.HI.X.SX32 R13, R25, R2, 0x1, P3 ;  /* 0x00000002190d7211 */ /* 0x000fe200018f0eff */
[----:B------:R-:W-:Y:S01]  /*584a0*/  IMAD.MOV.U32 R25, RZ, RZ, R22 ;  /* 0x000000ffff197224 */ /* 0x000fe200078e0016 */
[----:B--2---:R-:W-:Y:S01]  /*584b0*/  LEA R22, R7, R21, 0x2 ;  /* 0x0000001507167211 */ /* 0x004fe200078e10ff */
[----:B0-----:R-:W2:Y:S04]  /*584c0*/  LDL.LU R15, [R1+0x30] ;  /* 0x00003000010f7983 */ /* 0x001ea80000300800 */
[----:B------:R0:W-:Y:S04]  /*584d0*/  STL.64 [R1+0x2d90], R18 ;  /* 0x002d901201007387 */ /* 0x0001e80000100a00 */
[----:B0-----:R-:W5:Y:S04]  /*584e0*/  LDL.LU R19, [R1+0x40] ;  /* 0x0000400001137983 */ /* 0x001f680000300800 */
[----:B------:R0:W-:Y:S01]  /*584f0*/  STL.64 [R1+0x2d80], R20 ;  /* 0x002d801401007387 */ /* 0x0001e20000100a00 */
[----:B------:R-:W-:-:S03]  /*58500*/  PRMT R23, R6, 0x7632, R23 ;  /* 0x0000763206177816 */ /* 0x000fc60000000017 */
[----:B0-----:R-:W3:Y:S01]  /*58510*/  LDL.LU R21, [R1+0x2c] ;  /* 0x00002c0001157983 */ /* 0x001ee20000300800 */
[----:B------:R-:W-:-:S03]  /*58520*/  PRMT R24, R28, 0x7632, R24 ;  /* 0x000076321c187816 */ /* 0x000fc60000000018 */
[----:B------:R-:W-:Y:S04]  /*58530*/  STL.64 [R1+0x2db0], R10 ;  /* 0x002db00a01007387 */ /* 0x000fe80000100a00 */
[----:B------:R-:W4:Y:S04]  /*58540*/  LDL.LU R18, [R1+0x3c] ;  /* 0x00003c0001127983 */ /* 0x000f280000300800 */
[----:B------:R-:W4:Y:S04]  /*58550*/  LDL.LU R6, [R1+0x34] ;  /* 0x0000340001067983 */ /* 0x000f280000300800 */
[----:B------:R-:W4:Y:S01]  /*58560*/  LDL.LU R28, [R1+0x2dc0] ;  /* 0x002dc000011c7983 */ /* 0x000f220000300800 */
[----:B------:R-:W-:-:S04]  /*58570*/  LEA R16, P2, R26, R0, 0x1 ;  /* 0x000000001a107211 */ /* 0x000fc800078408ff */
[----:B------:R-:W-:Y:S01]  /*58580*/  LEA.HI.X.SX32 R17, R26, R2, 0x1, P2 ;  /* 0x000000021a117211 */ /* 0x000fe200010f0eff */
[----:B------:R-:W-:Y:S04]  /*58590*/  STG.E.U16 [R12.64], R10 ;  /* 0x0000000a0c007986 */ /* 0x000fe8000c101506 */
[----:B------:R0:W-:Y:S02]  /*585a0*/  STG.E.U16 [R16.64], R11 ;  /* 0x0000000b10007986 */ /* 0x0001e4000c101506 */
[----:B0-----:R-:W-:-:S05]  /*585b0*/  IMAD R17, R7, 0x4, R22 ;  /* 0x0000000407117824 */ /* 0x001fca00078e0216 */
[----:B------:R-:W-:-:S05]  /*585c0*/  LEA R16, R7, R17, 0x2 ;  /* 0x0000001107107211 */ /* 0x000fca00078e10ff */
[----:B------:R0:W-:Y:S01]  /*585d0*/  STL.64 [R1+0x2d60], R16 ;  /* 0x002d601001007387 */ /* 0x0001e20000100a00 */
[----:B------:R-:W-:-:S03]  /*585e0*/  PRMT R26, R29, 0x7632, R26 ;  /* 0x000076321d1a7816 */ /* 0x000fc6000000001a */
[----:B0-----:R-:W5:Y:S01]  /*585f0*/  LDL.LU R17, [R1+0x44] ;  /* 0x0000440001117983 */ /* 0x001f620000300800 */
[----:B--2---:R-:W-:-:S04]  /*58600*/  LEA R12, P2, R15, R0, 0x1 ;  /* 0x000000000f0c7211 */ /* 0x004fc800078408ff */
[----:B------:R-:W-:-:S05]  /*58610*/  LEA.HI.X.SX32 R13, R15, R2, 0x1, P2 ;  /* 0x000000020f0d7211 */ /* 0x000fca00010f0eff */
[----:B------:R0:W-:Y:S02]  /*58620*/  STG.E.U16 [R12.64], R23 ;  /* 0x000000170c007986 */ /* 0x0001e4000c101506 */
[----:B0-----:R-:W-:Y:S02]  /*58630*/  LEA R23, R7, R16, 0x2 ;  /* 0x0000001007177211 */ /* 0x001fe400078e10ff */
[----:B---3--:R-:W-:-:S04]  /*58640*/  LEA R14, P2, R21, R0, 0x1 ;  /* 0x00000000150e7211 */ /* 0x008fc800078408ff */
[----:B------:R-:W-:Y:S01]  /*58650*/  LEA.HI.X.SX32 R15, R21, R2, 0x1, P2 ;  /* 0x00000002150f7211 */ /* 0x000fe200010f0eff */
[----:B------:R-:W-:Y:S04]  /*58660*/  STL.64 [R1+0x2d70], R22 ;  /* 0x002d701601007387 */ /* 0x000fe80000100a00 */
[----:B------:R0:W-:Y:S01]  /*58670*/  STG.E.U16 [R14.64], R24 ;  /* 0x000000180e007986 */ /* 0x0001e2000c101506 */
[----:B----4-:R-:W-:Y:S02]  /*58680*/  PRMT R28, R27, 0x7632, R28 ;  /* 0x000076321b1c7816 */ /* 0x010fe4000000001c */
[----:B0-----:R-:W-:Y:S02]  /*58690*/  LEA R24, R7, R23, 0x2 ;  /* 0x0000001707187211 */ /* 0x001fe400078e10ff */
[----:B------:R-:W2:Y:S04]  /*586a0*/  LDL.LU R23, [R1+0x28] ;  /* 0x0000280001177983 */ /* 0x000ea80000300800 */
[----:B------:R-:W3:Y:S04]  /*586b0*/  LDL.LU R29, [R1+0x2dbc] ;  /* 0x002dbc00011d7983 */ /* 0x000ee80000300800 */
[----:B------:R-:W4:Y:S04]  /*586c0*/  LDL.LU R27, [R1+0x2db8] ;  /* 0x002db800011b7983 */ /* 0x000f280000300800 */
[----:B------:R-:W3:Y:S01]  /*586d0*/  LDL.LU R22, [R1+0x20] ;  /* 0x0000200001167983 */ /* 0x000ee20000300800 */
[----:B-----5:R-:W-:-:S04]  /*586e0*/  LEA R12, P2, R19, R0, 0x1 ;  /* 0x00000000130c7211 */ /* 0x020fc800078408ff */
[----:B------:R-:W-:Y:S01]  /*586f0*/  LEA.HI.X.SX32 R13, R19, R2, 0x1, P2 ;  /* 0x00000002130d7211 */ /* 0x000fe200010f0eff */
[----:B------:R-:W-:Y:S01]  /*58700*/  IMAD.MOV.U32 R19, RZ, RZ, R25 ;  /* 0x000000ffff137224 */ /* 0x000fe200078e0019 */
[C---:B------:R-:W-:Y:S02]  /*58710*/  LEA R14, P2, R8.reuse, R0, 0x1 ;  /* 0x00000000080e7211 */ /* 0x040fe400078408ff */
[----:B------:R-:W-:Y:S01]  /*58720*/  LEA R25, R7, R24, 0x2 ;  /* 0x0000001807197211 */ /* 0x000fe200078e10ff */
[----:B------:R0:W-:Y:S01]  /*58730*/  STG.E.U16 [R12.64], R26 ;  /* 0x0000001a0c007986 */ /* 0x0001e2000c101506 */
[----:B------:R-:W-:Y:S02]  /*58740*/  LEA.HI.X.SX32 R15, R8, R2, 0x1, P2 ;  /* 0x00000002080f7211 */ /* 0x000fe400010f0eff */
[C---:B------:R-:W-:Y:S01]  /*58750*/  LEA R20, P2, R9.reuse, R0, 0x1 ;  /* 0x0000000009147211 */ /* 0x040fe200078408ff */
[----:B------:R1:W-:Y:S03]  /*58760*/  STL.64 [R1+0x2d50], R24 ;  /* 0x002d501801007387 */ /* 0x0003e60000100a00 */
[----:B------:R-:W-:-:S02]  /*58770*/  LEA.HI.X.SX32 R21, R9, R2, 0x1, P2 ;  /* 0x0000000209157211 */ /* 0x000fc400010f0eff */
[----:B0-----:R-:W-:-:S04]  /*58780*/  LEA R12, R7, R25, 0x2 ;  /* 0x00000019070c7211 */ /* 0x001fc800078e10ff */
[----:B------:R-:W-:Y:S02]  /*58790*/  LEA R26, R7, R12, 0x2 ;  /* 0x0000000c071a7211 */ /* 0x000fe400078e10ff */
[-C--:B-1----:R-:W-:Y:S02]  /*587a0*/  LEA R24, P2, R17, R0.reuse, 0x1 ;  /* 0x0000000011187211 */ /* 0x082fe400078408ff */
[----:B------:R-:W-:Y:S01]  /*587b0*/  LEA R10, P3, R18, R0, 0x1 ;  /* 0x00000000120a7211 */ /* 0x000fe200078608ff */
[----:B------:R-:W-:Y:S01]  /*587c0*/  IMAD R13, R7, 0x4, R26 ;  /* 0x00000004070d7824 */ /* 0x000fe200078e021a */
[----:B------:R-:W-:Y:S02]  /*587d0*/  LEA.HI.X.SX32 R25, R17, R2, 0x1, P2 ;  /* 0x0000000211197211 */ /* 0x000fe400010f0eff */
[----:B------:R-:W-:Y:S02]  /*587e0*/  LEA R8, P6, R6, R0, 0x1 ;  /* 0x0000000006087211 */ /* 0x000fe400078c08ff */
[-C--:B------:R-:W-:Y:S01]  /*587f0*/  LEA.HI.X.SX32 R11, R18, R2.reuse, 0x1, P3 ;  /* 0x00000002120b7211 */ /* 0x080fe200018f0eff */
[----:B------:R0:W-:Y:S01]  /*58800*/  STL.64 [R1+0x2d68], R24 ;  /* 0x002d681801007387 */ /* 0x0001e20000100a00 */
[----:B------:R-:W-:-:S03]  /*58810*/  LEA.HI.X.SX32 R9, R6, R2, 0x1, P6 ;  /* 0x0000000206097211 */ /* 0x000fc600030f0eff */
[----:B------:R1:W-:Y:S04]  /*58820*/  STL.64 [R1+0x2d58], R12 ;  /* 0x002d580c01007387 */ /* 0x0003e80000100a00 */
[----:B------:R5:W-:Y:S01]  /*58830*/  STG.E.U16 [R14.64], R28 ;  /* 0x0000001c0e007986 */ /* 0x000be2000c101506 */
[----:B0-----:R-:W-:Y:S02]  /*58840*/  MOV R25, c[0x0][0x1c8] ;  /* 0x0000720000197a02 */ /* 0x001fe40000000f00 */
[----:B-1----:R-:W-:Y:S02]  /*58850*/  MOV R12, R10 ;  /* 0x0000000a000c7202 */ /* 0x002fe40000000f00 */
[----:B-----5:R-:W-:Y:S01]  /*58860*/  LEA R28, R25, R13, 0x2 ;  /* 0x0000000d191c7211 */ /* 0x020fe200078e10ff */
[----:B------:R-:W-:-:S03]  /*58870*/  IMAD.MOV.U32 R13, RZ, RZ, R11 ;  /* 0x000000ffff0d7224 */ /* 0x000fc600078e000b */
[----:B------:R-:W-:Y:S02]  /*58880*/  LEA R15, R25, R28, 0x2 ;  /* 0x0000001c190f7211 */ /* 0x000fe400078e10ff */
[----:B--2---:R-:W-:-:S04]  /*58890*/  LEA R10, P2, R23, R0, 0x1 ;  /* 0x00000000170a7211 */ /* 0x004fc800078408ff */
[----:B------:R-:W-:Y:S02]  /*588a0*/  LEA.HI.X.SX32 R11, R23, R2, 0x1, P2 ;  /* 0x00000002170b7211 */ /* 0x000fe400010f0eff */
[----:B----4-:R-:W-:Y:S02]  /*588b0*/  LEA R18, R7, R27, 0x2 ;  /* 0x0000001b07127211 */ /* 0x010fe400078e10ff */
[CC--:B------:R-:W-:Y:S02]  /*588c0*/  LEA R6, P3, R27.reuse, R0.reuse, 0x1 ;  /* 0x000000001b067211 */ /* 0x0c0fe400078608ff */
[C---:B------:R-:W-:Y:S02]  /*588d0*/  LEA R16, P6, R18.reuse, R0, 0x1 ;  /* 0x0000000012107211 */ /* 0x040fe400078c08ff */
[-C--:B------:R-:W-:Y:S01]  /*588e0*/  LEA.HI.X.SX32 R7, R27, R2.reuse, 0x1, P3 ;  /* 0x000000021b077211 */ /* 0x080fe200018f0eff */
[----:B------:R0:W-:Y:S01]  /*588f0*/  STL.64 [R1+0x360], R10 ;  /* 0x0003600a01007387 */ /* 0x0001e20000100a00 */
[----:B------:R-:W-:-:S02]  /*58900*/  LEA.HI.X.SX32 R17, R18, R2, 0x1, P6 ;  /* 0x0000000212117211 */ /* 0x000fc400030f0eff */
[----:B------:R-:W-:Y:S01]  /*58910*/  LEA R27, R25, R15, 0x2 ;  /* 0x0000000f191b7211 */ /* 0x000fe200078e10ff */
[----:B0-----:R-:W2:Y:S04]  /*58920*/  LDL.LU.64 R10, [R1+0x2db0] ;  /* 0x002db000010a7983 */ /* 0x001ea80000300a00 */
[----:B------:R0:W-:Y:S04]  /*58930*/  STL.64 [R1+0x358], R6 ;  /* 0x0003580601007387 */ /* 0x0001e80000100a00 */
[----:B0-----:R-:W4:Y:S04]  /*58940*/  LDL.LU.64 R6, [R1+0x2da8] ;  /* 0x002da80001067983 */ /* 0x001f280000300a00 */
[----:B------:R0:W-:Y:S02]  /*58950*/  STL.64 [R1+0x350], R16 ;  /* 0x0003501001007387 */ /* 0x0001e40000100a00 */
[----:B0-----:R-:W-:-:S02]  /*58960*/  MOV R17, R4 ;  /* 0x0000000400117202 */ /* 0x001fc40000000f00 */
[C---:B---3--:R-:W-:Y:S02]  /*58970*/  LEA R4, P2, R22.reuse, R0, 0x1 ;  /* 0x0000000016047211 */ /* 0x048fe400078408ff */
[----:B------:R-:W-:Y:S02]  /*58980*/  MOV R16, R5 ;  /* 0x0000000500107202 */ /* 0x000fe40000000f00 */
[----:B------:R-:W-:Y:S01]  /*58990*/  LEA.HI.X.SX32 R5, R22, R2, 0x1, P2 ;  /* 0x0000000216057211 */ /* 0x000fe200010f0eff */
[----:B------:R-:W-:Y:S04]  /*589a0*/  STL.64 [R1+0x2d48], R26 ;  /* 0x002d481a01007387 */ /* 0x000fe80000100a00 */
[----:B------:R0:W-:Y:S04]  /*589b0*/  STL.64 [R1+0x348], R4 ;  /* 0x0003480401007387 */ /* 0x0001e80000100a00 */
[----:B0-----:R-:W3:Y:S01]  /*589c0*/  LDL.LU.64 R4, [R1+0x2da0] ;  /* 0x002da00001047983 */ /* 0x001ee20000300a00 */
[-C--:B------:R-:W-:Y:S01]  /*589d0*/  LEA R18, P3, R29, R0.reuse, 0x1 ;  /* 0x000000001d127211 */ /* 0x080fe200078608ff */
[----:B------:R-:W-:Y:S01]  /*589e0*/  IMAD.MOV.U32 R26, RZ, RZ, R8 ;  /* 0x000000ffff1a7224 */ /* 0x000fe200078e0008 */
[----:B------:R-:W-:Y:S01]  /*589f0*/  LEA R8, P6, R3, R0, 0x1 ;  /* 0x0000000003087211 */ /* 0x000fe200078c08ff */
[----:B------:R-:W-:Y:S01]  /*58a00*/  IMAD.MOV.U32 R23, RZ, RZ, R19 ;  /* 0x000000ffff177224 */ /* 0x000fe200078e0013 */
[----:B------:R-:W-:Y:S01]  /*58a10*/  LEA R14, R25, R27, 0x2 ;  /* 0x0000001b190e7211 */ /* 0x000fe200078e10ff */
[----:B------:R-:W5:Y:S01]  /*58a20*/  LDL.LU R22, [R1+0x8] ;  /* 0x0000080001167983 */ /* 0x000f620000300800 */
[----:B------:R-:W-:-:S02]  /*58a30*/  MOV R27, R9 ;  /* 0x00000009001b7202 */ /* 0x000fc40000000f00 */
[-C--:B------:R-:W-:Y:S02]  /*58a40*/  LEA.HI.X.SX32 R19, R29, R2.reuse, 0x1, P3 ;  /* 0x000000021d137211 */ /* 0x080fe400018f0eff */
[----:B------:R-:W-:Y:S01]  /*58a50*/  LEA.HI.X.SX32 R9, R3, R2, 0x1, P6 ;  /* 0x0000000203097211 */ /* 0x000fe200030f0eff */
[----:B------:R-:W-:Y:S04]  /*58a60*/  STL.64 [R1+0x2d38], R14 ;  /* 0x002d380e01007387 */ /* 0x000fe80000100a00 */
[----:B------:R-:W-:Y:S04]  /*58a70*/  STL.64 [R1+0x340], R18 ;  /* 0x0003401201007387 */ /* 0x000fe80000100a00 */
[----:B------:R-:W-:Y:S01]  /*58a80*/  STL.64 [R1+0x338], R8 ;  /* 0x0003380801007387 */ /* 0x000fe20000100a00 */
[----:B------:R-:W-:-:S05]  /*58a90*/  LEA R29, R25, R14, 0x2 ;  /* 0x0000000e191d7211 */ /* 0x000fca00078e10ff */
[----:B------:R4:W-:Y:S01]  /*58aa0*/  STL.64 [R1+0x2d78], R28 ;  /* 0x002d781c01007387 */ /* 0x0009e20000100a00 */
[C---:B------:R-:W-:Y:S02]  /*58ab0*/  LEA R3, R25.reuse, R29, 0x2 ;  /* 0x0000001d19037211 */ /* 0x040fe400078e10ff */
[----:B----4-:R-:W-:Y:S02]  /*58ac0*/  LEA R29, R25, R6, 0x2 ;  /* 0x00000006191d7211 */ /* 0x010fe400078e10ff */
[----:B------:R-:W-:-:S04]  /*58ad0*/  LEA R14, P6, R6, R0, 0x1 ;  /* 0x00000000060e7211 */ /* 0x000fc800078c08ff */
[----:B------:R-:W-:Y:S02]  /*58ae0*/  LEA.HI.X.SX32 R15, R6, R2, 0x1, P6 ;  /* 0x00000002060f7211 */ /* 0x000fe400030f0eff */
[CC--:B---3--:R-:W-:Y:S02]  /*58af0*/  LEA R8, P2, R5.reuse, R0.reuse, 0x1 ;  /* 0x0000000005087211 */ /* 0x0c8fe400078408ff */
[C---:B------:R-:W-:Y:S02]  /*58b00*/  LEA R18, P3, R4.reuse, R0, 0x1 ;  /* 0x0000000004127211 */ /* 0x040fe400078608ff */
[-C--:B------:R-:W-:Y:S02]  /*58b10*/  LEA.HI.X.SX32 R9, R5, R2.reuse, 0x1, P2 ;  /* 0x0000000205097211 */ /* 0x080fe400010f0eff */
[----:B------:R-:W-:-:S03]  /*58b20*/  LEA.HI.X.SX32 R19, R4, R2, 0x1, P3 ;  /* 0x0000000204137211 */ /* 0x000fc600018f0eff */
[----:B------:R0:W-:Y:S04]  /*58b30*/  STL.64 [R1+0x318], R8 ;  /* 0x0003180801007387 */ /* 0x0001e80000100a00 */
[----:B0-----:R-:W3:Y:S04]  /*58b40*/  LDL.LU.64 R8, [R1+0x2d98] ;  /* 0x002d980001087983 */ /* 0x001ee80000300a00 */
[----:B------:R0:W-:Y:S04]  /*58b50*/  STL.64 [R1+0x310], R18 ;  /* 0x0003101201007387 */ /* 0x0001e80000100a00 */
[----:B------:R-:W-:Y:S01]  /*58b60*/  STL.64 [R1+0x308], R14 ;  /* 0x0003080e01007387 */ /* 0x000fe20000100a00 */
[----:B0-----:R-:W-:-:S04]  /*58b70*/  LEA R18, P2, R29, R0, 0x1 ;  /* 0x000000001d127211 */ /* 0x001fc800078408ff */
[----:B------:R-:W-:-:S05]  /*58b80*/  LEA.HI.X.SX32 R19, R29, R2, 0x1, P2 ;  /* 0x000000021d137211 */ /* 0x000fca00010f0eff */
[----:B------:R0:W-:Y:S04]  /*58b90*/  STL.64 [R1+0x2e0], R18 ;  /* 0x0002e01201007387 */ /* 0x0001e80000100a00 */
[----:B0-----:R-:W4:Y:S01]  /*58ba0*/  LDL.LU.64 R18, [R1+0x2d90] ;  /* 0x002d900001127983 */ /* 0x001f220000300a00 */
[----:B------:R-:W-:Y:S01]  /*58bb0*/  IMAD.MOV.U32 R28, RZ, RZ, c[0x0][0x1c8] ;  /* 0x00007200ff1c7624 */ /* 0x000fe200078e00ff */
[----:B------:R-:W-:-:S04]  /*58bc0*/  LEA R24, P3, R7, R0, 0x1 ;  /* 0x0000000007187211 */ /* 0x000fc800078608ff */
[C---:B------:R-:W-:Y:S02]  /*58bd0*/  LEA R4, R28.reuse, R3, 0x2 ;  /* 0x000000031c047211 */ /* 0x040fe400078e10ff */
[----:B------:R-:W-:Y:S01]  /*58be0*/  LEA.HI.X.SX32 R25, R7, R2, 0x1, P3 ;  /* 0x0000000207197211 */ /* 0x000fe200018f0eff */
[----:B------:R-:W-:Y:S01]  /*58bf0*/  IMAD.MOV.U32 R29, RZ, RZ, R23 ;  /* 0x000000ffff1d7224 */ /* 0x000fe200078e0017 */
[----:B------:R-:W-:Y:S02]  /*58c00*/  LEA R5, R28, R4, 0x2 ;  /* 0x000000041c057211 */ /* 0x000fe400078e10ff */
[----:B------:R-:W-:Y:S01]  /*58c10*/  MOV R23, R16 ;  /* 0x0000001000177202 */ /* 0x000fe20000000f00 */
[----:B------:R0:W-:Y:S01]  /*58c20*/  STL.64 [R1+0x2d8], R24 ;  /* 0x0002d81801007387 */ /* 0x0001e20000100a00 */
[----:B--2---:R-:W-:Y:S02]  /*58c30*/  MOV R16, R10 ;  /* 0x0000000a00107202 */ /* 0x004fe40000000f00 */
[----:B-----5:R-:W-:-:S02]  /*58c40*/  LEA R10, P2, R22, R0, 0x1 ;  /* 0x00000000160a7211 */ /* 0x020fc400078408ff */
[----:B------:R-:W-:Y:S01]  /*58c50*/  LEA R6, R28, R5, 0x2 ;  /* 0x000000051c067211 */ /* 0x000fe200078e10ff */
[----:B0-----:R-:W2:Y:S01]  /*58c60*/  LDL.LU R24, [R1] ;  /* 0x0000000001187983 */ /* 0x001ea20000300800 */
[----:B------:R-:W-:-:S03]  /*58c70*/  IMAD.MOV.U32 R25, RZ, RZ, R11 ;  /* 0x000000ffff197224 */ /* 0x000fc600078e000b */
[----:B------:R-:W-:Y:S01]  /*58c80*/  STL.64 [R1+0x2d28], R4 ;  /* 0x002d280401007387 */ /* 0x000fe20000100a00 */
[----:B------:R-:W-:Y:S02]  /*58c90*/  LEA.HI.X.SX32 R11, R22, R2, 0x1, P2 ;  /* 0x00000002160b7211 */ /* 0x000fe400010f0eff */
[----:B------:R-:W-:Y:S02]  /*58ca0*/  LEA R7, R28, R6, 0x2 ;  /* 0x000000061c077211 */ /* 0x000fe400078e10ff */
[----:B---3--:R-:W-:-:S04]  /*58cb0*/  LEA R14, P6, R8, R0, 0x1 ;  /* 0x00000000080e7211 */ /* 0x008fc800078c08ff */
[----:B------:R-:W-:-:S05]  /*58cc0*/  LEA.HI.X.SX32 R15, R8, R2, 0x1, P6 ;  /* 0x00000002080f7211 */ /* 0x000fca00030f0eff */
[----:B------:R0:W-:Y:S04]  /*58cd0*/  STL.64 [R1+0x2d0], R14 ;  /* 0x0002d00e01007387 */ /* 0x0001e80000100a00 */
[----:B------:R1:W-:Y:S01]  /*58ce0*/  STL.64 [R1+0x2b0], R10 ;  /* 0x0002b00a01007387 */ /* 0x0003e20000100a00 */
[----:B0-----:R-:W-:-:S04]  /*58cf0*/  LEA R14, P3, R9, R0, 0x1 ;  /* 0x00000000090e7211 */ /* 0x001fc800078608ff */
[----:B------:R-:W-:Y:S01]  /*58d00*/  LEA.HI.X.SX32 R15, R9, R2, 0x1, P3 ;  /* 0x00000002090f7211 */ /* 0x000fe200018f0eff */
[----:B-1----:R-:W3:Y:S04]  /*58d10*/  LDL.LU.64 R10, [R1+0x2d88] ;  /* 0x002d8800010a7983 */ /* 0x002ee80000300a00 */
[----:B------:R-:W-:Y:S01]  /*58d20*/  STL.64 [R1+0x2d20], R6 ;  /* 0x002d200601007387 */ /* 0x000fe20000100a00 */
[----:B----4-:R-:W-:-:S03]  /*58d30*/  LEA R4, P6, R18, R0, 0x1 ;  /* 0x0000000012047211 */ /* 0x010fc600078c08ff */
[----:B------:R0:W-:Y:S01]  /*58d40*/  STL.64 [R1+0x2a8], R14 ;  /* 0x0002a80e01007387 */ /* 0x0001e20000100a00 */
[----:B------:R-:W-:-:S03]  /*58d50*/  LEA.HI.X.SX32 R5, R18, R2, 0x1, P6 ;  /* 0x0000000212057211 */ /* 0x000fc600030f0eff */
[----:B------:R-:W4:Y:S01]  /*58d60*/  LDL.LU R18, [R1+0xc] ;  /* 0x00000c0001127983 */ /* 0x000f220000300800 */
[----:B0-----:R-:W-:Y:S01]  /*58d70*/  MOV R14, R20 ;  /* 0x00000014000e7202 */ /* 0x001fe20000000f00 */
[----:B------:R-:W-:Y:S02]  /*58d80*/  IMAD.MOV.U32 R15, RZ, RZ, R21 ;  /* 0x000000ffff0f7224 */ /* 0x000fe400078e0015 */
[----:B------:R-:W-:Y:S01]  /*58d90*/  STL.64 [R1+0x2a0], R4 ;  /* 0x0002a00401007387 */ /* 0x000fe20000100a00 */
[----:B----4-:R-:W-:-:S04]  /*58da0*/  LEA R20, P2, R18, R0, 0x1 ;  /* 0x0000000012147211 */ /* 0x010fc800078408ff */
[----:B------:R-:W-:-:S05]  /*58db0*/  LEA.HI.X.SX32 R21, R18, R2, 0x1, P2 ;  /* 0x0000000212157211 */ /* 0x000fca00010f0eff */
[----:B------:R0:W-:Y:S04]  /*58dc0*/  STL.64 [R1+0x278], R20 ;  /* 0x0002781401007387 */ /* 0x0001e80000100a00 */
[----:B0-----:R-:W4:Y:S01]  /*58dd0*/  LDL.LU.64 R20, [R1+0x2d80] ;  /* 0x002d800001147983 */ /* 0x001f220000300a00 */
[C---:B------:R-:W-:Y:S02]  /*58de0*/  LEA R8, R28.reuse, R7, 0x2 ;  /* 0x000000071c087211 */ /* 0x040fe400078e10ff */
[----:B---3--:R-:W-:Y:S02]  /*58df0*/  LEA R22, R28, R10, 0x2 ;  /* 0x0000000a1c167211 */ /* 0x008fe400078e10ff */
[----:B------:R-:W-:Y:S02]  /*58e00*/  LEA R6, P3, R10, R0, 0x1 ;  /* 0x000000000a067211 */ /* 0x000fe400078608ff */
[----:B------:R-:W-:-:S02]  /*58e10*/  LEA R9, R28, R8, 0x2 ;  /* 0x000000081c097211 */ /* 0x000fc400078e10ff */
[----:B------:R-:W-:Y:S02]  /*58e20*/  LEA R4, P6, R22, R0, 0x1 ;  /* 0x0000000016047211 */ /* 0x000fe400078c08ff */
[-C--:B------:R-:W-:Y:S02]  /*58e30*/  LEA.HI.X.SX32 R7, R10, R2.reuse, 0x1, P3 ;  /* 0x000000020a077211 */ /* 0x080fe400018f0eff */
[----:B------:R-:W-:Y:S02]  /*58e40*/  LEA R10, R28, R9, 0x2 ;  /* 0x000000091c0a7211 */ /* 0x000fe400078e10ff */
[----:B------:R-:W-:Y:S02]  /*58e50*/  LEA.HI.X.SX32 R5, R22, R2, 0x1, P6 ;  /* 0x0000000216057211 */ /* 0x000fe400030f0eff */
[-C--:B--2---:R-:W-:Y:S01]  /*58e60*/  LEA R28, P2, R24, R0.reuse, 0x1 ;  /* 0x00000000181c7211 */ /* 0x084fe200078408ff */
[----:B------:R0:W-:Y:S01]  /*58e70*/  STL.64 [R1+0x2d10], R8 ;  /* 0x002d100801007387 */ /* 0x0001e20000100a00 */
[----:B------:R-:W-:-:S03]  /*58e80*/  LEA R22, P3, R11, R0, 0x1 ;  /* 0x000000000b167211 */ /* 0x000fc600078608ff */
[----:B------:R-:W-:Y:S04]  /*58e90*/  STL.64 [R1+0x18], R6 ;  /* 0x0000180601007387 */ /* 0x000fe80000100a00 */
[----:B------:R1:W-:Y:S01]  /*58ea0*/  STL.64 [R1+0x10], R4 ;  /* 0x0000100401007387 */ /* 0x0003e20000100a00 */
[----:B0-----:R-:W-:Y:S01]  /*58eb0*/  IMAD.MOV.U32 R9, RZ, RZ, R29 ;  /* 0x000000ffff097224 */ /* 0x001fe200078e001d */
[----:B------:R-:W-:Y:S02]  /*58ec0*/  LEA.HI.X.SX32 R29, R24, R2, 0x1, P2 ;  /* 0x00000002181d7211 */ /* 0x000fe400010f0eff */
[----:B------:R-:W-:Y:S02]  /*58ed0*/  MOV R8, c[0x0][0x1c8] ;  /* 0x0000720000087a02 */ /* 0x000fe40000000f00 */
[----:B-1----:R-:W-:-:S02]  /*58ee0*/  MOV R5, R23 ;  /* 0x0000001700057202 */ /* 0x002fc40000000f00 */
[----:B------:R-:W-:Y:S01]  /*58ef0*/  LEA.HI.X.SX32 R23, R11, R2, 0x1, P3 ;  /* 0x000000020b177211 */ /* 0x000fe200018f0eff */
[----:B------:R0:W-:Y:S01]  /*58f00*/  STL.64 [R1+0x8], R28 ;  /* 0x0000081c01007387 */ /* 0x0001e20000100a00 */
[C---:B------:R-:W-:Y:S02]  /*58f10*/  LEA R18, R8.reuse, R10, 0x2 ;  /* 0x0000000a08127211 */ /* 0x040fe400078e10ff */
[----:B------:R-:W-:Y:S01]  /*58f20*/  LEA R24, P2, R19, R0, 0x1 ;  /* 0x0000000013187211 */ /* 0x000fe200078408ff */
[----:B0-----:R-:W2:Y:S04]  /*58f30*/  LDL.LU.64 R28, [R1+0x2d78] ;  /* 0x002d7800011c7983 */ /* 0x001ea80000300a00 */
[----:B------:R0:W-:Y:S01]  /*58f40*/  STL.64 [R1+0x298], R22 ;  /* 0x0002981601007387 */ /* 0x0001e20000100a00 */
[----:B------:R-:W-:Y:S01]  /*58f50*/  IMAD R11, R8, 0x4, R18 ;  /* 0x00000004080b7824 */ /* 0x000fe200078e0212 */
[----:B------:R-:W-:-:S02]  /*58f60*/  MOV R4, R25 ;  /* 0x0000001900047202 */ /* 0x000fc40000000f00 */
[----:B------:R-:W-:Y:S01]  /*58f70*/  LEA.HI.X.SX32 R25, R19, R2, 0x1, P2 ;  /* 0x0000000213197211 */ /* 0x000fe200010f0eff */
[----:B0-----:R-:W3:Y:S01]  /*58f80*/  LDL.LU.64 R22, [R1+0x2d70] ;  /* 0x002d700001167983 */ /* 0x001ee20000300a00 */
[----:B----4-:R-:W-:-:S04]  /*58f90*/  LEA R6, P6, R20, R0, 0x1 ;  /* 0x0000000014067211 */ /* 0x010fc800078c08ff */
[----:B------:R-:W-:-:S05]  /*58fa0*/  LEA.HI.X.SX32 R7, R20, R2, 0x1, P6 ;  /* 0x0000000214077211 */ /* 0x000fca00030f0eff */
[----:B------:R0:W-:Y:S04]  /*58fb0*/  STL.64 [R1+0x300], R6 ;  /* 0x0003000601007387 */ /* 0x0001e80000100a00 */
[----:B------:R-:W-:Y:S01]  /*58fc0*/  STL.64 [R1+0x2d18], R10 ;  /* 0x002d180a01007387 */ /* 0x000fe20000100a00 */
[----:B0-----:R-:W-:Y:S02]  /*58fd0*/  MOV R7, R16 ;  /* 0x0000001000077202 */ /* 0x001fe40000000f00 */
[C---:B------:R-:W-:Y:S02]  /*58fe0*/  LEA R16, P3, R21.reuse, R0, 0x1 ;  /* 0x0000000015107211 */ /* 0x040fe400078608ff */
[----:B------:R-:W-:Y:S02]  /*58ff0*/  MOV R6, R17 ;  /* 0x0000001100067202 */ /* 0x000fe40000000f00 */
[----:B------:R-:W-:Y:S01]  /*59000*/  LEA.HI.X.SX32 R17, R21, R2, 0x1, P3 ;  /* 0x0000000215117211 */ /* 0x000fe200018f0eff */
[----:B------:R0:W-:Y:S04]  /*59010*/  STL.64 [R1+0x330], R24 ;  /* 0x0003301801007387 */ /* 0x0001e80000100a00 */
[----:B0-----:R-:W4:Y:S04]  /*59020*/  LDL.LU.64 R24, [R1+0x2d68] ;  /* 0x002d680001187983 */ /* 0x001f280000300a00 */
[----:B------:R0:W-:Y:S04]  /*59030*/  STL.64 [R1+0x328], R16 ;  /* 0x0003281001007387 */ /* 0x0001e80000100a00 */
[----:B0-----:R-:W5:Y:S01]  /*59040*/  LDL.LU.64 R16, [R1+0x2d60] ;  /* 0x002d600001107983 */ /* 0x001f620000300a00 */
[----:B------:R-:W-:Y:S01]  /*59050*/  IMAD R20, R8, 0x4, R11 ;  /* 0x0000000408147824 */ /* 0x000fe200078e020b */
[----:B------:R-:W-:-:S02]  /*59060*/  MOV R11, R9 ;  /* 0x00000009000b7202 */ /* 0x000fc40000000f00 */
[----:B---3--:R-:W-:-:S04]  /*59070*/  LEA R8, P6, R22, R0, 0x1 ;  /* 0x0000000016087211 */ /* 0x008fc800078c08ff */
[----:B------:R-:W-:-:S05]  /*59080*/  LEA.HI.X.SX32 R9, R22, R2, 0x1, P6 ;  /* 0x0000000216097211 */ /* 0x000fca00030f0eff */
[----:B------:R0:W-:Y:S01]  /*59090*/  STL.64 [R1+0x320], R8 ;  /* 0x0003200801007387 */ /* 0x0001e20000100a00 */
[----:B------:R-:W-:Y:S01]  /*590a0*/  MOV R10, c[0x0][0x1c8] ;  /* 0x00007200000a7a02 */ /* 0x000fe20000000f00 */
[----:B0-----:R-:W-:Y:S01]  /*590b0*/  IMAD.MOV.U32 R8, RZ, RZ, R12 ;  /* 0x000000ffff087224 */ /* 0x001fe200078e000c */
[----:B------:R-:W-:Y:S02]  /*590c0*/  MOV R9, R13 ;  /* 0x0000000d00097202 */ /* 0x000fe40000000f00 */
[----:B------:R-:W-:-:S03]  /*590d0*/  LEA R19, R10, R20, 0x2 ;  /* 0x000000140a137211 */ /* 0x000fc600078e10ff */
[----:B------:R4:W-:Y:S04]  /*590e0*/  STL.64 [R1+0x2d40], R8 ;  /* 0x002d400801007387 */ /* 0x0009e80000100a00 */
[----:B------:R-:W-:Y:S01]  /*590f0*/  STL.64 [R1+0x2d08], R18 ;  /* 0x002d081201007387 */ /* 0x000fe20000100a00 */
[----:B----4-:R-:W-:Y:S02]  /*59100*/  MOV R8, R24 ;  /* 0x0000001800087202 */ /* 0x010fe40000000f00 */
[----:B------:R-:W-:Y:S02]  /*59110*/  MOV R9, R25 ;  /* 0x0000001900097202 */ /* 0x000fe40000000f00 */
[-C--:B-----5:R-:W-:Y:S02]  /*59120*/  LEA R12, P2, R17, R0.reuse, 0x1 ;  /* 0x00000000110c7211 */ /* 0x0a0fe400078408ff */
[----:B------:R-:W-:-:S02]  /*59130*/  LEA R24, P3, R16, R0, 0x1 ;  /* 0x0000000010187211 */ /* 0x000fc400078608ff */
[-C--:B------:R-:W-:Y:S02]  /*59140*/  LEA.HI.X.SX32 R13, R17, R2.reuse, 0x1, P2 ;  /* 0x00000002110d7211 */ /* 0x080fe400010f0eff */
[----:B------:R-:W-:-:S03]  /*59150*/  LEA.HI.X.SX32 R25, R16, R2, 0x1, P3 ;  /* 0x0000000210197211 */ /* 0x000fc600018f0eff */
[----:B------:R0:W-:Y:S04]  /*59160*/  STL.64 [R1+0x2f8], R12 ;  /* 0x0002f80c01007387 */ /* 0x0001e80000100a00 */
[----:B0-----:R-:W3:Y:S04]  /*59170*/  LDL.LU.64 R12, [R1+0x2d58] ;  /* 0x002d5800010c7983 */ /* 0x001ee80000300a00 */
[----:B------:R0:W-:Y:S04]  /*59180*/  STL.64 [R1+0x2f0], R24 ;  /* 0x0002f01801007387 */ /* 0x0001e80000100a00 */
[----:B0-----:R-:W4:Y:S01]  /*59190*/  LDL.LU.64 R24, [R1+0x2d50] ;  /* 0x002d500001187983 */ /* 0x001f220000300a00 */
[----:B------:R-:W-:Y:S01]  /*591a0*/  LEA R18, P6, R23, R0, 0x1 ;  /* 0x0000000017127211 */ /* 0x000fe200078c08ff */
[----:B------:R-:W-:-:S03]  /*591b0*/  IMAD R21, R10, 0x4, R19 ;  /* 0x000000040a157824 */ /* 0x000fc600078e0213 */
[----:B------:R-:W-:Y:S02]  /*591c0*/  LEA.HI.X.SX32 R19, R23, R2, 0x1, P6 ;  /* 0x0000000217137211 */ /* 0x000fe400030f0eff */
[----:B------:R-:W-:Y:S04]  /*591d0*/  STL.64 [R1+0x2d00], R20 ;  /* 0x002d001401007387 */ /* 0x000fe80000100a00 */
[----:B------:R0:W-:Y:S02]  /*591e0*/  STL.64 [R1+0x2e8], R18 ;  /* 0x0002e81201007387 */ /* 0x0001e40000100a00 */
[----:B0-----:R-:W-:Y:S02]  /*591f0*/  MOV R18, R26 ;  /* 0x0000001a00127202 */ /* 0x001fe40000000f00 */
[----:B------:R-:W-:-:S02]  /*59200*/  MOV R19, R27 ;  /* 0x0000001b00137202 */ /* 0x000fc40000000f00 */
[----:B----4-:R-:W-:-:S04]  /*59210*/  LEA R26, P2, R24, R0, 0x1 ;  /* 0x00000000181a7211 */ /* 0x010fc800078408ff */
[----:B------:R-:W-:-:S05]  /*59220*/  LEA.HI.X.SX32 R27, R24, R2, 0x1, P2 ;  /* 0x00000002181b7211 */ /* 0x000fca00010f0eff */
[----:B------:R0:W-:Y:S04]  /*59230*/  STL.64 [R1+0x2c8], R26 ;  /* 0x0002c81a01007387 */ /* 0x0001e80000100a00 */
[----:B0-----:R-:W4:Y:S01]  /*59240*/  LDL.LU.64 R26, [R1+0x2d48] ;  /* 0x002d4800011a7983 */ /* 0x001f220000300a00 */
[----:B------:R-:W-:Y:S02]  /*59250*/  LEA R16, R10, R21, 0x2 ;  /* 0x000000150a107211 */ /* 0x000fe400078e10ff */
[-C--:B------:R-:W-:Y:S02]  /*59260*/  LEA R22, P3, R25, R0.reuse, 0x1 ;  /* 0x0000000019167211 */ /* 0x080fe400078608ff */
[----:B---3--:R-:W-:Y:S01]  /*59270*/  LEA R20, P6, R12, R0, 0x1 ;  /* 0x000000000c147211 */ /* 0x008fe200078c08ff */
[----:B------:R-:W-:Y:S01]  /*59280*/  IMAD R17, R10, 0x4, R16 ;  /* 0x000000040a117824 */ /* 0x000fe200078e0210 */
[----:B------:R-:W-:-:S02]  /*59290*/  MOV R10, R11 ;  /* 0x0000000b000a7202 */ /* 0x000fc40000000f00 */
[----:B------:R-:W-:Y:S02]  /*592a0*/  MOV R11, R6 ;  /* 0x00000006000b7202 */ /* 0x000fe40000000f00 */
[-C--:B------:R-:W-:Y:S02]  /*592b0*/  LEA.HI.X.SX32 R23, R25, R2.reuse, 0x1, P3 ;  /* 0x0000000219177211 */ /* 0x080fe400018f0eff */
[----:B------:R-:W-:Y:S01]  /*592c0*/  LEA.HI.X.SX32 R21, R12, R2, 0x1, P6 ;  /* 0x000000020c157211 */ /* 0x000fe200030f0eff */
[----:B------:R-:W-:Y:S04]  /*592d0*/  STL.64 [R1+0x2d30], R10 ;  /* 0x002d300a01007387 */ /* 0x000fe80000100a00 */
[----:B------:R0:W-:Y:S01]  /*592e0*/  STL.64 [R1+0x2c0], R22 ;  /* 0x0002c01601007387 */ /* 0x0001e20000100a00 */
[----:B------:R-:W-:-:S03]  /*592f0*/  MOV R25, c[0x0][0x1c8] ;  /* 0x0000720000197a02 */ /* 0x000fc60000000f00 */
[----:B------:R1:W-:Y:S04]  /*59300*/  STL.64 [R1+0x2cf8], R16 ;  /* 0x002cf81001007387 */ /* 0x0003e80000100a00 */
[----:B------:R3:W-:Y:S01]  /*59310*/  STL.64 [R1+0x2b8], R20 ;  /* 0x0002b81401007387 */ /* 0x0007e20000100a00 */
[----:B0-----:R-:W-:Y:S02]  /*59320*/  LEA R22, R25, R17, 0x2 ;  /* 0x0000001119167211 */ /* 0x001fe400078e10ff */
[----:B-1----:R-:W-:Y:S02]  /*59330*/  MOV R16, R14 ;  /* 0x0000000e00107202 */ /* 0x002fe40000000f00 */
[----:B---3--:R-:W-:Y:S01]  /*59340*/  MOV R20, R8 ;  /* 0x0000000800147202 */ /* 0x008fe20000000f00 */
[----:B------:R-:W-:Y:S01]  /*59350*/  IMAD.MOV.U32 R21, RZ, RZ, R9 ;  /* 0x000000ffff157224 */ /* 0x000fe200078e0009 */
[----:B------:R-:W-:-:S02]  /*59360*/  LEA R14, P3, R13, R0, 0x1 ;  /* 0x000000000d0e7211 */ /* 0x000fc400078608ff */
[----:B------:R-:W-:Y:S02]  /*59370*/  MOV R17, R15 ;  /* 0x0000000f00117202 */ /* 0x000fe40000000f00 */
[----:B------:R-:W-:Y:S02]  /*59380*/  LEA.HI.X.SX32 R15, R13, R2, 0x1, P3 ;  /* 0x000000020d0f7211 */ /* 0x000fe400018f0eff */
[----:B----4-:R-:W-:-:S04]  /*59390*/  LEA R8, P2, R26, R0, 0x1 ;  /* 0x000000001a087211 */ /* 0x010fc800078408ff */
[----:B------:R-:W-:-:S05]  /*593a0*/  LEA.HI.X.SX32 R9, R26, R2, 0x1, P2 ;  /* 0x000000021a097211 */ /* 0x000fca00010f0eff */
[----:B------:R0:W-:Y:S04]  /*593b0*/  STL.64 [R1+0x290], R8 ;  /* 0x0002900801007387 */ /* 0x0001e80000100a00 */
[----:B0-----:R-:W3:Y:S04]  /*593c0*/  LDL.LU.64 R8, [R1+0x2d40] ;  /* 0x002d400001087983 */ /* 0x001ee80000300a00 */
[----:B------:R0:W-:Y:S04]  /*593d0*/  STL.64 [R1+0x288], R14 ;  /* 0x0002880e01007387 */ /* 0x0001e80000100a00 */
[----:B0-----:R-:W4:Y:S01]  /*593e0*/  LDL.LU.64 R14, [R1+0x2d38] ;  /* 0x002d3800010e7983 */ /* 0x001f220000300a00 */
[----:B--2---:R-:W-:-:S04]  /*593f0*/  LEA R10, P6, R28, R0, 0x1 ;  /* 0x000000001c0a7211 */ /* 0x004fc800078c08ff */
[----:B------:R-:W-:Y:S02]  /*59400*/  LEA.HI.X.SX32 R11, R28, R2, 0x1, P6 ;  /* 0x000000021c0b7211 */ /* 0x000fe400030f0eff */
[----:B------:R-:W-:-:S03]  /*59410*/  LEA R12, R25, R22, 0x2 ;  /* 0x00000016190c7211 */ /* 0x000fc600078e10ff */
[----:B------:R4:W-:Y:S01]  /*59420*/  STL.64 [R1+0x280], R10 ;  /* 0x0002800a01007387 */ /* 0x0009e20000100a00 */
[----:B------:R-:W-:Y:S01]  /*59430*/  MOV R6, R7 ;  /* 0x0000000700067202 */ /* 0x000fe20000000f00 */
[----:B------:R-:W-:Y:S01]  /*59440*/  IMAD.MOV.U32 R7, RZ, RZ, R4 ;  /* 0x000000ffff077224 */ /* 0x000fe200078e0004 */
[----:B------:R-:W-:Y:S01]  /*59450*/  LEA R4, P3, R27, R0, 0x1 ;  /* 0x000000001b047211 */ /* 0x000fe200078608ff */
[----:B------:R-:W-:Y:S01]  /*59460*/  IMAD R13, R25, 0x4, R12 ;  /* 0x00000004190d7824 */ /* 0x000fe200078e020c */
[----:B------:R-:W-:Y:S02]  /*59470*/  MOV R28, R5 ;  /* 0x00000005001c7202 */ /* 0x000fe40000000f00 */
[----:B------:R-:W-:Y:S02]  /*59480*/  LEA.HI.X.SX32 R5, R27, R2, 0x1, P3 ;  /* 0x000000021b057211 */ /* 0x000fe400018f0eff */
[----:B------:R-:W-:Y:S01]  /*59490*/  STL.64 [R1+0x2ce0], R12 ;  /* 0x002ce00c01007387 */ /* 0x000fe20000100a00 */
[----:B----4-:R-:W-:-:S04]  /*594a0*/  LEA R10, P2, R15, R0, 0x1 ;  /* 0x000000000f0a7211 */ /* 0x010fc800078408ff */
[----:B------:R-:W-:-:S05]  /*594b0*/  LEA.HI.X.SX32 R11, R15, R2, 0x1, P2 ;  /* 0x000000020f0b7211 */ /* 0x000fca00010f0eff */
[----:B------:R0:W-:Y:S04]  /*594c0*/  STL.64 [R1+0x270], R10 ;  /* 0x0002700a01007387 */ /* 0x0001e80000100a00 */
[----:B0-----:R-:W2:Y:S04]  /*594d0*/  LDL.LU.64 R10, [R1+0x2d30] ;  /* 0x002d3000010a7983 */ /* 0x001ea80000300a00 */
[----:B------:R0:W-:Y:S04]  /*594e0*/  STL.64 [R1+0x268], R4 ;  /* 0x0002680401007387 */ /* 0x0001e80000100a00 */
[----:B0-----:R-:W4:Y:S01]  /*594f0*/  LDL.LU.64 R4, [R1+0x2d28] ;  /* 0x002d280001047983 */ /* 0x001f220000300a00 */
[----:B------:R-:W-:Y:S01]  /*59500*/  MOV R12, R18 ;  /* 0x00000012000c7202 */ /* 0x000fe20000000f00 */
[----:B------:R-:W-:Y:S01]  /*59510*/  IMAD.MOV.U32 R26, RZ, RZ, R6 ;  /* 0x000000ffff1a7224 */ /* 0x000fe200078e0006 */
[----:B------:R-:W-:-:S02]  /*59520*/  LEA R23, R25, R13, 0x2 ;  /* 0x0000000d19177211 */ /* 0x000fc400078e10ff */
[CC--:B------:R-:W-:Y:S02]  /*59530*/  LEA R18, P6, R14.reuse, R0.reuse, 0x1 ;  /* 0x000000000e127211 */ /* 0x0c0fe400078c08ff */
[C---:B------:R-:W-:Y:S01]  /*59540*/  LEA R6, P2, R29.reuse, R0, 0x1 ;  /* 0x000000001d067211 */ /* 0x040fe200078408ff */
[----:B------:R-:W-:Y:S01]  /*59550*/  IMAD.MOV.U32 R13, RZ, RZ, R19 ;  /* 0x000000ffff0d7224 */ /* 0x000fe200078e0013 */
[-C--:B------:R-:W-:Y:S01]  /*59560*/  LEA.HI.X.SX32 R19, R14, R2.reuse, 0x1, P6 ;  /* 0x000000020e137211 */ /* 0x080fe200030f0eff */
[----:B------:R0:W-:Y:S01]  /*59570*/  STL.64 [R1+0x2ce8], R22 ;  /* 0x002ce81601007387 */ /* 0x0001e20000100a00 */
[----:B------:R-:W-:Y:S02]  /*59580*/  MOV R24, R7 ;  /* 0x0000000700187202 */ /* 0x000fe40000000f00 */
[----:B------:R-:W-:Y:S01]  /*59590*/  LEA.HI.X.SX32 R7, R29, R2, 0x1, P2 ;  /* 0x000000021d077211 */ /* 0x000fe200010f0eff */
[----:B------:R-:W-:Y:S01]  /*595a0*/  STL.64 [R1+0x260], R18 ;  /* 0x0002601201007387 */ /* 0x000fe20000100a00 */
[----:B------:R-:W-:-:S03]  /*595b0*/  LEA R15, R25, R23, 0x2 ;  /* 0x00000017190f7211 */ /* 0x000fc600078e10ff */
[----:B------:R1:W-:Y:S01]  /*595c0*/  STL.64 [R1+0x258], R6 ;  /* 0x0002580601007387 */ /* 0x0003e20000100a00 */
[----:B0-----:R-:W-:Y:S02]  /*595d0*/  MOV R23, R28 ;  /* 0x0000001c00177202 */ /* 0x001fe40000000f00 */
[----:B---3--:R-:W-:Y:S01]  /*595e0*/  MOV R28, R8 ;  /* 0x00000008001c7202 */ /* 0x008fe20000000f00 */
[----:B------:R-:W-:Y:S01]  /*595f0*/  IMAD.MOV.U32 R29, RZ, RZ, R9 ;  /* 0x000000ffff1d7224 */ /* 0x000fe200078e0009 */
[----:B------:R-:W-:Y:S01]  /*59600*/  LEA R14, R25, R15, 0x2 ;  /* 0x0000000f190e7211 */ /* 0x000fe200078e10ff */
[----:B-1----:R-:W3:Y:S01]  /*59610*/  LDL.LU.64 R6, [R1+0x2d20] ;  /* 0x002d200001067983 */ /* 0x002ee20000300a00 */
[----:B--2---:R-:W-:Y:S02]  /*59620*/  MOV R22, R10 ;  /* 0x0000000a00167202 */ /* 0x004fe40000000f00 */
[----:B------:R-:W-:Y:S02]  /*59630*/  LEA R10, P3, R3, R0, 0x1 ;  /* 0x00000000030a7211 */ /* 0x000fe400078608ff */
[----:B------:R-:W-:-:S02]  /*59640*/  MOV R27, R11 ;  /* 0x0000000b001b7202 */ /* 0x000fc40000000f00 */
[----:B------:R-:W-:Y:S02]  /*59650*/  LEA.HI.X.SX32 R11, R3, R2, 0x1, P3 ;  /* 0x00000002030b7211 */ /* 0x000fe400018f0eff */
[CC--:B----4-:R-:W-:Y:S02]  /*59660*/  LEA R18, P6, R4.reuse, R0.reuse, 0x1 ;  /* 0x0000000004127211 */ /* 0x0d0fe400078c08ff */
[C---:B------:R-:W-:Y:S02]  /*59670*/  LEA R8, P2, R5.reuse, R0, 0x1 ;  /* 0x0000000005087211 */ /* 0x040fe400078408ff */
[-C--:B------:R-:W-:Y:S01]  /*59680*/  LEA.HI.X.SX32 R19, R4, R2.reuse, 0x1, P6 ;  /* 0x0000000204137211 */ /* 0x080fe200030f0eff */
[----:B------:R0:W-:Y:S01]  /*59690*/  STL.64 [R1+0x250], R10 ;  /* 0x0002500a01007387 */ /* 0x0001e20000100a00 */
[----:B------:R-:W-:-:S03]  /*596a0*/  LEA.HI.X.SX32 R9, R5, R2, 0x1, P2 ;  /* 0x0000000205097211 */ /* 0x000fc600010f0eff */
[----:B0-----:R-:W2:Y:S04]  /*596b0*/  LDL.LU.64 R10, [R1+0x2d18] ;  /* 0x002d1800010a7983 */ /* 0x001ea80000300a00 */
[----:B------:R-:W-:Y:S04]  /*596c0*/  STL.64 [R1+0x2cd0], R14 ;  /* 0x002cd00e01007387 */ /* 0x000fe80000100a00 */
[----:B------:R-:W-:Y:S04]  /*596d0*/  STL.64 [R1+0x248], R18 ;  /* 0x0002481201007387 */ /* 0x000fe80000100a00 */
[----:B------:R0:W-:Y:S04]  /*596e0*/  STL.64 [R1+0x240], R8 ;  /* 0x0002400801007387 */ /* 0x0001e80000100a00 */
[----:B0-----:R-:W4:Y:S01]  /*596f0*/  LDL.LU.64 R8, [R1+0x2d10] ;  /* 0x002d100001087983 */ /* 0x001f220000300a00 */
[----:B---3--:R-:W-:Y:S01]  /*59700*/  LEA R18, P6, R7, R0, 0x1 ;  /* 0x0000000007127211 */ /* 0x008fe200078c08ff */
[----:B------:R-:W-:Y:S01]  /*59710*/  IMAD R3, R25, 0x4, R14 ;  /* 0x0000000419037824 */ /* 0x000fe200078e020e */
[----:B------:R-:W-:-:S02]  /*59720*/  MOV R14, R20 ;  /* 0x00000014000e7202 */ /* 0x000fc40000000f00 */
[----:B------:R-:W-:Y:S02]  /*59730*/  LEA.HI.X.SX32 R19, R7, R2, 0x1, P6 ;  /* 0x0000000207137211 */ /* 0x000fe400030f0eff */
[C---:B------:R-:W-:Y:S02]  /*59740*/  LEA R20, P3, R6.reuse, R0, 0x1 ;  /* 0x0000000006147211 */ /* 0x040fe400078608ff */
[----:B------:R-:W-:Y:S01]  /*59750*/  MOV R15, R21 ;  /* 0x00000015000f7202 */ /* 0x000fe20000000f00 */
[----:B------:R4:W-:Y:S01]  /*59760*/  STL.64 [R1+0x230], R18 ;  /* 0x0002301201007387 */ /* 0x0009e20000100a00 */
[C---:B------:R-:W-:Y:S02]  /*59770*/  LEA R4, R25.reuse, R3, 0x2 ;  /* 0x0000000319047211 */ /* 0x040fe400078e10ff */
[----:B------:R-:W-:Y:S02]  /*59780*/  LEA.HI.X.SX32 R21, R6, R2, 0x1, P3 ;  /* 0x0000000206157211 */ /* 0x000fe400018f0eff */
[----:B------:R-:W-:-:S03]  /*59790*/  LEA R5, R25, R4, 0x2 ;  /* 0x0000000419057211 */ /* 0x000fc600078e10ff */
[----:B------:R0:W-:Y:S04]  /*597a0*/  STL.64 [R1+0x238], R20 ;  /* 0x0002381401007387 */ /* 0x0001e80000100a00 */
[----:B------:R-:W-:Y:S01]  /*597b0*/  STL.64 [R1+0x2cc0], R4 ;  /* 0x002cc00401007387 */ /* 0x000fe20000100a00 */
[CC--:B----4-:R-:W-:Y:S02]  /*597c0*/  LEA R18, P2, R8.reuse, R0.reuse, 0x1 ;  /* 0x0000000008127211 */ /* 0x0d0fe400078408ff */
[C---:B0-----:R-:W-:Y:S02]  /*597d0*/  LEA R20, P3, R9.reuse, R0, 0x1 ;  /* 0x0000000009147211 */ /* 0x041fe400078608ff */
[-C--:B------:R-:W-:Y:S02]  /*597e0*/  LEA.HI.X.SX32 R19, R8, R2.reuse, 0x1, P2 ;  /* 0x0000000208137211 */ /* 0x080fe400010f0eff */
[----:B------:R-:W-:-:S03]  /*597f0*/  LEA.HI.X.SX32 R21, R9, R2, 0x1, P3 ;  /* 0x0000000209157211 */ /* 0x000fc600018f0eff */
[----:B------:R0:W-:Y:S04]  /*59800*/  STL.64 [R1+0x220], R18 ;  /* 0x0002201201007387 */ /* 0x0001e80000100a00 */
[----:B0-----:R-:W3:Y:S04]  /*59810*/  LDL.LU.64 R18, [R1+0x2d08] ;  /* 0x002d080001127983 */ /* 0x001ee80000300a00 */
[----:B------:R-:W-:Y:S04]  /*59820*/  STL.64 [R1+0x2cf0], R14 ;  /* 0x002cf00e01007387 */ /* 0x000fe80000100a00 */
[----:B------:R0:W-:Y:S04]  /*59830*/  STL.64 [R1+0x218], R20 ;  /* 0x0002181401007387 */ /* 0x0001e80000100a00 */
[----:B0-----:R-:W4:Y:S01]  /*59840*/  LDL.LU.64 R20, [R1+0x2d00] ;  /* 0x002d000001147983 */ /* 0x001f220000300a00 */
[----:B--2---:R-:W-:-:S02]  /*59850*/  LEA R4, P6, R10, R0, 0x1 ;  /* 0x000000000a047211 */ /* 0x004fc400078c08ff */
[----:B------:R-:W-:Y:S02]  /*59860*/  LEA R6, R25, R5, 0x2 ;  /* 0x0000000519067211 */ /* 0x000fe400078e10ff */
[----:B------:R-:W-:-:S05]  /*59870*/  LEA.HI.X.SX32 R5, R10, R2, 0x1, P6 ;  /* 0x000000020a057211 */ /* 0x000fca00030f0eff */
[----:B------:R0:W-:Y:S01]  /*59880*/  STL.64 [R1+0x210], R4 ;  /* 0x0002100401007387 */ /* 0x0001e20000100a00 */
[----:B------:R-:W-:Y:S01]  /*59890*/  LEA R7, R25, R6, 0x2 ;  /* 0x0000000619077211 */ /* 0x000fe200078e10ff */
[----:B------:R-:W-:Y:S01]  /*598a0*/  IMAD.MOV.U32 R9, RZ, RZ, R22 ;  /* 0x000000ffff097224 */ /* 0x000fe200078e0016 */
[C---:B------:R-:W-:Y:S02]  /*598b0*/  LEA R14, P3, R11.reuse, R0, 0x1 ;  /* 0x000000000b0e7211 */ /* 0x040fe400078608ff */
[----:B0-----:R-:W-:Y:S01]  /*598c0*/  MOV R4, R16 ;  /* 0x0000001000047202 */ /* 0x001fe20000000f00 */
[----:B------:R-:W-:Y:S01]  /*598d0*/  IMAD.MOV.U32 R5, RZ, RZ, R17 ;  /* 0x000000ffff057224 */ /* 0x000fe200078e0011 */
[----:B------:R-:W-:Y:S01]  /*598e0*/  LEA.HI.X.SX32 R15, R11, R2, 0x1, P3 ;  /* 0x000000020b0f7211 */ /* 0x000fe200018f0eff */
[----:B------:R0:W-:Y:S01]  /*598f0*/  STL.64 [R1+0x2cb8], R6 ;  /* 0x002cb80601007387 */ /* 0x0001e20000100a00 */
[----:B------:R-:W-:Y:S02]  /*59900*/  MOV R10, R23 ;  /* 0x00000017000a7202 */ /* 0x000fe40000000f00 */
[----:B------:R-:W-:-:S02]  /*59910*/  LEA R8, R25, R7, 0x2 ;  /* 0x0000000719087211 */ /* 0x000fc400078e10ff */
[----:B------:R-:W-:-:S03]  /*59920*/  MOV R11, R9 ;  /* 0x00000009000b7202 */ /* 0x000fc60000000f00 */
[----:B------:R-:W-:Y:S01]  /*59930*/  IMAD R9, R25, 0x4, R8 ;  /* 0x0000000419097824 */ /* 0x000fe200078e0208 */
[----:B0-----:R-:W-:Y:S02]  /*59940*/  MOV R6, R12 ;  /* 0x0000000c00067202 */ /* 0x001fe40000000f00 */
[----:B------:R-:W-:Y:S02]  /*59950*/  MOV R7, R13 ;  /* 0x0000000d00077202 */ /* 0x000fe40000000f00 */
[----:B---3--:R-:W-:-:S04]  /*59960*/  LEA R16, P2, R18, R0, 0x1 ;  /* 0x0000000012107211 */ /* 0x008fc800078408ff */
[----:B------:R-:W-:-:S05]  /*59970*/  LEA.HI.X.SX32 R17, R18, R2, 0x1, P2 ;  /* 0x0000000212117211 */ /* 0x000fca00010f0eff */
[----:B------:R0:W-:Y:S01]  /*59980*/  STL.64 [R1+0x208], R16 ;  /* 0x0002081001007387 */ /* 0x0001e20000100a00 */
[----:B----4-:R-:W-:-:S03]  /*59990*/  LEA R22, P6, R20, R0, 0x1 ;  /* 0x0000000014167211 */ /* 0x010fc600078c08ff */
[----:B0-----:R-:W2:Y:S01]  /*599a0*/  LDL.LU.64 R16, [R1+0x2cf8] ;  /* 0x002cf80001107983 */ /* 0x001ea20000300a00 */
[----:B------:R-:W-:-:S03]  /*599b0*/  LEA.HI.X.SX32 R23, R20, R2, 0x1, P6 ;  /* 0x0000000214177211 */ /* 0x000fc600030f0eff */
[----:B------:R-:W-:Y:S04]  /*599c0*/  STL.64 [R1+0x2cd8], R28 ;  /* 0x002cd81c01007387 */ /* 0x000fe80000100a00 */
[----:B------:R0:W-:Y:S01]  /*599d0*/  STL.64 [R1+0x200], R14 ;  /* 0x0002000e01007387 */ /* 0x0001e20000100a00 */
[----:B------:R-:W-:Y:S02]  /*599e0*/  MOV R18, R10 ;  /* 0x0000000a00127202 */ /* 0x000fe40000000f00 */
[C---:B------:R-:W-:Y:S01]  /*599f0*/  LEA R12, P3, R21.reuse, R0, 0x1 ;  /* 0x00000000150c7211 */ /* 0x040fe200078608ff */
[----:B0-----:R-:W3:Y:S04]  /*59a00*/  LDL.LU.64 R14, [R1+0x2cf0] ;  /* 0x002cf000010e7983 */ /* 0x001ee80000300a00 */
[----:B------:R0:W-:Y:S01]  /*59a10*/  STL.64 [R1+0x1f8], R22 ;  /* 0x0001f81601007387 */ /* 0x0001e20000100a00 */
[----:B------:R-:W-:-:S03]  /*59a20*/  LEA.HI.X.SX32 R13, R21, R2, 0x1, P3 ;  /* 0x00000002150d7211 */ /* 0x000fc600018f0eff */
[----:B------:R1:W-:Y:S01]  /*59a30*/  STL.64 [R1+0x2cb0], R8 ;  /* 0x002cb00801007387 */ /* 0x0003e20000100a00 */
[----:B0-----:R-:W-:-:S04]  /*59a40*/  LEA R22, P2, R19, R0, 0x1 ;  /* 0x0000000013167211 */ /* 0x001fc800078408ff */
[----:B------:R-:W-:Y:S02]  /*59a50*/  LEA.HI.X.SX32 R23, R19, R2, 0x1, P2 ;  /* 0x0000000213177211 */ /* 0x000fe400010f0eff */
[----:B-1----:R-:W-:-:S03]  /*59a60*/  MOV R8, R18 ;  /* 0x0000001200087202 */ /* 0x002fc60000000f00 */
[----:B------:R0:W-:Y:S04]  /*59a70*/  STL.64 [R1+0x1f0], R22 ;  /* 0x0001f01601007387 */ /* 0x0001e80000100a00 */
[----:B0-----:R-:W4:Y:S04]  /*59a80*/  LDL.LU.64 R22, [R1+0x2ce8] ;  /* 0x002ce80001167983 */ /* 0x001f280000300a00 */
[----:B------:R-:W-:Y:S04]  /*59a90*/  STL.64 [R1+0x2cc8], R8 ;  /* 0x002cc80801007387 */ /* 0x000fe80000100a00 */
[----:B------:R0:W-:Y:S04]  /*59aa0*/  STL.64 [R1+0x1e8], R12 ;  /* 0x0001e80c01007387 */ /* 0x0001e80000100a00 */
[----:B0-----:R-:W5:Y:S01]  /*59ab0*/  LDL.LU.64 R12, [R1+0x2ce0] ;  /* 0x002ce000010c7983 */ /* 0x001f620000300a00 */
[----:B------:R-:W-:Y:S01]  /*59ac0*/  LEA R10, R25, R9, 0x2 ;  /* 0x00000009190a7211 */ /* 0x000fe200078e10ff */
[----:B------:R-:W-:-:S03]  /*59ad0*/  IMAD.MOV.U32 R19, RZ, RZ, R11 ;  /* 0x000000ffff137224 */ /* 0x000fc600078e000b */
[----:B------:R-:W-:Y:S02]  /*59ae0*/  LEA R11, R25, R10, 0x2 ;  /* 0x0000000a190b7211 */ /* 0x000fe400078e10ff */
[----:B--2---:R-:W-:-:S04]  /*59af0*/  LEA R28, P6, R16, R0, 0x1 ;  /* 0x00000000101c7211 */ /* 0x004fc800078c08ff */
[----:B------:R-:W-:-:S05]  /*59b00*/  LEA.HI.X.SX32 R29, R16, R2, 0x1, P6 ;  /* 0x00000002101d7211 */ /* 0x000fca00030f0eff */
[----:B------:R0:W-:Y:S01]  /*59b10*/  STL.64 [R1+0x1e0], R28 ;  /* 0x0001e01c01007387 */ /* 0x0001e20000100a00 */
[----:B---3--:R-:W-:Y:S01]  /*59b20*/  MOV R20, R14 ;  /* 0x0000000e00147202 */ /* 0x008fe20000000f00 */
[----:B------:R-:W-:Y:S01]  /*59b30*/  IMAD.MOV.U32 R21, RZ, RZ, R15 ;  /* 0x000000ffff157224 */ /* 0x000fe200078e000f */
[C---:B------:R-:W-:Y:S01]  /*59b40*/  LEA R14, P2, R17.reuse, R0, 0x1 ;  /* 0x00000000110e7211 */ /* 0x040fe200078408ff */
[----:B0-----:R-:W2:Y:S03]  /*59b50*/  LDL.LU.64 R28, [R1+0x2cd8] ;  /* 0x002cd800011c7983 */ /* 0x001ea60000300a00 */
[----:B------:R-:W-:Y:S01]  /*59b60*/  LEA.HI.X.SX32 R15, R17, R2, 0x1, P2 ;  /* 0x00000002110f7211 */ /* 0x000fe200010f0eff */
[----:B------:R0:W-:Y:S01]  /*59b70*/  STL.64 [R1+0x2ca8], R10 ;  /* 0x002ca80a01007387 */ /* 0x0001e20000100a00 */
[----:B------:R-:W-:-:S03]  /*59b80*/  LEA R16, R25, R11, 0x2 ;  /* 0x0000000b19107211 */ /* 0x000fc600078e10ff */
[----:B------:R1:W-:Y:S01]  /*59b90*/  STL.64 [R1+0x1d8], R14 ;  /* 0x0001d80e01007387 */ /* 0x0003e20000100a00 */
[----:B0-----:R-:W-:Y:S02]  /*59ba0*/  MOV R10, R4 ;  /* 0x00000004000a7202 */ /* 0x001fe40000000f00 */
[----:B------:R-:W-:Y:S01]  /*59bb0*/  MOV R11, R5 ;  /* 0x00000005000b7202 */ /* 0x000fe20000000f00 */
[----:B-1----:R-:W3:Y:S01]  /*59bc0*/  LDL.LU.64 R14, [R1+0x2cd0] ;  /* 0x002cd000010e7983 */ /* 0x002ee20000300a00 */
[----:B------:R-:W-:Y:S01]  /*59bd0*/  IMAD R17, R25, 0x4, R16 ;  /* 0x0000000419117824 */ /* 0x000fe200078e0210 */
[----:B----4-:R-:W-:-:S04]  /*59be0*/  LEA R8, P3, R22, R0, 0x1 ;  /* 0x0000000016087211 */ /* 0x010fc800078608ff */
[----:B------:R-:W-:-:S05]  /*59bf0*/  LEA.HI.X.SX32 R9, R22, R2, 0x1, P3 ;  /* 0x0000000216097211 */ /* 0x000fca00018f0eff */
[----:B------:R0:W-:Y:S01]  /*59c00*/  STL.64 [R1+0x1d0], R8 ;  /* 0x0001d00801007387 */ /* 0x0001e20000100a00 */
[CC--:B-----5:R-:W-:Y:S02]  /*59c10*/  LEA R4, P6, R12.reuse, R0.reuse, 0x1 ;  /* 0x000000000c047211 */ /* 0x0e0fe400078c08ff */
[C---:B0-----:R-:W-:Y:S02]  /*59c20*/  LEA R8, P2, R13.reuse, R0, 0x1 ;  /* 0x000000000d087211 */ /* 0x041fe400078408ff */
[-C--:B------:R-:W-:Y:S02]  /*59c30*/  LEA.HI.X.SX32 R5, R12, R2.reuse, 0x1, P6 ;  /* 0x000000020c057211 */ /* 0x080fe400030f0eff */
[----:B------:R-:W-:-:S03]  /*59c40*/  LEA.HI.X.SX32 R9, R13, R2, 0x1, P2 ;  /* 0x000000020d097211 */ /* 0x000fc600010f0eff */
[----:B------:R0:W-:Y:S04]  /*59c50*/  STL.64 [R1+0x1c8], R4 ;  /* 0x0001c80401007387 */ /* 0x0001e80000100a00 */
[----:B------:R-:W-:Y:S04]  /*59c60*/  STL.64 [R1+0x2c98], R16 ;  /* 0x002c981001007387 */ /* 0x000fe80000100a00 */
[----:B------:R1:W-:Y:S01]  /*59c70*/  STL.64 [R1+0x1c0], R8 ;  /* 0x0001c00801007387 */ /* 0x0003e20000100a00 */
[----:B0-----:R-:W-:-:S04]  /*59c80*/  LEA R4, P3, R23, R0, 0x1 ;  /* 0x0000000017047211 */ /* 0x001fc800078608ff */
[----:B------:R-:W-:Y:S01]  /*59c90*/  LEA.HI.X.SX32 R5, R23, R2, 0x1, P3 ;  /* 0x0000000217057211 */ /* 0x000fe200018f0eff */
[----:B-1----:R-:W4:Y:S04]  /*59ca0*/  LDL.LU.64 R8, [R1+0x2cc8] ;  /* 0x002cc80001087983 */ /* 0x002f280000300a00 */
[----:B------:R0:W-:Y:S04]  /*59cb0*/  STL.64 [R1+0x170], R4 ;  /* 0x0001700401007387 */ /* 0x0001e80000100a00 */
[----:B0-----:R-:W5:Y:S01]  /*59cc0*/  LDL.LU.64 R4, [R1+0x2cc0] ;  /* 0x002cc00001047983 */ /* 0x001f620000300a00 */
[----:B------:R-:W-:-:S02]  /*59cd0*/  MOV R16, R6 ;  /* 0x0000000600107202 */ /* 0x000fc40000000f00 */
[C---:B------:R-:W-:Y:S02]  /*59ce0*/  LEA R18, R25.reuse, R17, 0x2 ;  /* 0x0000001119127211 */ /* 0x040fe400078e10ff */
[----:B------:R-:W-:Y:S02]  /*59cf0*/  MOV R17, R7 ;  /* 0x0000000700117202 */ /* 0x000fe40000000f00 */
[----:B------:R-:W-:Y:S02]  /*59d00*/  MOV R22, R10 ;  /* 0x0000000a00167202 */ /* 0x000fe40000000f00 */
[----:B------:R-:W-:Y:S01]  /*59d10*/  MOV R23, R11 ;  /* 0x0000000b00177202 */ /* 0x000fe20000000f00 */
[----:B------:R-:W-:Y:S01]  /*59d20*/  IMAD.MOV.U32 R12, RZ, RZ, R19 ;  /* 0x000000ffff0c7224 */ /* 0x000fe200078e0013 */
[----:B------:R-:W-:Y:S02]  /*59d30*/  LEA R19, R25, R18, 0x2 ;  /* 0x0000001219137211 */ /* 0x000fe400078e10ff */
[----:B------:R-:W-:-:S04]  /*59d40*/  LEA R10, P3, R3, R0, 0x1 ;  /* 0x00000000030a7211 */ /* 0x000fc800078608ff */
[----:B------:R-:W-:Y:S02]  /*59d50*/  LEA.HI.X.SX32 R11, R3, R2, 0x1, P3 ;  /* 0x00000002030b7211 */ /* 0x000fe400018f0eff */
[----:B---3--:R-:W-:-:S04]  /*59d60*/  LEA R6, P6, R15, R0, 0x1 ;  /* 0x000000000f067211 */ /* 0x008fc800078c08ff */
[----:B------:R-:W-:-:S05]  /*59d70*/  LEA.HI.X.SX32 R7, R15, R2, 0x1, P6 ;  /* 0x000000020f077211 */ /* 0x000fca00030f0eff */
[----:B------:R0:W-:Y:S01]  /*59d80*/  STL.64 [R1+0x160], R6 ;  /* 0x0001600601007387 */ /* 0x0001e20000100a00 */
[----:B------:R-:W-:-:S03]  /*59d90*/  LEA R15, R25, R19, 0x2 ;  /* 0x00000013190f7211 */ /* 0x000fc600078e10ff */
[----:B0-----:R-:W3:Y:S04]  /*59da0*/  LDL.LU.64 R6, [R1+0x2cb8] ;  /* 0x002cb80001067983 */ /* 0x001ee80000300a00 */
[----:B------:R4:W-:Y:S04]  /*59db0*/  STL.64 [R1+0x2ca0], R22 ;  /* 0x002ca01601007387 */ /* 0x0009e80000100a00 */
[----:B------:R0:W-:Y:S01]  /*59dc0*/  STL.64 [R1+0x2c90], R18 ;  /* 0x002c901201007387 */ /* 0x0001e20000100a00 */
[----:B----4-:R-:W-:Y:S01]  /*59dd0*/  IMAD.MOV.U32 R23, RZ, RZ, R8 ;  /* 0x000000ffff177224 */ /* 0x010fe200078e0008 */
[----:B------:R-:W-:-:S02]  /*59de0*/  LEA R8, P2, R14, R0, 0x1 ;  /* 0x000000000e087211 */ /* 0x000fc400078408ff */
[----:B0-----:R-:W-:Y:S02]  /*59df0*/  MOV R19, R9 ;  /* 0x0000000900137202 */ /* 0x001fe40000000f00 */
[----:B------:R-:W-:Y:S01]  /*59e00*/  MOV R18, R8 ;  /* 0x0000000800127202 */ /* 0x000fe20000000f00 */
[----:B------:R5:W-:Y:S01]  /*59e10*/  STL [R1+0x150], R8 ;  /* 0x0001500801007387 */ /* 0x000be20000100800 */
[----:B------:R-:W-:Y:S02]  /*59e20*/  LEA.HI.X.SX32 R19, R14, R2, 0x1, P2 ;  /* 0x000000020e137211 */ /* 0x000fe400010f0eff */
[----:B-----5:R-:W-:-:S03]  /*59e30*/  LEA R8, P6, R4, R0, 0x1 ;  /* 0x0000000004087211 */ /* 0x020fc600078c08ff */
[----:B------:R-:W-:Y:S01]  /*59e40*/  STL [R1+0x154], R19 ;  /* 0x0001541301007387 */ /* 0x000fe20000100800 */
[----:B------:R-:W-:-:S03]  /*59e50*/  LEA.HI.X.SX32 R9, R4, R2, 0x1, P6 ;  /* 0x0000000204097211 */ /* 0x000fc600030f0eff */
[----:B------:R-:W-:Y:S04]  /*59e60*/  STL.64 [R1+0x140], R10 ;  /* 0x0001400a01007387 */ /* 0x000fe80000100a00 */
[----:B------:R0:W-:Y:S02]  /*59e70*/  STL.64 [R1+0x138], R8 ;  /* 0x0001380801007387 */ /* 0x0001e40000100a00 */
[----:B0-----:R-:W-:-:S04]  /*59e80*/  LEA R8, P2, R5, R0, 0x1 ;  /* 0x0000000005087211 */ /* 0x001fc800078408ff */
[----:B------:R-:W-:-:S05]  /*59e90*/  LEA.HI.X.SX32 R9, R5, R2, 0x1, P2 ;  /* 0x0000000205097211 */ /* 0x000fca00010f0eff */
[----:B------:R0:W-:Y:S04]  /*59ea0*/  STL.64 [R1+0x130], R8 ;  /* 0x0001300801007387 */ /* 0x0001e80000100a00 */
[----:B0-----:R-:W4:Y:S01]  /*59eb0*/  LDL.LU.64 R8, [R1+0x2cb0] ;  /* 0x002cb00001087983 */ /* 0x001f220000300a00 */
[C---:B------:R-:W-:Y:S01]  /*59ec0*/  LEA R13, R25.reuse, R15, 0x2 ;  /* 0x0000000f190d7211 */ /* 0x040fe200078e10ff */
[----:B------:R-:W-:Y:S01]  /*59ed0*/  IMAD.MOV.U32 R18, RZ, RZ, R16 ;  /* 0x000000ffff127224 */ /* 0x000fe200078e0010 */
[----:B------:R-:W-:Y:S02]  /*59ee0*/  MOV R19, R17 ;  /* 0x0000001100137202 */ /* 0x000fe40000000f00 */
[----:B------:R-:W-:Y:S01]  /*59ef0*/  LEA R14, R25, R13, 0x2 ;  /* 0x0000000d190e7211 */ /* 0x000fe200078e10ff */
[----:B------:R-:W-:-:S03]  /*59f00*/  IMAD.MOV.U32 R4, RZ, RZ, R23 ;  /* 0x000000ffff047224 */ /* 0x000fc600078e0017 */
[----:B------:R-:W-:Y:S02]  /*59f10*/  LEA R5, R25, R14, 0x2 ;  /* 0x0000000e19057211 */ /* 0x000fe400078e10ff */
[CC--:B---3--:R-:W-:Y:S02]  /*59f20*/  LEA R10, P3, R6.reuse, R0.reuse, 0x1 ;  /* 0x00000000060a7211 */ /* 0x0c8fe400078608ff */
[C---:B------:R-:W-:Y:S02]  /*59f30*/  LEA R16, P6, R7.reuse, R0, 0x1 ;  /* 0x0000000007107211 */ /* 0x040fe400078c08ff */
[-C--:B------:R-:W-:Y:S02]  /*59f40*/  LEA.HI.X.SX32 R11, R6, R2.reuse, 0x1, P3 ;  /* 0x00000002060b7211 */ /* 0x080fe400018f0eff */
[----:B------:R-:W-:-:S03]  /*59f50*/  LEA.HI.X.SX32 R17, R7, R2, 0x1, P6 ;  /* 0x0000000207117211 */ /* 0x000fc600030f0eff */
[----:B------:R0:W-:Y:S04]  /*59f60*/  STL.64 [R1+0x128], R10 ;  /* 0x0001280a01007387 */ /* 0x0001e80000100a00 */
[----:B0-----:R-:W3:Y:S04]  /*59f70*/  LDL.LU.64 R10, [R1+0x2ca8] ;  /* 0x002ca800010a7983 */ /* 0x001ee80000300a00 */
[----:B------:R-:W-:Y:S04]  /*59f80*/  STL.64 [R1+0x2c88], R14 ;  /* 0x002c880e01007387 */ /* 0x000fe80000100a00 */
[----:B------:R-:W-:Y:S04]  /*59f90*/  STL.64 [R1+0x120], R16 ;  /* 0x0001201001007387 */ /* 0x000fe80000100a00 */
[----:B------:R-:W-:Y:S01]  /*59fa0*/  STL [R1+0x2c78], R5 ;  /* 0x002c780501007387 */ /* 0x000fe20000100800 */
[----:B----4-:R-:W-:-:S04]  /*59fb0*/  LEA R22, P2, R8, R0, 0x1 ;  /* 0x0000000008167211 */ /* 0x010fc800078408ff */
[----:B------:R-:W-:-:S05]  /*59fc0*/  LEA.HI.X.SX32 R23, R8, R2, 0x1, P2 ;  /* 0x0000000208177211 */ /* 0x000fca00010f0eff */
[----:B------:R0:W-:Y:S04]  /*59fd0*/  STL.64 [R1+0x118], R22 ;  /* 0x0001181601007387 */ /* 0x0001e80000100a00 */
[----:B0-----:R-:W4:Y:S01]  /*59fe0*/  LDL.LU.64 R22, [R1+0x2ca0] ;  /* 0x002ca00001167983 */ /* 0x001f220000300a00 */
[----:B------:R-:W-:-:S04]  /*59ff0*/  LEA R16, P3, R9, R0, 0x1 ;  /* 0x0000000009107211 */ /* 0x000fc800078608ff */
[----:B------:R-:W-:-:S05]  /*5a000*/  LEA.HI.X.SX32 R17, R9, R2, 0x1, P3 ;  /* 0x0000000209117211 */ /* 0x000fca00018f0eff */
[----:B------:R0:W-:Y:S04]  /*5a010*/  STL.64 [R1+0x110], R16 ;  /* 0x0001101001007387 */ /* 0x0001e80000100a00 */
[----:B0-----:R-:W5:Y:S01]  /*5a020*/  LDL.LU.64 R16, [R1+0x2c98] ;  /* 0x002c980001107983 */ /* 0x001f620000300a00 */
[----:B---3--:R-:W-:-:S04]  /*5a030*/  LEA R14, P6, R10, R0, 0x1 ;  /* 0x000000000a0e7211 */ /* 0x008fc800078c08ff */
[----:B------:R-:W-:Y:S01]  /*5a040*/  LEA.HI.X.SX32 R15, R10, R2, 0x1, P6 ;  /* 0x000000020a0f7211 */ /* 0x000fe200030f0eff */
[----:B----4-:R0:W-:Y:S04]  /*5a050*/  STL.64 [R1+0x2c70], R22 ;  /* 0x002c701601007387 */ /* 0x0101e80000100a00 */
[----:B------:R-:W-:Y:S01]  /*5a060*/  STL.64 [R1+0x108], R14 ;  /* 0x0001080e01007387 */ /* 0x000fe20000100a00 */
[----:B0-----:R-:W-:Y:S02]  /*5a070*/  MOV R22, R18 ;  /* 0x0000001200167202 */ /* 0x001fe40000000f00 */
[----:B------:R-:W-:Y:S02]  /*5a080*/  LEA R18, P2, R11, R0, 0x1 ;  /* 0x000000000b127211 */ /* 0x000fe400078408ff */
[----:B------:R-:W-:-:S02]  /*5a090*/  MOV R23, R19 ;  /* 0x0000001300177202 */ /* 0x000fc40000000f00 */
[----:B------:R-:W-:Y:S01]  /*5a0a0*/  LEA.HI.X.SX32 R19, R11, R2, 0x1, P2 ;  /* 0x000000020b137211 */ /* 0x000fe200010f0eff */
[----:B------:R-:W-:Y:S04]  /*5a0b0*/  STL.64 [R1+0x2c80], R26 ;  /* 0x002c801a01007387 */ /* 0x000fe80000100a00 */
[----:B------:R0:W-:Y:S04]  /*5a0c0*/  STL.64 [R1+0x100], R18 ;  /* 0x0001001201007387 */ /* 0x0001e80000100a00 */
[----:B0-----:R-:W3:Y:S01]  /*5a0d0*/  LDL.LU.64 R18, [R1+0x2c90] ;  /* 0x002c900001127983 */ /* 0x001ee20000300a00 */
[----:B-----5:R-:W-:-:S02]  /*5a0e0*/  LEA R14, P3, R16, R0, 0x1 ;  /* 0x00000000100e7211 */ /* 0x020fc400078608ff */
[C---:B------:R-:W-:Y:S02]  /*5a0f0*/  LEA R26, P6, R17.reuse, R0, 0x1 ;  /* 0x00000000111a7211 */ /* 0x040fe400078c08ff */
[-C--:B------:R-:W-:Y:S02]  /*5a100*/  LEA.HI.X.SX32 R15, R16, R2.reuse, 0x1, P3 ;  /* 0x00000002100f7211 */ /* 0x080fe400018f0eff */
[----:B------:R-:W-:-:S03]  /*5a110*/  LEA.HI.X.SX32 R27, R17, R2, 0x1, P6 ;  /* 0x00000002111b7211 */ /* 0x000fc600030f0eff */
[----:B------:R0:W-:Y:S01]  /*5a120*/  STL.64 [R1+0xf8], R14 ;  /* 0x0000f80e01007387 */ /* 0x0001e20000100a00 */
[----:B------:R-:W-:-:S03]  /*5a130*/  LEA R3, R25, R5, 0x2 ;  /* 0x0000000519037211 */ /* 0x000fc600078e10ff */
[----:B0-----:R-:W4:Y:S04]  /*5a140*/  LDL.LU.64 R14, [R1+0x2c88] ;  /* 0x002c8800010e7983 */ /* 0x001f280000300a00 */
[----:B--2---:R0:W-:Y:S04]  /*5a150*/  STL.64 [R1+0x2c60], R28 ;  /* 0x002c601c01007387 */ /* 0x0041e80000100a00 */
[----:B------:R3:W-:Y:S01]  /*5a160*/  STL.64 [R1+0xf0], R26 ;  /* 0x0000f01a01007387 */ /* 0x0007e20000100a00 */
[----:B0-----:R-:W-:Y:S02]  /*5a170*/  MOV R29, R4 ;  /* 0x00000004001d7202 */ /* 0x001fe40000000f00 */
[----:B---3--:R-:W-:-:S02]  /*5a180*/  LEA R26, P2, R18, R0, 0x1 ;  /* 0x00000000121a7211 */ /* 0x008fc400078408ff */
[C---:B------:R-:W-:Y:S02]  /*5a190*/  LEA R4, P3, R19.reuse, R0, 0x1 ;  /* 0x0000000013047211 */ /* 0x040fe400078608ff */
[-C--:B------:R-:W-:Y:S02]  /*5a1a0*/  LEA.HI.X.SX32 R27, R18, R2.reuse, 0x1, P2 ;  /* 0x00000002121b7211 */ /* 0x080fe400010f0eff */
[----:B------:R-:W-:-:S03]  /*5a1b0*/  LEA.HI.X.SX32 R5, R19, R2, 0x1, P3 ;  /* 0x0000000213057211 */ /* 0x000fc600018f0eff */
[----:B------:R0:W-:Y:S04]  /*5a1c0*/  STL.64 [R1+0xe8], R26 ;  /* 0x0000e81a01007387 */ /* 0x0001e80000100a00 */
[----:B0-----:R-:W2:Y:S04]  /*5a1d0*/  LDL.LU.64 R26, [R1+0x2c80] ;  /* 0x002c8000011a7983 */ /* 0x001ea80000300a00 */
[----:B------:R0:W-:Y:S04]  /*5a1e0*/  STL.64 [R1+0xe0], R4 ;  /* 0x0000e00401007387 */ /* 0x0001e80000100a00 */
[----:B0-----:R-:W3:Y:S01]  /*5a1f0*/  LDL.LU R5, [R1+0x2c78] ;  /* 0x002c780001057983 */ /* 0x001ee20000300800 */
[----:B------:R-:W-:Y:S01]  /*5a200*/  IMAD R8, R25, 0x4, R3 ;  /* 0x0000000419087824 */ /* 0x000fe200078e0203 */
[----:B------:R-:W-:-:S04]  /*5a210*/  MOV R7, R12 ;  /* 0x0000000c00077202 */ /* 0x000fc80000000f00 */
[----:B------:R-:W-:Y:S02]  /*5a220*/  LEA R12, R25, R8, 0x2 ;  /* 0x00000008190c7211 */ /* 0x000fe400078e10ff */
[----:B------:R-:W-:Y:S02]  /*5a230*/  MOV R16, R22 ;  /* 0x0000001600107202 */ /* 0x000fe40000000f00 */
[----:B----4-:R-:W-:Y:S01]  /*5a240*/  LEA R22, P6, R15, R0, 0x1 ;  /* 0x000000000f167211 */ /* 0x010fe200078c08ff */
[C---:B------:R-:W-:Y:S01]  /*5a250*/  IMAD R6, R25.reuse, 0x4, R12 ;  /* 0x0000000419067824 */ /* 0x040fe200078e020c */
[----:B------:R-:W-:Y:S02]  /*5a260*/  MOV R17, R23 ;  /* 0x0000001700117202 */ /* 0x000fe40000000f00 */
[----:B------:R-:W-:Y:S01]  /*5a270*/  MOV R11, R7 ;  /* 0x00000007000b7202 */ /* 0x000fe20000000f00 */
[----:B------:R-:W-:Y:S01]  /*5a280*/  IMAD R10, R25, 0x4, R6 ;  /* 0x00000004190a7824 */ /* 0x000fe200078e0206 */
[----:B------:R-:W-:-:S04]  /*5a290*/  LEA.HI.X.SX32 R23, R15, R2, 0x1, P6 ;  /* 0x000000020f177211 */ /* 0x000fc800030f0eff */
[----:B------:R0:W-:Y:S01]  /*5a2a0*/  STL.64 [R1+0x2c68], R10 ;  /* 0x002c680a01007387 */ /* 0x0001e20000100a00 */
[----:B------:R-:W-:-:S03]  /*5a2b0*/  LEA R4, R25, R10, 0x2 ;  /* 0x0000000a19047211 */ /* 0x000fc600078e10ff */
[----:B------:R1:W-:Y:S01]  /*5a2c0*/  STL.64 [R1+0xd8], R22 ;  /* 0x0000d81601007387 */ /* 0x0003e20000100a00 */
[-C--:B0-----:R-:W-:Y:S02]  /*5a2d0*/  LEA R10, P3, R14, R0.reuse, 0x1 ;  /* 0x000000000e0a7211 */ /* 0x081fe400078608ff */
[----:B-1----:R-:W-:-:S04]  /*5a2e0*/  LEA R22, P2, R13, R0, 0x1 ;  /* 0x000000000d167211 */ /* 0x002fc800078408ff */
[-C--:B------:R-:W-:Y:S02]  /*5a2f0*/  LEA.HI.X.SX32 R23, R13, R2.reuse, 0x1, P2 ;  /* 0x000000020d177211 */ /* 0x080fe400010f0eff */
[----:B------:R-:W-:-:S03]  /*5a300*/  LEA.HI.X.SX32 R11, R14, R2, 0x1, P3 ;  /* 0x000000020e0b7211 */ /* 0x000fc600018f0eff */
[----:B------:R0:W-:Y:S01]  /*5a310*/  STL.64 [R1+0xd0], R22 ;  /* 0x0000d01601007387 */ /* 0x0001e20000100a00 */
[----:B------:R-:W-:-:S03]  /*5a320*/  LEA R28, P3, R8, R0, 0x1 ;  /* 0x00000000081c7211 */ /* 0x000fc600078608ff */
[----:B0-----:R-:W4:Y:S01]  /*5a330*/  LDL.LU.64 R22, [R1+0x2c70] ;  /* 0x002c700001167983 */ /* 0x001f220000300a00 */
[----:B---3--:R-:W-:-:S04]  /*5a340*/  LEA R18, P6, R5, R0, 0x1 ;  /* 0x0000000005127211 */ /* 0x008fc800078c08ff */
[----:B------:R-:W-:-:S05]  /*5a350*/  LEA.HI.X.SX32 R19, R5, R2, 0x1, P6 ;  /* 0x0000000205137211 */ /* 0x000fca00030f0eff */
[----:B------:R-:W-:Y:S04]  /*5a360*/  STL.64 [R1+0xc0], R18 ;  /* 0x0000c01201007387 */ /* 0x000fe80000100a00 */
[----:B------:R0:W-:Y:S02]  /*5a370*/  STL.64 [R1+0xc8], R10 ;  /* 0x0000c80a01007387 */ /* 0x0001e40000100a00 */
[C---:B0-----:R-:W-:Y:S02]  /*5a380*/  LEA R10, P2, R3.reuse, R0, 0x1 ;  /* 0x00000000030a7211 */ /* 0x041fe400078408ff */
[----:B------:R-:W-:Y:S02]  /*5a390*/  MOV R18, R29 ;  /* 0x0000001d00127202 */ /* 0x000fe40000000f00 */
[----:B------:R-:W-:-:S02]  /*5a3a0*/  LEA.HI.X.SX32 R11, R3, R2, 0x1, P2 ;  /* 0x00000002030b7211 */ /* 0x000fc400010f0eff */
[----:B------:R-:W-:-:S03]  /*5a3b0*/  LEA.HI.X.SX32 R29, R8, R2, 0x1, P3 ;  /* 0x00000002081d7211 */ /* 0x000fc600018f0eff */
[----:B------:R0:W-:Y:S04]  /*5a3c0*/  STL.64 [R1+0xb8], R10 ;  /* 0x0000b80a01007387 */ /* 0x0001e80000100a00 */
[----:B0-----:R-:W3:Y:S04]  /*5a3d0*/  LDL.LU.64 R10, [R1+0x2c68] ;  /* 0x002c6800010a7983 */ /* 0x001ee80000300a00 */
[----:B------:R0:W-:Y:S04]  /*5a3e0*/  STL.64 [R1+0xb0], R28 ;  /* 0x0000b01c01007387 */ /* 0x0001e80000100a00 */
[----:B0-----:R-:W5:Y:S01]  /*5a3f0*/  LDL.LU.64 R28, [R1+0x2c60] ;  /* 0x002c6000011c7983 */ /* 0x001f620000300a00 */
[----:B------:R-:W-:-:S02]  /*5a400*/  LEA R7, R25, R4, 0x2 ;  /* 0x0000000419077211 */ /* 0x000fc400078e10ff */
[----:B------:R-:W-:-:S03]  /*5a410*/  LEA R14, P6, R12, R0, 0x1 ;  /* 0x000000000c0e7211 */ /* 0x000fc600078c08ff */
[C---:B------:R-:W-:Y:S01]  /*5a420*/  IMAD R9, R25.reuse, 0x4, R7 ;  /* 0x0000000419097824 */ /* 0x040fe200078e0207 */
[----:B------:R-:W-:Y:S02]  /*5a430*/  LEA.HI.X.SX32 R15, R12, R2, 0x1, P6 ;  /* 0x000000020c0f7211 */ /* 0x000fe400030f0eff */
[C---:B------:R-:W-:Y:S02]  /*5a440*/  LEA R12, P6, R4.reuse, R0, 0x1 ;  /* 0x00000000040c7211 */ /* 0x040fe400078c08ff */
[C---:B------:R-:W-:Y:S02]  /*5a450*/  LEA R5, R25.reuse, R9, 0x2 ;  /* 0x0000000919057211 */ /* 0x040fe400078e10ff */
[----:B------:R-:W-:Y:S02]  /*5a460*/  LEA.HI.X.SX32 R13, R4, R2, 0x1, P6 ;  /* 0x00000002040d7211 */ /* 0x000fe400030f0eff */
[----:B------:R-:W-:-:S05]  /*5a470*/  LEA R3, R25, R5, 0x2 ;  /* 0x0000000519037211 */ /* 0x000fca00078e10ff */
[----:B------:R-:W-:Y:S01]  /*5a480*/  IMAD R8, R25, 0x4, R3 ;  /* 0x0000000419087824 */ /* 0x000fe200078e0203 */
[----:B-----5:R0:W-:Y:S04]  /*5a490*/  STL.64 [R1+0x2c58], R28 ;  /* 0x002c581c01007387 */ /* 0x0201e80000100a00 */
[----:B------:R3:W-:Y:S01]  /*5a4a0*/  STL.64 [R1+0xa8], R14 ;  /* 0x0000a80e01007387 */ /* 0x0007e20000100a00 */
[-C--:B0-----:R-:W-:Y:S02]  /*5a4b0*/  LEA R28, P2, R6, R0.reuse, 0x1 ;  /* 0x00000000061c7211 */ /* 0x081fe400078408ff */
[----:B---3--:R-:W-:Y:S02]  /*5a4c0*/  LEA R14, P3, R10, R0, 0x1 ;  /* 0x000000000a0e7211 */ /* 0x008fe400078608ff */
[----:B------:R-:W-:-:S02]  /*5a4d0*/  LEA.HI.X.SX32 R29, R6, R2, 0x1, P2 ;  /* 0x00000002061d7211 */ /* 0x000fc400010f0eff */
[----:B------:R-:W-:-:S03]  /*5a4e0*/  LEA.HI.X.SX32 R15, R10, R2, 0x1, P3 ;  /* 0x000000020a0f7211 */ /* 0x000fc600018f0eff */
[----:B------:R0:W-:Y:S04]  /*5a4f0*/  STL.64 [R1+0xa0], R28 ;  /* 0x0000a01c01007387 */ /* 0x0001e80000100a00 */
[----:B------:R1:W-:Y:S04]  /*5a500*/  STL.64 [R1+0x98], R14 ;  /* 0x0000980e01007387 */ /* 0x0003e80000100a00 */
[----:B------:R3:W-:Y:S01]  /*5a510*/  STL.64 [R1+0x90], R12 ;  /* 0x0000900c01007387 */ /* 0x0007e20000100a00 */
[-C--:B0-----:R-:W-:Y:S02]  /*5a520*/  LEA R28, P2, R7, R0.reuse, 0x1 ;  /* 0x00000000071c7211 */ /* 0x081fe400078408ff */
[----:B-1----:R-:W-:-:S02]  /*5a530*/  LEA R14, P3, R9, R0, 0x1 ;  /* 0x00000000090e7211 */ /* 0x002fc400078608ff */
[----:B------:R-:W-:Y:S02]  /*5a540*/  LEA.HI.X.SX32 R29, R7, R2, 0x1, P2 ;  /* 0x00000002071d7211 */ /* 0x000fe400010f0eff */
[----:B---3--:R-:W-:Y:S02]  /*5a550*/  LEA R12, P6, R5, R0, 0x1 ;  /* 0x00000000050c7211 */ /* 0x008fe400078c08ff */
[----:B------:R-:W-:Y:S02]  /*5a560*/  LEA R6, R25, R8, 0x2 ;  /* 0x0000000819067211 */ /* 0x000fe400078e10ff */
[-C--:B------:R-:W-:Y:S02]  /*5a570*/  LEA.HI.X.SX32 R15, R9, R2.reuse, 0x1, P3 ;  /* 0x00000002090f7211 */ /* 0x080fe400018f0eff */
[----:B------:R-:W-:Y:S01]  /*5a580*/  LEA.HI.X.SX32 R13, R5, R2, 0x1, P6 ;  /* 0x00000002050d7211 */ /* 0x000fe200030f0eff */
[----:B------:R0:W-:Y:S01]  /*5a590*/  STL.64 [R1+0x88], R28 ;  /* 0x0000881c01007387 */ /* 0x0001e20000100a00 */
[----:B------:R-:W-:-:S03]  /*5a5a0*/  LEA R4, R25, R6, 0x2 ;  /* 0x0000000619047211 */ /* 0x000fc600078e10ff */
[----:B------:R1:W-:Y:S01]  /*5a5b0*/  STL.64 [R1+0x80], R14 ;  /* 0x0000800e01007387 */ /* 0x0003e20000100a00 */
[----:B------:R-:W-:-:S03]  /*5a5c0*/  LEA R7, R25, R4, 0x2 ;  /* 0x0000000419077211 */ /* 0x000fc600078e10ff */
[----:B------:R3:W-:Y:S01]  /*5a5d0*/  STL.64 [R1+0x78], R12 ;  /* 0x0000780c01007387 */ /* 0x0007e20000100a00 */
[CC--:B0-----:R-:W-:Y:S02]  /*5a5e0*/  LEA R28, P2, R3.reuse, R0.reuse, 0x1 ;  /* 0x00000000031c7211 */ /* 0x0c1fe400078408ff */
[----:B-1----:R-:W-:Y:S02]  /*5a5f0*/  LEA R14, P3, R8, R0, 0x1 ;  /* 0x00000000080e7211 */ /* 0x002fe400078608ff */
[----:B------:R-:W-:Y:S02]  /*5a600*/  LEA.HI.X.SX32 R29, R3, R2, 0x1, P2 ;  /* 0x00000002031d7211 */ /* 0x000fe400010f0eff */
[----:B---3--:R-:W-:Y:S02]  /*5a610*/  LEA R12, P6, R6, R0, 0x1 ;  /* 0x00000000060c7211 */ /* 0x008fe400078c08ff */
[-C--:B------:R-:W-:Y:S02]  /*5a620*/  LEA.HI.X.SX32 R15, R8, R2.reuse, 0x1, P3 ;  /* 0x00000002080f7211 */ /* 0x080fe400018f0eff */
[----:B------:R-:W-:Y:S01]  /*5a630*/  LEA.HI.X.SX32 R13, R6, R2, 0x1, P6 ;  /* 0x00000002060d7211 */ /* 0x000fe200030f0eff */
[----:B------:R-:W-:Y:S01]  /*5a640*/  IMAD R5, R25, 0x4, R7 ;  /* 0x0000000419057824 */ /* 0x000fe200078e0207 */
[----:B------:R0:W-:Y:S04]  /*5a650*/  STL.64 [R1+0x70], R28 ;  /* 0x0000701c01007387 */ /* 0x0001e80000100a00 */
[----:B------:R-:W-:-:S02]  /*5a660*/  LEA R8, P6, R5, R0, 0x1 ;  /* 0x0000000005087211 */ /* 0x000fc400078c08ff */
[----:B------:R-:W-:Y:S01]  /*5a670*/  LEA R3, R25, R5, 0x2 ;  /* 0x0000000519037211 */ /* 0x000fe200078e10ff */
[----:B0-----:R-:W3:Y:S04]  /*5a680*/  LDL.LU.64 R28, [R1+0x2c58] ;  /* 0x002c5800011c7983 */ /* 0x001ee80000300a00 */
[----:B------:R0:W-:Y:S04]  /*5a690*/  STL.64 [R1+0x68], R14 ;  /* 0x0000680e01007387 */ /* 0x0001e80000100a00 */
[----:B------:R1:W-:Y:S01]  /*5a6a0*/  STL.64 [R1+0x60], R12 ;  /* 0x0000600c01007387 */ /* 0x0003e20000100a00 */
[----:B------:R-:W-:-:S02]  /*5a6b0*/  LEA.HI.X.SX32 R9, R5, R2, 0x1, P6 ;  /* 0x0000000205097211 */ /* 0x000fc400030f0eff */
[CC--:B0-----:R-:W-:Y:S02]  /*5a6c0*/  LEA R14, P2, R4.reuse, R0.reuse, 0x1 ;  /* 0x00000000040e7211 */ /* 0x0c1fe400078408ff */
[C---:B-1----:R-:W-:Y:S02]  /*5a6d0*/  LEA R12, P3, R7.reuse, R0, 0x1 ;  /* 0x00000000070c7211 */ /* 0x042fe400078608ff */
[-C--:B------:R-:W-:Y:S02]  /*5a6e0*/  LEA.HI.X.SX32 R15, R4, R2.reuse, 0x1, P2 ;  /* 0x00000002040f7211 */ /* 0x080fe400010f0eff */
[----:B------:R-:W-:Y:S02]  /*5a6f0*/  LEA.HI.X.SX32 R13, R7, R2, 0x1, P3 ;  /* 0x00000002070d7211 */ /* 0x000fe400018f0eff */
[----:B------:R-:W-:Y:S01]  /*5a700*/  LEA R6, R25, R3, 0x2 ;  /* 0x0000000319067211 */ /* 0x000fe200078e10ff */
[----:B------:R-:W-:Y:S01]  /*5a710*/  STL.64 [R1+0x58], R14 ;  /* 0x0000580e01007387 */ /* 0x000fe20000100a00 */
[----:B------:R-:W-:-:S03]  /*5a720*/  LEA R10, P3, R3, R0, 0x1 ;  /* 0x00000000030a7211 */ /* 0x000fc600078608ff */
[----:B------:R-:W-:Y:S01]  /*5a730*/  STL.64 [R1+0x50], R12 ;  /* 0x0000500c01007387 */ /* 0x000fe20000100a00 */
[----:B------:R-:W-:-:S03]  /*5a740*/  IMAD.MOV.U32 R19, RZ, RZ, R11 ;  /* 0x000000ffff137224 */ /* 0x000fc600078e000b */
[----:B------:R0:W-:Y:S01]  /*5a750*/  STL.64 [R1+0x48], R8 ;  /* 0x0000480801007387 */ /* 0x0001e20000100a00 */
[----:B------:R-:W-:Y:S02]  /*5a760*/  LEA.HI.X.SX32 R11, R3, R2, 0x1, P3 ;  /* 0x00000002030b7211 */ /* 0x000fe400018f0eff */
[----:B0-----:R-:W-:-:S04]  /*5a770*/  LEA R8, P6, R6, R0, 0x1 ;  /* 0x0000000006087211 */ /* 0x001fc800078c08ff */
[----:B------:R-:W-:Y:S01]  /*5a780*/  LEA.HI.X.SX32 R9, R6, R2, 0x1, P6 ;  /* 0x0000000206097211 */ /* 0x000fe200030f0eff */
[----:B------:R0:W-:Y:S04]  /*5a790*/  STL.64 [R1+0x40], R10 ;  /* 0x0000400a01007387 */ /* 0x0001e80000100a00 */
[----:B------:R1:W-:Y:S04]  /*5a7a0*/  STL.64 [R1+0x38], R8 ;  /* 0x0000380801007387 */ /* 0x0003e80000100a00 */
[----:B0-----:R-:W5:Y:S01]  /*5a7b0*/  LDL.LU R10, [R1+0x1a8] ;  /* 0x0001a800010a7983 */ /* 0x001f620000300800 */
[----:B------:R-:W-:-:S04]  /*5a7c0*/  LEA R4, R25, R6, 0x2 ;  /* 0x0000000619047211 */ /* 0x000fc800078e10ff */
[----:B------:R-:W-:Y:S02]  /*5a7d0*/  LEA R5, R25, R4, 0x2 ;  /* 0x0000000419057211 */ /* 0x000fe400078e10ff */
[CC--:B------:R-:W-:Y:S02]  /*5a7e0*/  LEA R12, P3, R4.reuse, R0.reuse, 0x1 ;  /* 0x00000000040c7211 */ /* 0x0c0fe400078608ff */
[C---:B-1----:R-:W-:Y:S02]  /*5a7f0*/  LEA R8, P6, R5.reuse, R0, 0x1 ;  /* 0x0000000005087211 */ /* 0x042fe400078c08ff */
[-C--:B------:R-:W-:Y:S02]  /*5a800*/  LEA.HI.X.SX32 R13, R4, R2.reuse, 0x1, P3 ;  /* 0x00000002040d7211 */ /* 0x080fe400018f0eff */
[----:B------:R-:W-:Y:S02]  /*5a810*/  FSETP.NEU.AND P2, PT, R18, RZ, PT ;  /* 0x000000ff1200720b */ /* 0x000fe40003f4d000 */
[----:B------:R-:W-:-:S02]  /*5a820*/  LEA.HI.X.SX32 R9, R5, R2, 0x1, P6 ;  /* 0x0000000205097211 */ /* 0x000fc400030f0eff */
[----:B------:R-:W-:-:S04]  /*5a830*/  LEA R3, R25, R5, 0x2 ;  /* 0x0000000519037211 */ /* 0x000fc800078e10ff */
[----:B------:R-:W-:Y:S01]  /*5a840*/  LEA R6, R25, R3, 0x2 ;  /* 0x0000000319067211 */ /* 0x000fe200078e10ff */
[----:B-----5:R-:W-:Y:S04]  /*5a850*/  STL [R1+0x2c54], R10 ;  /* 0x002c540a01007387 */ /* 0x020fe80000100800 */
[----:B------:R0:W-:Y:S04]  /*5a860*/  STL [R1+0x2c10], R4 ;  /* 0x002c100401007387 */ /* 0x0001e80000100800 */
[----:B0-----:R-:W5:Y:S04]  /*5a870*/  LDL.LU R4, [R1+0x188] ;  /* 0x0001880001047983 */ /* 0x001f680000300800 */
[----:B------:R-:W5:Y:S04]  /*5a880*/  LDL.LU R18, [R1+0x1b8] ;  /* 0x0001b80001127983 */ /* 0x000f680000300800 */
[----:B------:R-:W-:Y:S04]  /*5a890*/  STL.64 [R1+0x30], R12 ;  /* 0x0000300c01007387 */ /* 0x000fe80000100a00 */
[----:B------:R0:W-:Y:S04]  /*5a8a0*/  STL [R1+0x2c20], R5 ;  /* 0x002c200501007387 */ /* 0x0001e80000100800 */
[----:B0-----:R-:W5:Y:S04]  /*5a8b0*/  LDL.LU R5, [R1+0x178] ;  /* 0x0001780001057983 */ /* 0x001f680000300800 */
[----:B------:R-:W-:Y:S04]  /*5a8c0*/  STL.64 [R1+0x28], R8 ;  /* 0x0000280801007387 */ /* 0x000fe80000100a00 */
[----:B------:R-:W5:Y:S01]  /*5a8d0*/  LDL.LU R25, [R1+0x198] ;  /* 0x0001980001197983 */ /* 0x000f620000300800 */
[-C--:B------:R-:W-:Y:S01]  /*5a8e0*/  LEA R12, P3, R3, R0.reuse, 0x1 ;  /* 0x00000000030c7211 */ /* 0x080fe200078608ff */
[----:B---3--:R-:W-:Y:S01]  /*5a8f0*/  IMAD.MOV.U32 R10, RZ, RZ, R28 ;  /* 0x000000ffff0a7224 */ /* 0x008fe200078e001c */
[----:B------:R-:W-:-:S02]  /*5a900*/  LEA R28, P6, R6, R0, 0x1 ;  /* 0x00000000061c7211 */ /* 0x000fc400078c08ff */
[-C--:B------:R-:W-:Y:S02]  /*5a910*/  LEA.HI.X.SX32 R13, R3, R2.reuse, 0x1, P3 ;  /* 0x00000002030d7211 */ /* 0x080fe400018f0eff */
[----:B------:R-:W-:Y:S02]  /*5a920*/  MOV R11, R29 ;  /* 0x0000001d000b7202 */ /* 0x000fe40000000f00 */
[----:B------:R-:W-:Y:S02]  /*5a930*/  LEA.HI.X.SX32 R29, R6, R2, 0x1, P6 ;  /* 0x00000002061d7211 */ /* 0x000fe400030f0eff */
[----:B------:R-:W-:Y:S02]  /*5a940*/  PRMT R0, R19, 0x7632, R0 ;  /* 0x0000763213007816 */ /* 0x000fe40000000000 */
[----:B--2---:R-:W-:Y:S02]  /*5a950*/  PRMT R3, R27, 0x7632, R3 ;  /* 0x000076321b037816 */ /* 0x004fe40000000003 */
[----:B------:R-:W-:Y:S01]  /*5a960*/  PRMT R2, R26, 0x7632, R2 ;  /* 0x000076321a027816 */ /* 0x000fe20000000002 */
[----:B----4-:R-:W-:Y:S04]  /*5a970*/  STG.E.U16 [R22.64], R0 ;  /* 0x0000000016007986 */ /* 0x010fe8000c101506 */
[----:B------:R-:W-:Y:S04]  /*5a980*/  STG.E.U16 [R20.64], R3 ;  /* 0x0000000314007986 */ /* 0x000fe8000c101506 */
[----:B-----5:R0:W-:Y:S04]  /*5a990*/  STL [R1+0x2c50], R25 ;  /* 0x002c501901007387 */ /* 0x0201e80000100800 */
[----:B0-----:R-:W2:Y:S04]  /*5a9a0*/  LDL.LU R25, [R1+0x168] ;  /* 0x0001680001197983 */ /* 0x001ea80000300800 */
[----:B------:R-:W3:Y:S04]  /*5a9b0*/  LDL.LU.64 R8, [R1+0x358] ;  /* 0x0003580001087983 */ /* 0x000ee80000300a00 */
[----:B------:R0:W-:Y:S04]  /*5a9c0*/  STL.64 [R1+0x20], R12 ;  /* 0x0000200c01007387 */ /* 0x0001e80000100a00 */
[----:B0-----:R-:W4:Y:S04]  /*5a9d0*/  LDL.LU.64 R12, [R1+0x350] ;  /* 0x00035000010c7983 */ /* 0x001f280000300a00 */
[----:B------:R-:W2:Y:S04]  /*5a9e0*/  LDL.LU.64 R6, [R1+0x360] ;  /* 0x0003600001067983 */ /* 0x000ea80000300a00 */
[----:B------:R0:W-:Y:S04]  /*5a9f0*/  STL.64 [R1+0x2aa8], R28 ;  /* 0x002aa81c01007387 */ /* 0x0001e80000100a00 */
[----:B------:R-:W5:Y:S01]  /*5aa00*/  LDL.LU.64 R14, [R1+0x348] ;  /* 0x00034800010e7983 */ /* 0x000f620000300a00 */
[----:B0-----:R-:W-:-:S02]  /*5aa10*/  MOV R28, R16 ;  /* 0x00000010001c7202 */ /* 0x001fc40000000f00 */
[----:B------:R-:W-:Y:S02]  /*5aa20*/  MOV R29, R17 ;  /* 0x00000011001d7202 */ /* 0x000fe40000000f00 */
[----:B------:R-:W2:Y:S04]  /*5aa30*/  LDL.LU.64 R16, [R1+0x340] ;  /* 0x0003400001107983 */ /* 0x000ea80000300a00 */
[----:B------:R-:W2:Y:S04]  /*5aa40*/  LDL.LU.64 R26, [R1+0x338] ;  /* 0x00033800011a7983 */ /* 0x000ea80000300a00 */
[----:B------:R-:W2:Y:S04]  /*5aa50*/  LDL.LU.64 R22, [R1+0x318] ;  /* 0x0003180001167983 */ /* 0x000ea80000300a00 */
[----:B------:R0:W-:Y:S04]  /*5aa60*/  STL [R1+0x2c30], R3 ;  /* 0x002c300301007387 */ /* 0x0001e80000100800 */
[----:B0-----:R-:W4:Y:S04]  /*5aa70*/  LDL.LU R3, [R1+0x158] ;  /* 0x0001580001037983 */ /* 0x001f280000300800 */
[----:B------:R-:W2:Y:S04]  /*5aa80*/  LDL.LU.64 R20, [R1+0x2d0] ;  /* 0x0002d00001147983 */ /* 0x000ea80000300a00 */
[----:B--2---:R0:W-:Y:S04]  /*5aa90*/  STL.64 [R1+0x2c18], R20 ;  /* 0x002c181401007387 */ /* 0x0041e80000100a00 */
[----:B0-----:R-:W2:Y:S04]  /*5aaa0*/  LDL.LU.64 R20, [R1+0x2d8] ;  /* 0x0002d80001147983 */ /* 0x001ea80000300a00 */
[----:B--2---:R0:W-:Y:S04]  /*5aab0*/  STL.64 [R1+0x2c28], R20 ;  /* 0x002c281401007387 */ /* 0x0041e80000100a00 */
[----:B0-----:R-:W2:Y:S01]  /*5aac0*/  LDL.LU.64 R20, [R1+0x2e0] ;  /* 0x0002e00001147983 */ /* 0x001ea20000300a00 */
[----:B------:R-:W-:-:S03]  /*5aad0*/  PRMT R0, R24, 0x7632, R0 ;  /* 0x0000763218007816 */ /* 0x000fc60000000000 */
[----:B--2---:R0:W-:Y:S04]  /*5aae0*/  STL.64 [R1+0x2c38], R20 ;  /* 0x002c381401007387 */ /* 0x0041e80000100a00 */
[----:B0-----:R-:W2:Y:S04]  /*5aaf0*/  LDL.LU.64 R20, [R1+0x308] ;  /* 0x0003080001147983 */ /* 0x001ea80000300a00 */
[----:B------:R-:W-:Y:S04]  /*5ab00*/  STG.E.U16 [R10.64], R2 ;  /* 0x000000020a007986 */ /* 0x000fe8000c101506 */
[----:B------:R-:W-:Y:S04]  /*5ab10*/  STG.E.U16 [R28.64], R0 ;  /* 0x000000001c007986 */ /* 0x000fe8000c101506 */
[----:B--2---:R0:W-:Y:S04]  /*5ab20*/  STL [R1+0x2c40], R21 ;  /* 0x002c401501007387 */ /* 0x0041e80000100800 */
[----:B0-----:R-:W3:Y:S04]  /*5ab30*/  LDL.LU R21, [R1+0x148] ;  /* 0x0001480001157983 */ /* 0x001ee80000300800 */
[----:B------:R-:W2:Y:S04]  /*5ab40*/  LDL.LU R10, [R1+0x2c54] ;  /* 0x002c5400010a7983 */ /* 0x000ea80000300800 */
[----:B------:R-:W2:Y:S04]  /*5ab50*/  LDL.LU.64 R28, [R1+0x2b0] ;  /* 0x0002b000011c7983 */ /* 0x000ea80000300a00 */
[----:B------:R-:W-:Y:S01]  /*5ab60*/  STG.E.U16 [R6.64], R25 ;  /* 0x0000001906007986 */ /* 0x000fe2000c101506 */
[----:B------:R-:W-:-:S03]  /*5ab70*/  PRMT R0, R25, 0x7632, R0 ;  /* 0x0000763219007816 */ /* 0x000fc60000000000 */
[----:B---3--:R-:W-:Y:S04]  /*5ab80*/  STG.E.U16 [R8.64], R21 ;  /* 0x0000001508007986 */ /* 0x008fe8000c101506 */
[----:B----4-:R-:W-:Y:S04]  /*5ab90*/  STG.E.U16 [R12.64], R3 ;  /* 0x000000030c007986 */ /* 0x010fe8000c101506 */
[----:B--2---:R0:W-:Y:S04]  /*5aba0*/  STL.64 [R1+0x2c48], R28 ;  /* 0x002c481c01007387 */ /* 0x0041e80000100a00 */
[----:B-----5:R1:W-:Y:S04]  /*5abb0*/  STG.E.U16 [R14.64], R5 ;  /* 0x000000050e007986 */ /* 0x0203e8000c101506 */
[----:B0-----:R-:W2:Y:S04]  /*5abc0*/  LDL.LU.64 R28, [R1+0x310] ;  /* 0x00031000011c7983 */ /* 0x001ea80000300a00 */
[----:B------:R-:W3:Y:S04]  /*5abd0*/  LDL.LU.64 R6, [R1+0x2a8] ;  /* 0x0002a80001067983 */ /* 0x000ee80000300a00 */
[----:B------:R-:W4:Y:S04]  /*5abe0*/  LDL.LU.64 R8, [R1+0x2a0] ;  /* 0x0002a00001087983 */ /* 0x000f280000300a00 */
[----:B------:R-:W5:Y:S04]  /*5abf0*/  LDL.LU.64 R12, [R1+0x278] ;  /* 0x00027800010c7983 */ /* 0x000f680000300a00 */
[----:B------:R-:W2:Y:S04]  /*5ac00*/  LDL.LU R19, [R1+0x16c] ;  /* 0x00016c0001137983 */ /* 0x000ea80000300800 */
[----:B------:R-:W2:Y:S04]  /*5ac10*/  LDL.LU R11, [R1+0x14c] ;  /* 0x00014c00010b7983 */ /* 0x000ea80000300800 */
[----:B-1----:R-:W2:Y:S04]  /*5ac20*/  LDL.LU.64 R14, [R1+0x18] ;  /* 0x00001800010e7983 */ /* 0x002ea80000300a00 */
[----:B------:R-:W2:Y:S04]  /*5ac30*/  LDL.LU R24, [R1+0x39c] ;  /* 0x00039c0001187983 */ /* 0x000ea80000300800 */
[----:B------:R0:W-:Y:S04]  /*5ac40*/  STG.E.U16 [R16.64], R4 ;  /* 0x0000000410007986 */ /* 0x0001e8000c101506 */
[----:B------:R1:W-:Y:S04]  /*5ac50*/  STG.E.U16 [R26.64], R10 ;  /* 0x0000000a1a007986 */ /* 0x0003e8000c101506 */
[----:B------:R1:W-:Y:S04]  /*5ac60*/  STG.E.U16 [R22.64], R18 ;  /* 0x0000001216007986 */ /* 0x0003e8000c101506 */
[----:B0-----:R-:W2:Y:S04]  /*5ac70*/  LDL.LU.64 R16, [R1+0x10] ;  /* 0x0000100001107983 */ /* 0x001ea80000300a00 */
[----:B-1----:R-:W2:Y:S04]  /*5ac80*/  LDL.LU R26, [R1+0x15c] ;  /* 0x00015c00011a7983 */ /* 0x002ea80000300800 */
[----:B------:R-:W2:Y:S04]  /*5ac90*/  LDL.LU.64 R22, [R1+0x8] ;  /* 0x0000080001167983 */ /* 0x000ea80000300a00 */
[----:B------:R-:W2:Y:S04]  /*5aca0*/  LDL.LU R27, [R1+0x17c] ;  /* 0x00017c00011b7983 */ /* 0x000ea80000300800 */
[----:B------:R-:W2:Y:S01]  /*5acb0*/  LDL.LU R25, [R1+0x2c50] ;  /* 0x002c500001197983 */ /* 0x000ea20000300800 */
[----:B------:R-:W-:-:S03]  /*5acc0*/  PRMT R2, R21, 0x7632, R2 ;  /* 0x0000763215027816 */ /* 0x000fc60000000002 */
[----:B--2---:R0:W-:Y:S04]  /*5acd0*/  STG.E.U16 [R28.64], R25 ;  /* 0x000000191c007986 */ /* 0x0041e8000c101506 */
[----:B0-----:R-:W2:Y:S04]  /*5ace0*/  LDL.LU.64 R28, [R1+0x2c48] ;  /* 0x002c4800011c7983 */ /* 0x001ea80000300a00 */
[----:B------:R-:W2:Y:S04]  /*5acf0*/  LDL.LU R21, [R1+0x2c40] ;  /* 0x002c400001157983 */ /* 0x000ea80000300800 */
[----:B--2---:R0:W-:Y:S04]  /*5ad00*/  STG.E.U16 [R20.64], R0 ;  /* 0x0000000014007986 */ /* 0x0041e8000c101506 */
[----:B0-----:R-:W2:Y:S01]  /*5ad10*/  LDL.LU.64 R20, [R1+0x2c38] ;  /* 0x002c380001147983 */ /* 0x001ea20000300a00 */
[----:B------:R-:W-:-:S03]  /*5ad20*/  PRMT R0, R3, 0x7632, R0 ;  /* 0x0000763203007816 */ /* 0x000fc60000000000 */
[----:B------:R-:W3:Y:S04]  /*5ad30*/  LDL.LU R3, [R1+0x2c30] ;  /* 0x002c300001037983 */ /* 0x000ee80000300800 */
[----:B--2---:R0:W-:Y:S04]  /*5ad40*/  STG.E.U16 [R20.64], R2 ;  /* 0x0000000214007986 */ /* 0x0041e8000c101506 */
[----:B0-----:R-:W2:Y:S01]  /*5ad50*/  LDL.LU.64 R20, [R1+0x2c28] ;  /* 0x002c280001147983 */ /* 0x001ea20000300a00 */
[----:B------:R-:W-:-:S03]  /*5ad60*/  PRMT R2, R5, 0x7632, R2 ;  /* 0x0000763205027816 */ /* 0x000fc60000000002 */
[----:B------:R-:W3:Y:S04]  /*5ad70*/  LDL.LU R5, [R1+0x2c20] ;  /* 0x002c200001057983 */ /* 0x000ee80000300800 */
[----:B--2---:R0:W-:Y:S04]  /*5ad80*/  STG.E.U16 [R20.64], R0 ;  /* 0x0000000014007986 */ /* 0x0041e8000c101506 */
[----:B0-----:R-:W2:Y:S01]  /*5ad90*/  LDL.LU.64 R20, [R1+0x2c18] ;  /* 0x002c180001147983 */ /* 0x001ea20000300a00 */
[----:B------:R-:W-:-:S03]  /*5ada0*/  PRMT R0, R4, 0x7632, R0 ;  /* 0x0000763204007816 */ /* 0x000fc60000000000 */
[----:B------:R-:W4:Y:S01]  /*5adb0*/  LDL.LU R4, [R1+0x2c10] ;  /* 0x002c100001047983 */ /* 0x000f220000300800 */
[----:B---3--:R-:W-:Y:S02]  /*5adc0*/  PRMT R3, R10, 0x7632, R3 ;  /* 0x000076320a037816 */ /* 0x008fe40000000003 */
[----:B------:R-:W-:Y:S01]  /*5add0*/  PRMT R5, R11, 0x7632, R5 ;  /* 0x000076320b057816 */ /* 0x000fe20000000005 */
[----:B--2---:R0:W-:Y:S04]  /*5ade0*/  STG.E.U16 [R20.64], R2 ;  /* 0x0000000214007986 */ /* 0x0041e8000c101506 */
[----:B0-----:R-:W2:Y:S04]  /*5adf0*/  LDL.LU.64 R20, [R1+0x298] ;  /* 0x0002980001147983 */ /* 0x001ea80000300a00 */
[----:B------:R0:W-:Y:S01]  /*5ae00*/  STG.E.U16 [R28.64], R0 ;  /* 0x000000001c007986 */ /* 0x0001e2000c101506 */
[----:B------:R-:W-:-:S03]  /*5ae10*/  PRMT R2, R18, 0x7632, R2 ;  /* 0x0000763212027816 */ /* 0x000fc60000000002 */
[----:B------:R-:W1:Y:S01]  /*5ae20*/  S2R R18, SR_TID.X ;  /* 0x0000000000127919 */ /* 0x000e620000002100 */
[----:B0-----:R-:W-:-:S03]  /*5ae30*/  PRMT R0, R25, 0x7632, R0 ;  /* 0x0000763219007816 */ /* 0x001fc60000000000 */
[----:B------:R-:W0:Y:S01]  /*5ae40*/  S2R R25, SR_TID.X ;  /* 0x0000000000197919 */ /* 0x000e220000002100 */
[----:B----4-:R-:W-:-:S03]  /*5ae50*/  PRMT R4, R19, 0x7632, R4 ;  /* 0x0000763213047816 */ /* 0x010fc60000000004 */
[----:B------:R-:W-:Y:S04]  /*5ae60*/  STL [R1+0x2c00], R2 ;  /* 0x002c000201007387 */ /* 0x000fe80000100800 */
[----:B------:R-:W-:Y:S04]  /*5ae70*/  STL [R1+0x2bf0], R0 ;  /* 0x002bf00001007387 */ /* 0x000fe80000100800 */
[----:B------:R0:W-:Y:S01]  /*5ae80*/  STL.S16 [R1+0x178], R4 ;  /* 0x0001780401007387 */ /* 0x0001e20000100600 */
[----:B-1----:R-:W-:Y:S02]  /*5ae90*/  LOP3.LUT R18, R18, 0x40, RZ, 0xc0, !PT ;  /* 0x0000004012127812 */ /* 0x002fe400078ec0ff */
[C---:B0-----:R-:W-:Y:S01]  /*5aea0*/  LOP3.LUT R4, R25.reuse, 0x3f, RZ, 0xc0, !PT ;  /* 0x0000003f19047812 */ /* 0x041fe200078ec0ff */
[----:B------:R-:W-:Y:S01]  /*5aeb0*/  IMAD.SHL.U32 R25, R25, 0x800, RZ ;  /* 0x0000080019197824 */ /* 0x000fe200078e00ff */
[----:B------:R-:W-:-:S04]  /*5aec0*/  SHF.R.U32.HI R18, RZ, 0x1, R18 ;  /* 0x00000001ff127819 */ /* 0x000fc80000011612 */
[----:B------:R-:W-:-:S04]  /*5aed0*/  LOP3.LUT R25, R25, 0x3000, RZ, 0xc0, !PT ;  /* 0x0000300019197812 */ /* 0x000fc800078ec0ff */
[----:B------:R-:W-:-:S04]  /*5aee0*/  LEA R25, R4, R25, 0x4 ;  /* 0x0000001904197211 */ /* 0x000fc800078e20ff */
[----:B------:R-:W-:Y:S01]  /*5aef0*/  LOP3.LUT R25, R25, R18, RZ, 0x3c, !PT ;  /* 0x0000001219197212 */ /* 0x000fe200078e3cff */
[----:B------:R-:W-:Y:S04]  /*5af00*/  STG.E.U16 [R6.64], R3 ;  /* 0x0000000306007986 */ /* 0x000fe8000c101506 */
[----:B------:R-:W-:Y:S04]  /*5af10*/  STL.S16 [R1+0x168], R5 ;  /* 0x0001680501007387 */ /* 0x000fe80000100600 */
[----:B------:R-:W0:Y:S04]  /*5af20*/  LDS.128 R4, [R25] ;  /* 0x0000000019047984 */ /* 0x000e280000000c00 */
[----:B------:R1:W-:Y:S04]  /*5af30*/  STG.E.U16 [R8.64], R2 ;  /* 0x0000000208007986 */ /* 0x0003e8000c101506 */
[----:B-----5:R-:W-:Y:S04]  /*5af40*/  STG.E.U16 [R12.64], R0 ;  /* 0x000000000c007986 */ /* 0x020fe8000c101506 */
[----:B------:R-:W-:Y:S01]  /*5af50*/  STG.E.U16 [R14.64], R19 ;  /* 0x000000130e007986 */ /* 0x000fe2000c101506 */
[----:B-1----:R-:W-:-:S03]  /*5af60*/  PRMT R2, R26, 0x7632, R2 ;  /* 0x000076321a027816 */ /* 0x002fc60000000002 */
[----:B------:R-:W-:Y:S04]  /*5af70*/  STG.E.U16 [R16.64], R11 ;  /* 0x0000000b10007986 */ /* 0x000fe8000c101506 */
[----:B------:R1:W-:Y:S04]  /*5af80*/  STG.E.U16 [R22.64], R26 ;  /* 0x0000001a16007986 */ /* 0x0003e8000c101506 */
[----:B------:R-:W-:Y:S04]  /*5af90*/  STL.S16 [R1+0x158], R2 ;  /* 0x0001580201007387 */ /* 0x000fe80000100600 */
[----:B------:R-:W-:Y:S04]  /*5afa0*/  LDS.128 R8, [R25+0x400] ;  /* 0x0004000019087984 */ /* 0x000fe80000000c00 */
[----:B-1----:R-:W3:Y:S01]  /*5afb0*/  LDL.LU R26, [R1+0x18c] ;  /* 0x00018c00011a7983 */ /* 0x002ee20000300800 */
[----:B------:R-:W-:-:S03]  /*5afc0*/  PRMT R0, R27, 0x7632, R0 ;  /* 0x000076321b007816 */ /* 0x000fc60000000000 */
[----:B------:R-:W-:Y:S04]  /*5afd0*/  LDS.128 R12, [R25+0x800] ;  /* 0x00080000190c7984 */ /* 0x000fe80000000c00 */
[----:B0-----:R-:W-:Y:S04]  /*5afe0*/  STL.64 [R1+0x10], R4 ;  /* 0x0000100401007387 */ /* 0x001fe80000100a00 */
[----:B------:R-:W-:Y:S04]  /*5aff0*/  STL.64 [R1+0x18], R6 ;  /* 0x0000180601007387 */ /* 0x000fe80000100a00 */
[----:B------:R-:W0:Y:S04]  /*5b000*/  LDS.128 R4, [R24] ;  /* 0x0000000018047984 */ /* 0x000e280000000c00 */
[----:B------:R-:W-:Y:S04]  /*5b010*/  LDS.128 R16, [R24+0x800] ;  /* 0x0008000018107984 */ /* 0x000fe80000000c00 */
[----:B0-----:R0:W-:Y:S04]  /*5b020*/  STL [R1+0x2ba8], R5 ;  /* 0x002ba80501007387 */ /* 0x0011e80000100800 */
[----:B------:R-:W-:Y:S04]  /*5b030*/  STL.S16 [R1+0x14c], R0 ;  /* 0x00014c0001007387 */ /* 0x000fe80000100600 */
[----:B------:R1:W-:Y:S01]  /*5b040*/  STL [R1+0x2af8], R7 ;  /* 0x002af80701007387 */ /* 0x0003e20000100800 */
[----:B0-----:R-:W-:-:S03]  /*5b050*/  MOV R5, R8 ;  /* 0x0000000800057202 */ /* 0x001fc60000000f00 */
[----:B------:R-:W-:Y:S01]  /*5b060*/  STL [R1+0x4], R9 ;  /* 0x0000040901007387 */ /* 0x000fe20000100800 */
[----:B-1----:R-:W-:-:S03]  /*5b070*/  MOV R7, R10 ;  /* 0x0000000a00077202 */ /* 0x002fc60000000f00 */
[----:B------:R-:W-:Y:S04]  /*5b080*/  STL [R1+0xc], R11 ;  /* 0x00000c0b01007387 */ /* 0x000fe80000100800 */
[----:B------:R-:W-:Y:S04]  /*5b090*/  STL.64 [R1+0x2bd0], R4 ;  /* 0x002bd00401007387 */ /* 0x000fe80000100a00 */
[----:B------:R-:W-:Y:S04]  /*5b0a0*/  STL.64 [R1+0x2b38], R6 ;  /* 0x002b380601007387 */ /* 0x000fe80000100a00 */
[----:B------:R-:W0:Y:S04]  /*5b0b0*/  LDS.128 R8, [R24+0x400] ;  /* 0x0004000018087984 */ /* 0x000e280000000c00 */
[----:B--2---:R1:W-:Y:S04]  /*5b0c0*/  STG.E.U16 [R20.64], R27 ;  /* 0x0000001b14007986 */ /* 0x0043e8000c101506 */
[----:B-1----:R-:W3:Y:S04]  /*5b0d0*/  LDL.LU.64 R20, [R1+0x300] ;  /* 0x0003000001147983 */ /* 0x002ee80000300a00 */
[----:B------:R-:W2:Y:S04]  /*5b0e0*/  LDL.LU R2, [R1+0x1ac] ;  /* 0x0001ac0001027983 */ /* 0x000ea80000300800 */
[----:B------:R-:W4:Y:S04]  /*5b0f0*/  LDL.LU R0, [R1+0x1bc] ;  /* 0x0001bc0001007983 */ /* 0x000f280000300800 */
[----:B------:R-:W5:Y:S04]  /*5b100*/  LDL.LU.S16 R7, [R1+0x14c] ;  /* 0x00014c0001077983 */ /* 0x000f680000300600 */
[----:B-----5:R1:W-:Y:S04]  /*5b110*/  STL [R1+0x2be0], R7 ;  /* 0x002be00701007387 */ /* 0x0203e80000100800 */
[----:B-1----:R-:W5:Y:S04]  /*5b120*/  LDL.LU R7, [R1+0x19c] ;  /* 0x00019c0001077983 */ /* 0x002f680000300800 */
[----:B------:R-:W2:Y:S04]  /*5b130*/  LDL.LU.64 R4, [R1+0x2b8] ;  /* 0x0002b80001047983 */ /* 0x000ea80000300a00 */
[----:B--2---:R1:W-:Y:S04]  /*5b140*/  STL.64 [R1+0x2bd8], R4 ;  /* 0x002bd80401007387 */ /* 0x0043e80000100a00 */
[----:B-1----:R-:W2:Y:S04]  /*5b150*/  LDL.LU.64 R4, [R1+0x2f8] ;  /* 0x0002f80001047983 */ /* 0x002ea80000300a00 */
[----:B--2---:R1:W-:Y:S04]  /*5b160*/  STL.64 [R1+0x2be8], R4 ;  /* 0x002be80401007387 */ /* 0x0043e80000100a00 */
[----:B-1----:R-:W2:Y:S04]  /*5b170*/  LDL.LU.64 R4, [R1+0x320] ;  /* 0x0003200001047983 */ /* 0x002ea80000300a00 */
[----:B--2---:R1:W-:Y:S04]  /*5b180*/  STL.64 [R1+0x2bf8], R4 ;  /* 0x002bf80401007387 */ /* 0x0043e80000100a00 */
[----:B-1----:R-:W2:Y:S04]  /*5b190*/  LDL.LU.64 R4, [R1+0x328] ;  /* 0x0003280001047983 */ /* 0x002ea80000300a00 */
[----:B---3--:R-:W-:Y:S04]  /*5b1a0*/  STG.E.U16 [R20.64], R26 ;  /* 0x0000001a14007986 */ /* 0x008fe8000c101506 */
[----:B------:R-:W1:Y:S01]  /*5b1b0*/  LDS.128 R20, [R25+0xc00] ;  /* 0x000c000019147984 */ /* 0x000e620000000c00 */
[----:B------:R-:W-:-:S03]  /*5b1c0*/  PRMT R6, R26, 0x7632, R6 ;  /* 0x000076321a067816 */ /* 0x000fc60000000006 */
[----:B------:R-:W3:Y:S04]  /*5b1d0*/  LDS.128 R24, [R24+0xc00] ;  /* 0x000c000018187984 */ /* 0x000ee80000000c00 */
[----:B--2---:R2:W-:Y:S04]  /*5b1e0*/  STL.64 [R1+0x2c08], R4 ;  /* 0x002c080401007387 */ /* 0x0045e80000100a00 */
[----:B--2---:R-:W2:Y:S04]  /*5b1f0*/  LDL.LU.64 R4, [R1+0x330] ;  /* 0x0003300001047983 */ /* 0x004ea80000300a00 */
[----:B------:R-:W4:Y:S04]  /*5b200*/  LDL.LU.64 R28, [R1+0x280] ;  /* 0x00028000011c7983 */ /* 0x000f280000300a00 */
[----:B0-----:R0:W-:Y:S04]  /*5b210*/  STL.64 [R1+0x2bc8], R8 ;  /* 0x002bc80801007387 */ /* 0x0011e80000100a00 */
[----:B0-----:R-:W4:Y:S04]  /*5b220*/  LDL.LU.64 R8, [R1+0x2c0] ;  /* 0x0002c00001087983 */ /* 0x001f280000300a00 */
[----:B------:R-:W-:Y:S04]  /*5b230*/  STL [R1+0x2b08], R11 ;  /* 0x002b080b01007387 */ /* 0x000fe80000100800 */
[----:B------:R-:W-:Y:S04]  /*5b240*/  STL [R1+0x2b68], R10 ;  /* 0x002b680a01007387 */ /* 0x000fe80000100800 */
[----:B------:R0:W-:Y:S04]  /*5b250*/  STL.64 [R1+0x2b28], R14 ;  /* 0x002b280e01007387 */ /* 0x0001e80000100a00 */
[----:B0-----:R-:W4:Y:S04]  /*5b260*/  LDL.LU.64 R14, [R1+0x290] ;  /* 0x00029000010e7983 */ /* 0x001f280000300a00 */
[----:B------:R0:W-:Y:S04]  /*5b270*/  STL.64 [R1+0x2bc0], R16 ;  /* 0x002bc01001007387 */ /* 0x0001e80000100a00 */
[----:B0-----:R-:W4:Y:S04]  /*5b280*/  LDL.LU.64 R16, [R1+0x2c8] ;  /* 0x0002c80001107983 */ /* 0x001f280000300a00 */
[----:B------:R0:W-:Y:S04]  /*5b290*/  STL.64 [R1+0x2b20], R18 ;  /* 0x002b201201007387 */ /* 0x0001e80000100a00 */
[----:B0-----:R-:W4:Y:S04]  /*5b2a0*/  LDL.LU.S16 R18, [R1+0x158] ;  /* 0x0001580001127983 */ /* 0x001f280000300600 */
[----:B------:R-:W4:Y:S04]  /*5b2b0*/  LDL.LU R19, [R1+0x10] ;  /* 0x0000100001137983 */ /* 0x000f280000300800 */
[----:B-1----:R0:W-:Y:S01]  /*5b2c0*/  STL.64 [R1+0x2bb8], R20 ;  /* 0x002bb81401007387 */ /* 0x0021e20000100a00 */
[----:B------:R-:W-:-:S03]  /*5b2d0*/  PRMT R3, R2, 0x7632, R3 ;  /* 0x0000763202037816 */ /* 0x000fc60000000003 */
[----:B0-----:R-:W4:Y:S04]  /*5b2e0*/  LDL.LU.64 R20, [R1+0x2e8] ;  /* 0x0002e80001147983 */ /* 0x001f280000300a00 */
[----:B------:R0:W-:Y:S04]  /*5b2f0*/  STL.64 [R1+0x2b18], R22 ;  /* 0x002b181601007387 */ /* 0x0001e80000100a00 */
[----:B0-----:R-:W4:Y:S04]  /*5b300*/  LDL.LU.S16 R22, [R1+0x178] ;  /* 0x0001780001167983 */ /* 0x001f280000300600 */
[----:B------:R-:W4:Y:S04]  /*5b310*/  LDL.LU.S16 R23, [R1+0x168] ;  /* 0x0001680001177983 */ /* 0x000f280000300600 */
[----:B------:R-:W4:Y:S04]  /*5b320*/  LDL.LU.64 R10, [R1+0x270] ;  /* 0x00027000010a7983 */ /* 0x000f280000300a00 */
[----:B---3--:R0:W-:Y:S04]  /*5b330*/  STL.64 [R1+0x2b10], R26 ;  /* 0x002b101a01007387 */ /* 0x0081e80000100a00 */
[----:B0-----:R-:W3:Y:S04]  /*5b340*/  LDL.LU.64 R26, [R1+0x2f0] ;  /* 0x0002f000011a7983 */ /* 0x001ee80000300a00 */
[----:B--2---:R0:W-:Y:S04]  /*5b350*/  STG.E.U16 [R4.64], R2 ;  /* 0x0000000204007986 */ /* 0x0041e8000c101506 */
[----:B0-----:R-:W4:Y:S04]  /*5b360*/  LDL.LU.64 R4, [R1+0x2c08] ;  /* 0x002c080001047983 */ /* 0x001f280000300a00 */
[----:B------:R-:W2:Y:S04]  /*5b370*/  LDL.LU R2, [R1+0x2c00] ;  /* 0x002c000001027983 */ /* 0x000ea80000300800 */
[----:B----4-:R0:W-:Y:S01]  /*5b380*/  STG.E.U16 [R4.64], R0 ;  /* 0x0000000004007986 */ /* 0x0101e2000c101506 */
[----:B--2---:R-:W-:-:S03]  /*5b390*/  PRMT R2, R0, 0x7632, R2 ;  /* 0x0000763200027816 */ /* 0x004fc60000000002 */
[----:B0-----:R-:W5:Y:S04]  /*5b3a0*/  LDL.LU.64 R4, [R1+0x2bf8] ;  /* 0x002bf80001047983 */ /* 0x001f680000300a00 */
[----:B------:R-:W2:Y:S04]  /*5b3b0*/  LDL.LU R0, [R1+0x2bf0] ;  /* 0x002bf00001007983 */ /* 0x000ea80000300800 */
[----:B-----5:R0:W-:Y:S01]  /*5b3c0*/  STG.E.U16 [R4.64], R7 ;  /* 0x0000000704007986 */ /* 0x0201e2000c101506 */
[----:B--2---:R-:W-:-:S03]  /*5b3d0*/  PRMT R0, R7, 0x7632, R0 ;  /* 0x0000763207007816 */ /* 0x004fc60000000000 */
[----:B0-----:R-:W2:Y:S04]  /*5b3e0*/  LDL.LU.64 R4, [R1+0x2be8] ;  /* 0x002be80001047983 */ /* 0x001ea80000300a00 */
[----:B------:R-:W4:Y:S04]  /*5b3f0*/  LDL.LU R7, [R1+0x2be0] ;  /* 0x002be00001077983 */ /* 0x000f280000300800 */
[----:B--2---:R0:W-:Y:S04]  /*5b400*/  STG.E.U16 [R4.64], R22 ;  /* 0x0000001604007986 */ /* 0x0041e8000c101506 */
[----:B---3--:R-:W-:Y:S04]  /*5b410*/  STG.E.U16 [R26.64], R23 ;  /* 0x000000171a007986 */ /* 0x008fe8000c101506 */
[----:B------:R-:W-:Y:S04]  /*5b420*/  STG.E.U16 [R20.64], R18 ;  /* 0x0000001214007986 */ /* 0x000fe8000c101506 */
[----:B----4-:R-:W-:Y:S04]  /*5b430*/  STG.E.U16 [R16.64], R7 ;  /* 0x0000000710007986 */ /* 0x010fe8000c101506 */
[----:B0-----:R-:W2:Y:S04]  /*5b440*/  LDL.LU.64 R4, [R1+0x2bd8] ;  /* 0x002bd80001047983 */ /* 0x001ea80000300a00 */
[----:B------:R0:W-:Y:S04]  /*5b450*/  STG.E.U16 [R8.64], R6 ;  /* 0x0000000608007986 */ /* 0x0001e8000c101506 */
[----:B0-----:R-:W3:Y:S04]  /*5b460*/  LDL.LU.64 R8, [R1+0x268] ;  /* 0x0002680001087983 */ /* 0x001ee80000300a00 */
[----:B------:R-:W4:Y:S04]  /*5b470*/  LDL.LU.64 R26, [R1+0x260] ;  /* 0x00026000011a7983 */ /* 0x000f280000300a00 */
[----:B------:R-:W5:Y:S04]  /*5b480*/  LDL.LU.64 R16, [R1+0x258] ;  /* 0x0002580001107983 */ /* 0x000f680000300a00 */
[----:B------:R-:W2:Y:S04]  /*5b490*/  LDL.LU.64 R20, [R1+0x250] ;  /* 0x0002500001147983 */ /* 0x000ea80000300a00 */
[----:B------:R-:W2:Y:S04]  /*5b4a0*/  LDL.LU.64 R22, [R1+0x248] ;  /* 0x0002480001167983 */ /* 0x000ea80000300a00 */
[----:B------:R-:W2:Y:S04]  /*5b4b0*/  LDL.LU R7, [R1+0x14] ;  /* 0x0000140001077983 */ /* 0x000ea80000300800 */
[----:B--2---:R0:W-:Y:S04]  /*5b4c0*/  STL [R1+0x2b78], R7 ;  /* 0x002b780701007387 */ /* 0x0041e80000100800 */
[----:B0-----:R-:W2:Y:S04]  /*5b4d0*/  LDL.LU.64 R6, [R1+0x288] ;  /* 0x0002880001067983 */ /* 0x001ea80000300a00 */
[----:B------:R0:W-:Y:S04]  /*5b4e0*/  STG.E.U16 [R4.64], R3 ;  /* 0x0000000304007986 */ /* 0x0001e8000c101506 */
[----:B------:R1:W-:Y:S04]  /*5b4f0*/  STG.E.U16 [R14.64], R2 ;  /* 0x000000020e007986 */ /* 0x0003e8000c101506 */
[----:B0-----:R-:W3:Y:S04]  /*5b500*/  LDL.LU.64 R4, [R1+0x2bd0] ;  /* 0x002bd00001047983 */ /* 0x001ee80000300a00 */
[----:B-1----:R-:W3:Y:S04]  /*5b510*/  LDL.LU.64 R14, [R1+0x240] ;  /* 0x00024000010e7983 */ /* 0x002ee80000300a00 */
[----:B------:R-:W-:Y:S04]  /*5b520*/  STL.64 [R1+0x2ac8], R2 ;  /* 0x002ac80201007387 */ /* 0x000fe80000100a00 */
[----:B--2---:R-:W-:Y:S04]  /*5b530*/  STG.E.U16 [R6.64], R0 ;  /* 0x0000000006007986 */ /* 0x004fe8000c101506 */
[----:B------:R0:W-:Y:S04]  /*5b540*/  STG.E.U16 [R28.64], R19 ;  /* 0x000000131c007986 */ /* 0x0001e8000c101506 */
[----:B0-----:R-:W2:Y:S04]  /*5b550*/  LDL.LU.64 R28, [R1+0x218] ;  /* 0x00021800011c7983 */ /* 0x001ea80000300a00 */
[----:B--2---:R0:W-:Y:S04]  /*5b560*/  STL.64 [R1+0x2b98], R28 ;  /* 0x002b981c01007387 */ /* 0x0041e80000100a00 */
[----:B0-----:R-:W2:Y:S04]  /*5b570*/  LDL.LU.64 R28, [R1+0x220] ;  /* 0x00022000011c7983 */ /* 0x001ea80000300a00 */
[----:B--2---:R0:W-:Y:S04]  /*5b580*/  STL.64 [R1+0x2ba0], R28 ;  /* 0x002ba01c01007387 */ /* 0x0041e80000100a00 */
[----:B0-----:R-:W2:Y:S04]  /*5b590*/  LDL.LU.64 R28, [R1+0x230] ;  /* 0x00023000011c7983 */ /* 0x001ea80000300a00 */
[----:B--2---:R0:W-:Y:S04]  /*5b5a0*/  STL.64 [R1+0x2bb0], R28 ;  /* 0x002bb01c01007387 */ /* 0x0041e80000100a00 */
[----:B0-----:R-:W2:Y:S04]  /*5b5b0*/  LDL.LU.64 R28, [R1+0x238] ;  /* 0x00023800011c7983 */ /* 0x001ea80000300a00 */
[----:B------:R-:W2:Y:S04]  /*5b5c0*/  LDL.LU.64 R6, [R1+0x1f8] ;  /* 0x0001f80001067983 */ /* 0x000ea80000300a00 */
[----:B--2---:R0:W-:Y:S04]  /*5b5d0*/  STL.64 [R1+0x2b80], R6 ;  /* 0x002b800601007387 */ /* 0x0041e80000100a00 */
[----:B0-----:R-:W2:Y:S04]  /*5b5e0*/  LDL.LU.64 R6, [R1+0x200] ;  /* 0x0002000001067983 */ /* 0x001ea80000300a00 */
[----:B--2---:R0:W-:Y:S04]  /*5b5f0*/  STL.64 [R1+0x2b88], R6 ;  /* 0x002b880601007387 */ /* 0x0041e80000100a00 */
[----:B0-----:R-:W2:Y:S04]  /*5b600*/  LDL.LU.64 R6, [R1+0x208] ;  /* 0x0002080001067983 */ /* 0x001ea80000300a00 */
[----:B---3--:R-:W-:Y:S04]  /*5b610*/  STG.E.U16 [R10.64], R4 ;  /* 0x000000040a007986 */ /* 0x008fe8000c101506 */
[----:B--2---:R0:W-:Y:S04]  /*5b620*/  STL.64 [R1+0x2b90], R6 ;  /* 0x002b900601007387 */ /* 0x0041e80000100a00 */
[----:B0-----:R-:W2:Y:S04]  /*5b630*/  LDL.LU.64 R6, [R1+0x210] ;  /* 0x0002100001067983 */ /* 0x001ea80000300a00 */
[----:B------:R-:W3:Y:S04]  /*5b640*/  LDL.LU.64 R10, [R1+0x1e8] ;  /* 0x0001e800010a7983 */ /* 0x000ee80000300a00 */
[----:B------:R-:W-:Y:S04]  /*5b650*/  STG.E.U16 [R8.64], R5 ;  /* 0x0000000508007986 */ /* 0x000fe8000c101506 */
[----:B---3--:R0:W-:Y:S04]  /*5b660*/  STL.64 [R1+0x2b70], R10 ;  /* 0x002b700a01007387 */ /* 0x0081e80000100a00 */
[----:B0-----:R-:W3:Y:S04]  /*5b670*/  LDL.LU.64 R10, [R1+0x1f0] ;  /* 0x0001f000010a7983 */ /* 0x001ee80000300a00 */
[----:B------:R-:W2:Y:S04]  /*5b680*/  LDL.LU.64 R2, [R1+0x1e0] ;  /* 0x0001e00001027983 */ /* 0x000ea80000300a00 */
[----:B------:R-:W4:Y:S04]  /*5b690*/  LDL.LU.64 R8, [R1+0x2bc8] ;  /* 0x002bc80001087983 */ /* 0x000f280000300a00 */
[----:B----4-:R0:W-:Y:S04]  /*5b6a0*/  STG.E.U16 [R26.64], R8 ;  /* 0x000000081a007986 */ /* 0x0101e8000c101506 */
[----:B-----5:R1:W-:Y:S04]  /*5b6b0*/  STG.E.U16 [R16.64], R12 ;  /* 0x0000000c10007986 */ /* 0x0203e8000c101506 */
[----:B0-----:R-:W4:Y:S04]  /*5b6c0*/  LDL.LU.64 R26, [R1+0x1d8] ;  /* 0x0001d800011a7983 */ /* 0x001f280000300a00 */
[----:B-1----:R-:W5:Y:S01]  /*5b6d0*/  LDL.LU.64 R16, [R1+0x2bc0] ;  /* 0x002bc00001107983 */ /* 0x002f620000300a00 */
[----:B------:R-:W-:-:S03]  /*5b6e0*/  PRMT R0, R19, 0x7632, R0 ;  /* 0x0000763213007816 */ /* 0x000fc60000000000 */
[----:B-----5:R0:W-:Y:S04]  /*5b6f0*/  STG.E.U16 [R20.64], R16 ;  /* 0x0000001014007986 */ /* 0x0201e8000c101506 */
[----:B0-----:R-:W5:Y:S01]  /*5b700*/  LDL.LU.64 R20, [R1+0x2bb8] ;  /* 0x002bb80001147983 */ /* 0x001f620000300a00 */
[----:B------:R-:W-:-:S03]  /*5b710*/  PRMT R4, R4, 0x7632, R4 ;  /* 0x0000763204047816 */ /* 0x000fc60000000004 */
[----:B-----5:R0:W-:Y:S04]  /*5b720*/  STG.E.U16 [R22.64], R20 ;  /* 0x0000001416007986 */ /* 0x0201e8000c101506 */
[----:B------:R1:W-:Y:S04]  /*5b730*/  STG.E.U16 [R14.64], R24 ;  /* 0x000000180e007986 */ /* 0x0003e8000c101506 */
[----:B------:R5:W-:Y:S04]  /*5b740*/  STG.E.U16 [R28.64], R0 ;  /* 0x000000001c007986 */ /* 0x000be8000c101506 */
[----:B0-----:R-:W2:Y:S04]  /*5b750*/  LDL.LU.64 R22, [R1+0x1d0] ;  /* 0x0001d00001167983 */ /* 0x001ea80000300a00 */
[----:B------:R-:W2:Y:S04]  /*5b760*/  LDL.LU.64 R18, [R1+0x1c8] ;  /* 0x0001c80001127983 */ /* 0x000ea80000300a00 */
[----:B-1----:R-:W2:Y:S04]  /*5b770*/  LDL.LU.64 R14, [R1+0x1c0] ;  /* 0x0001c000010e7983 */ /* 0x002ea80000300a00 */
[----:B-----5:R-:W5:Y:S01]  /*5b780*/  LDL.LU.64 R28, [R1+0x2bb0] ;  /* 0x002bb000011c7983 */ /* 0x020f620000300a00 */
[----:B------:R-:W-:-:S03]  /*5b790*/  PRMT R0, R5, 0x7632, R0 ;  /* 0x0000763205007816 */ /* 0x000fc60000000000 */
[----:B------:R-:W2:Y:S04]  /*5b7a0*/  LDL.LU R5, [R1+0x2ba8] ;  /* 0x002ba80001057983 */ /* 0x000ea80000300800 */
[----:B-----5:R0:W-:Y:S04]  /*5b7b0*/  STG.E.U16 [R28.64], R4 ;  /* 0x000000041c007986 */ /* 0x0201e8000c101506 */
[----:B0-----:R-:W5:Y:S01]  /*5b7c0*/  LDL.LU.64 R28, [R1+0x2ba0] ;  /* 0x002ba000011c7983 */ /* 0x001f620000300a00 */
[----:B------:R-:W-:Y:S02]  /*5b7d0*/  PRMT R8, R8, 0x7632, R8 ;  /* 0x0000763208087816 */ /* 0x000fe40000000008 */
[----:B------:R-:W-:Y:S01]  /*5b7e0*/  PRMT R12, R12, 0x7632, R12 ;  /* 0x000076320c0c7816 */ /* 0x000fe2000000000c */
[----:B-----5:R0:W-:Y:S04]  /*5b7f0*/  STG.E.U16 [R28.64], R0 ;  /* 0x000000001c007986 */ /* 0x0201e8000c101506 */
[----:B0-----:R-:W5:Y:S01]  /*5b800*/  LDL.LU.64 R28, [R1+0x2b98] ;  /* 0x002b9800011c7983 */ /* 0x001f620000300a00 */
[----:B------:R-:W-:-:S03]  /*5b810*/  PRMT R16, R16, 0x7632, R16 ;  /* 0x0000763210107816 */ /* 0x000fc60000000010 */
[----:B-----5:R0:W-:Y:S04]  /*5b820*/  STG.E.U16 [R28.64], R8 ;  /* 0x000000081c007986 */ /* 0x0201e8000c101506 */
[----:B--2---:R1:W-:Y:S04]  /*5b830*/  STG.E.U16 [R6.64], R12 ;  /* 0x0000000c06007986 */ /* 0x0043e8000c101506 */
[----:B0-----:R-:W2:Y:S04]  /*5b840*/  LDL.LU.64 R28, [R1+0x170] ;  /* 0x00017000011c7983 */ /* 0x001ea80000300a00 */
[----:B-1----:R-:W5:Y:S04]  /*5b850*/  LDL.LU.64 R6, [R1+0x2b90] ;  /* 0x002b900001067983 */ /* 0x002f680000300a00 */
[----:B------:R-:W2:Y:S04]  /*5b860*/  LDL.LU R12, [R1+0x4] ;  /* 0x00000400010c7983 */ /* 0x000ea80000300800 */
[----:B-----5:R0:W-:Y:S04]  /*5b870*/  STG.E.U16 [R6.64], R16 ;  /* 0x0000001006007986 */ /* 0x0201e8000c101506 */
[----:B0-----:R-:W5:Y:S01]  /*5b880*/  LDL.LU.64 R6, [R1+0x2b88] ;  /* 0x002b880001067983 */ /* 0x001f620000300a00 */
[----:B------:R-:W-:-:S02]  /*5b890*/  PRMT R20, R20, 0x7632, R20 ;  /* 0x0000763214147816 */ /* 0x000fc40000000014 */
[----:B------:R-:W-:-:S03]  /*5b8a0*/  PRMT R24, R24, 0x7632, R24 ;  /* 0x0000763218187816 */ /* 0x000fc60000000018 */
[----:B-----5:R0:W-:Y:S04]  /*5b8b0*/  STG.E.U16 [R6.64], R20 ;  /* 0x0000001406007986 */ /* 0x0201e8000c101506 */
[----:B0-----:R-:W5:Y:S04]  /*5b8c0*/  LDL.LU.64 R6, [R1+0x2b80] ;  /* 0x002b800001067983 */ /* 0x001f680000300a00 */
[----:B-----5:R0:W-:Y:S04]  /*5b8d0*/  STG.E.U16 [R6.64], R24 ;  /* 0x0000001806007986 */ /* 0x0201e8000c101506 */
[----:B0-----:R-:W3:Y:S04]  /*5b8e0*/  LDL.LU R7, [R1+0x2b78] ;  /* 0x002b780001077983 */ /* 0x001ee80000300800 */
[----:B---3--:R0:W-:Y:S04]  /*5b8f0*/  STG.E.U16 [R10.64], R7 ;  /* 0x000000070a007986 */ /* 0x0081e8000c101506 */
[----:B0-----:R-:W3:Y:S04]  /*5b900*/  LDL.LU.64 R10, [R1+0x2b70] ;  /* 0x002b7000010a7983 */ /* 0x001ee80000300a00 */
[----:B---3--:R0:W-:Y:S04]  /*5b910*/  STG.E.U16 [R10.64], R5 ;  /* 0x000000050a007986 */ /* 0x0081e8000c101506 */
[----:B0-----:R-:W3:Y:S04]  /*5b920*/  LDL.LU R10, [R1+0x2b68] ;  /* 0x002b6800010a7983 */ /* 0x001ee80000300800 */
[----:B------:R-:W3:Y:S04]  /*5b930*/  LDL.LU R11, [R1+0x18] ;  /* 0x00001800010b7983 */ /* 0x000ee80000300800 */
[----:B--2---:R-:W-:Y:S04]  /*5b940*/  STG.E.U16 [R2.64], R12 ;  /* 0x0000000c02007986 */ /* 0x004fe8000c101506 */
[----:B----4-:R-:W-:Y:S04]  /*5b950*/  STG.E.U16 [R26.64], R9 ;  /* 0x000000091a007986 */ /* 0x010fe8000c101506 */
[----:B---3--:R-:W-:Y:S04]  /*5b960*/  STL.64 [R1+0x2b40], R10 ;  /* 0x002b400a01007387 */ /* 0x008fe80000100a00 */
[----:B------:R0:W-:Y:S04]  /*5b970*/  STL.64 [R1+0x2b58], R8 ;  /* 0x002b580801007387 */ /* 0x0001e80000100a00 */
[----:B0-----:R-:W2:Y:S04]  /*5b980*/  LDL.LU.64 R8, [R1+0x150] ;  /* 0x0001500001087983 */ /* 0x001ea80000300a00 */
[----:B------:R-:W-:Y:S04]  /*5b990*/  STG.E.U16 [R22.64], R13 ;  /* 0x0000000d16007986 */ /* 0x000fe8000c101506 */
[----:B------:R-:W-:Y:S04]  /*5b9a0*/  STG.E.U16 [R18.64], R17 ;  /* 0x0000001112007986 */ /* 0x000fe8000c101506 */
[----:B------:R-:W-:Y:S04]  /*5b9b0*/  STG.E.U16 [R14.64], R21 ;  /* 0x000000150e007986 */ /* 0x000fe8000c101506 */
[----:B--2---:R0:W-:Y:S04]  /*5b9c0*/  STL.64 [R1+0x2b60], R8 ;  /* 0x002b600801007387 */ /* 0x0041e80000100a00 */
[----:B0-----:R-:W2:Y:S04]  /*5b9d0*/  LDL.LU.64 R8, [R1+0x160] ;  /* 0x0001600001087983 */ /* 0x001ea80000300a00 */
[----:B------:R0:W-:Y:S04]  /*5b9e0*/  STL [R1+0x2b54], R17 ;  /* 0x002b541101007387 */ /* 0x0001e80000100800 */
[----:B0-----:R-:W3:Y:S04]  /*5b9f0*/  LDL.LU.64 R16, [R1+0x138] ;  /* 0x0001380001107983 */ /* 0x001ee80000300a00 */
[----:B------:R0:W-:Y:S04]  /*5ba00*/  STL [R1+0x2b50], R21 ;  /* 0x002b501501007387 */ /* 0x0001e80000100800 */
[----:B0-----:R-:W4:Y:S04]  /*5ba10*/  LDL.LU.64 R20, [R1+0x130] ;  /* 0x0001300001147983 */ /* 0x001f280000300a00 */
[----:B------:R-:W5:Y:S01]  /*5ba20*/  LDL.LU.64 R10, [R1+0x120] ;  /* 0x00012000010a7983 */ /* 0x000f620000300a00 */
[----:B------:R-:W-:-:S03]  /*5ba30*/  PRMT R0, R7, 0x7632, R0 ;  /* 0x0000763207007816 */ /* 0x000fc60000000000 */
[----:B------:R-:W-:Y:S04]  /*5ba40*/  STG.E.U16 [R28.64], R25 ;  /* 0x000000191c007986 */ /* 0x000fe8000c101506 */
[----:B-----5:R0:W-:Y:S04]  /*5ba50*/  STL.64 [R1+0x2b48], R10 ;  /* 0x002b480a01007387 */ /* 0x0201e80000100a00 */
[----:B0-----:R-:W5:Y:S04]  /*5ba60*/  LDL.LU.64 R10, [R1+0x128] ;  /* 0x00012800010a7983 */ /* 0x001f680000300a00 */
[----:B------:R-:W3:Y:S04]  /*5ba70*/  LDL.LU.64 R2, [R1+0x118] ;  /* 0x0001180001027983 */ /* 0x000ee80000300a00 */
[----:B------:R-:W3:Y:S04]  /*5ba80*/  LDL.LU.64 R6, [R1+0x110] ;  /* 0x0001100001067983 */ /* 0x000ee80000300a00 */
[----:B------:R-:W3:Y:S04]  /*5ba90*/  LDL.LU.64 R28, [R1+0x100] ;  /* 0x00010000011c7983 */ /* 0x000ee80000300a00 */
[----:B--2---:R-:W-:Y:S04]  /*5baa0*/  STG.E.U16 [R8.64], R0 ;  /* 0x0000000008007986 */ /* 0x004fe8000c101506 */
[----:B---3--:R0:W-:Y:S04]  /*5bab0*/  STL.64 [R1+0x2b30], R28 ;  /* 0x002b301c01007387 */ /* 0x0081e80000100a00 */
[----:B0-----:R-:W2:Y:S04]  /*5bac0*/  LDL.LU.64 R28, [R1+0x108] ;  /* 0x00010800011c7983 */ /* 0x001ea80000300a00 */
[----:B------:R-:W3:Y:S04]  /*5bad0*/  LDL.LU.64 R14, [R1+0xf8] ;  /* 0x0000f800010e7983 */ /* 0x000ee80000300a00 */
[----:B------:R-:W2:Y:S04]  /*5bae0*/  LDL.LU.64 R18, [R1+0xf0] ;  /* 0x0000f00001127983 */ /* 0x000ea80000300a00 */
[----:B------:R-:W2:Y:S04]  /*5baf0*/  LDL.LU.64 R22, [R1+0xe8] ;  /* 0x0000e80001167983 */ /* 0x000ea80000300a00 */
[----:B------:R-:W2:Y:S04]  /*5bb00*/  LDL.LU.64 R26, [R1+0xe0] ;  /* 0x0000e000011a7983 */ /* 0x000ea80000300a00 */
[----:B------:R-:W2:Y:S01]  /*5bb10*/  LDL.LU.64 R8, [R1+0x2b60] ;  /* 0x002b600001087983 */ /* 0x000ea20000300a00 */
[----:B------:R-:W-:-:S05]  /*5bb20*/  PRMT R5, R5, 0x7632, R5 ;  /* 0x0000763205057816 */ /* 0x000fca0000000005 */
[----:B--2---:R0:W-:Y:S04]  /*5bb30*/  STG.E.U16 [R8.64], R5 ;  /* 0x0000000508007986 */ /* 0x0041e8000c101506 */
[----:B0-----:R-:W2:Y:S04]  /*5bb40*/  LDL.LU.64 R8, [R1+0x2b58] ;  /* 0x002b580001087983 */ /* 0x001ea80000300a00 */
[----:B------:R0:W-:Y:S04]  /*5bb50*/  STL.64 [R1+0x2ae0], R4 ;  /* 0x002ae00401007387 */ /* 0x0001e80000100a00 */
[----:B0-----:R-:W2:Y:S01]  /*5bb60*/  LDL.LU.64 R4, [R1+0x140] ;  /* 0x0001400001047983 */ /* 0x001ea20000300a00 */
[----:B------:R-:W-:-:S05]  /*5bb70*/  PRMT R0, R12, 0x7632, R0 ;  /* 0x000076320c007816 */ /* 0x000fca0000000000 */
[----:B--2---:R0:W-:Y:S04]  /*5bb80*/  STG.E.U16 [R4.64], R0 ;  /* 0x0000000004007986 */ /* 0x0041e8000c101506 */
[----:B0-----:R-:W2:Y:S01]  /*5bb90*/  LDL.LU.64 R4, [R1+0xb0] ;  /* 0x0000b00001047983 */ /* 0x001ea20000300a00 */
[----:B------:R-:W-:-:S05]  /*5bba0*/  PRMT R9, R9, 0x7632, R9 ;  /* 0x0000763209097816 */ /* 0x000fca0000000009 */
[----:B------:R-:W-:Y:S04]  /*5bbb0*/  STG.E.U16 [R16.64], R9 ;  /* 0x0000000910007986 */ /* 0x000fe8000c101506 */
[----:B--2---:R0:W-:Y:S04]  /*5bbc0*/  STL.64 [R1+0x2b00], R4 ;  /* 0x002b000401007387 */ /* 0x0041e80000100a00 */
[----:B0-----:R-:W2:Y:S04]  /*5bbd0*/  LDL.LU.64 R4, [R1+0xd8] ;  /* 0x0000d80001047983 */ /* 0x001ea80000300a00 */
[----:B------:R-:W2:Y:S01]  /*5bbe0*/  LDL.LU R17, [R1+0x2b54] ;  /* 0x002b540001117983 */ /* 0x000ea20000300800 */
[----:B------:R-:W-:-:S05]  /*5bbf0*/  PRMT R13, R13, 0x7632, R13 ;  /* 0x000076320d0d7816 */ /* 0x000fca000000000d */
[----:B----4-:R0:W-:Y:S04]  /*5bc00*/  STG.E.U16 [R20.64], R13 ;  /* 0x0000000d14007986 */ /* 0x0101e8000c101506 */
[----:B0-----:R-:W4:Y:S04]  /*5bc10*/  LDL.LU R21, [R1+0x2b50] ;  /* 0x002b500001157983 */ /* 0x001f280000300800 */
[----:B------:R-:W3:Y:S01]  /*5bc20*/  LDL.LU.64 R12, [R1+0xd0] ;  /* 0x0000d000010c7983 */ /* 0x000ee20000300a00 */
[----:B--2---:R-:W-:-:S05]  /*5bc30*/  PRMT R17, R17, 0x7632, R17 ;  /* 0x0000763211117816 */ /* 0x004fca0000000011 */
[----:B-----5:R0:W-:Y:S04]  /*5bc40*/  STG.E.U16 [R10.64], R17 ;  /* 0x000000110a007986 */ /* 0x0201e8000c101506 */
[----:B0-----:R-:W2:Y:S01]  /*5bc50*/  LDL.LU.64 R10, [R1+0x2b48] ;  /* 0x002b4800010a7983 */ /* 0x001ea20000300a00 */
[----:B----4-:R-:W-:-:S03]  /*5bc60*/  PRMT R21, R21, 0x7632, R21 ;  /* 0x0000763215157816 */ /* 0x010fc60000000015 */
[----:B------:R-:W4:Y:S01]  /*5bc70*/  LDL.LU.64 R16, [R1+0xb8] ;  /* 0x0000b80001107983 */ /* 0x000f220000300a00 */
[----:B------:R-:W-:-:S03]  /*5bc80*/  PRMT R25, R25, 0x7632, R25 ;  /* 0x0000763219197816 */ /* 0x000fc60000000019 */
[----:B--2---:R0:W-:Y:S04]  /*5bc90*/  STG.E.U16 [R10.64], R21 ;  /* 0x000000150a007986 */ /* 0x0041e8000c101506 */
[----:B0-----:R-:W2:Y:S04]  /*5bca0*/  LDL.LU.64 R10, [R1+0x2b40] ;  /* 0x002b4000010a7983 */ /* 0x001ea80000300a00 */
[----:B------:R-:W5:Y:S04]  /*5bcb0*/  LDL.LU.64 R20, [R1+0xc0] ;  /* 0x0000c00001147983 */ /* 0x000f680000300a00 */
[----:B------:R0:W-:Y:S04]  /*5bcc0*/  STG.E.U16 [R2.64], R25 ;  /* 0x0000001902007986 */ /* 0x0001e8000c101506 */
[----:B0-----:R-:W3:Y:S04]  /*5bcd0*/  LDL.LU.64 R24, [R1+0xc8] ;  /* 0x0000c80001187983 */ /* 0x001ee80000300a00 */
[----:B------:R-:W3:Y:S04]  /*5bce0*/  LDL.LU.64 R2, [R1+0xa8] ;  /* 0x0000a80001027983 */ /* 0x000ee80000300a00 */
[----:B--2---:R0:W-:Y:S04]  /*5bcf0*/  STG.E.U16 [R6.64], R11 ;  /* 0x0000000b06007986 */ /* 0x0041e8000c101506 */
[----:B0-----:R-:W2:Y:S04]  /*5bd00*/  LDL.LU.64 R6, [R1+0x2b38] ;  /* 0x002b380001067983 */ /* 0x001ea80000300a00 */
[----:B--2---:R0:W-:Y:S04]  /*5bd10*/  STG.E.U16 [R28.64], R6 ;  /* 0x000000061c007986 */ /* 0x0041e8000c101506 */
[----:B0-----:R-:W2:Y:S04]  /*5bd20*/  LDL.LU.64 R28, [R1+0x2b30] ;  /* 0x002b3000011c7983 */ /* 0x001ea80000300a00 */
[----:B--2---:R0:W-:Y:S04]  /*5bd30*/  STG.E.U16 [R28.64], R7 ;  /* 0x000000071c007986 */ /* 0x0041e8000c101506 */
[----:B---3--:R1:W-:Y:S04]  /*5bd40*/  STG.E.U16 [R14.64], R10 ;  /* 0x0000000a0e007986 */ /* 0x0083e8000c101506 */
[----:B0-----:R-:W2:Y:S04]  /*5bd50*/  LDL.LU.64 R28, [R1+0xa0] ;  /* 0x0000a000011c7983 */ /* 0x001ea80000300a00 */
[----:B-1----:R-:W3:Y:S04]  /*5bd60*/  LDL.LU.64 R14, [R1+0x2b28] ;  /* 0x002b2800010e7983 */ /* 0x002ee80000300a00 */
[----:B---3--:R0:W-:Y:S04]  /*5bd70*/  STG.E.U16 [R18.64], R14 ;  /* 0x0000000e12007986 */ /* 0x0081e8000c101506 */
[----:B0-----:R-:W3:Y:S04]  /*5bd80*/  LDL.LU.64 R18, [R1+0x2b20] ;  /* 0x002b200001127983 */ /* 0x001ee80000300a00 */
[----:B---3--:R0:W-:Y:S04]  /*5bd90*/  STG.E.U16 [R22.64], R18 ;  /* 0x0000001216007986 */ /* 0x0081e8000c101506 */
[----:B0-----:R-:W3:Y:S01]  /*5bda0*/  LDL.LU.64 R22, [R1+0x2b18] ;  /* 0x002b180001167983 */ /* 0x001ee20000300a00 */
[----:B------:R-:W-:-:S03]  /*5bdb0*/  PRMT R0, R11, 0x7632, R0 ;  /* 0x000076320b007816 */ /* 0x000fc60000000000 */
[----:B---3--:R0:W-:Y:S04]  /*5bdc0*/  STG.E.U16 [R26.64], R22 ;  /* 0x000000161a007986 */ /* 0x0081e8000c101506 */
[----:B0-----:R-:W3:Y:S04]  /*5bdd0*/  LDL.LU.64 R26, [R1+0x2b10] ;  /* 0x002b1000011a7983 */ /* 0x001ee80000300a00 */
[----:B------:R-:W2:Y:S04]  /*5bde0*/  LDL.LU R11, [R1+0x2b08] ;  /* 0x002b0800010b7983 */ /* 0x000ea80000300800 */
[----:B---3--:R0:W-:Y:S04]  /*5bdf0*/  STG.E.U16 [R4.64], R26 ;  /* 0x0000001a04007986 */ /* 0x0081e8000c101506 */
[----:B------:R1:W-:Y:S04]  /*5be00*/  STG.E.U16 [R12.64], R0 ;  /* 0x000000000c007986 */ /* 0x0003e8000c101506 */
[----:B0-----:R-:W3:Y:S04]  /*5be10*/  LDL.LU.64 R4, [R1+0x2b00] ;  /* 0x002b000001047983 */ /* 0x001ee80000300a00 */
[----:B-1----:R-:W2:Y:S01]  /*5be20*/  LDL.LU.64 R12, [R1+0x98] ;  /* 0x00009800010c7983 */ /* 0x002ea20000300a00 */
[----:B------:R-:W-:-:S03]  /*5be30*/  PRMT R0, R7, 0x7632, R0 ;  /* 0x0000763207007816 */ /* 0x000fc60000000000 */
[----:B------:R-:W2:Y:S01]  /*5be40*/  LDL.LU R7, [R1+0x2af8] ;  /* 0x002af80001077983 */ /* 0x000ea20000300800 */
[----:B------:R-:W-:Y:S02]  /*5be50*/  PRMT R6, R6, 0x7632, R6 ;  /* 0x0000763206067816 */ /* 0x000fe40000000006 */
[----:B------:R-:W-:Y:S02]  /*5be60*/  PRMT R10, R10, 0x7632, R10 ;  /* 0x000076320a0a7816 */ /* 0x000fe4000000000a */
[----:B------:R-:W-:Y:S01]  /*5be70*/  PRMT R14, R14, 0x7632, R14 ;  /* 0x000076320e0e7816 */ /* 0x000fe2000000000e */
[----:B------:R-:W-:Y:S04]  /*5be80*/  STG.E.U16 [R24.64], R6 ;  /* 0x0000000618007986 */ /* 0x000fe8000c101506 */
[----:B-----5:R-:W-:Y:S04]  /*5be90*/  STG.E.U16 [R20.64], R0 ;  /* 0x0000000014007986 */ /* 0x020fe8000c101506 */
[----:B----4-:R-:W-:Y:S04]  /*5bea0*/  STG.E.U16 [R16.64], R10 ;  /* 0x0000000a10007986 */ /* 0x010fe8000c101506 */
[----:B---3--:R-:W-:Y:S04]  /*5beb0*/  STG.E.U16 [R4.64], R14 ;  /* 0x0000000e04007986 */ /* 0x008fe8000c101506 */
[----:B--2---:R0:W-:Y:S04]  /*5bec0*/  STL.64 [R1+0x2af0], R6 ;  /* 0x002af00601007387 */ /* 0x0041e80000100a00 */
[----:B0-----:R-:W2:Y:S04]  /*5bed0*/  LDL.LU.64 R6, [R1+0x90] ;  /* 0x0000900001067983 */ /* 0x001ea80000300a00 */
[----:B------:R-:W3:Y:S01]  /*5bee0*/  LDL.LU.64 R4, [R1+0x80] ;  /* 0x0000800001047983 */ /* 0x000ee20000300a00 */
[----:B------:R-:W-:-:S05]  /*5bef0*/  PRMT R18, R18, 0x7632, R18 ;  /* 0x0000763212127816 */ /* 0x000fca0000000012 */
[----:B------:R-:W-:Y:S04]  /*5bf00*/  STG.E.U16 [R2.64], R18 ;  /* 0x0000001202007986 */ /* 0x000fe8000c101506 */
[----:B---3--:R0:W-:Y:S04]  /*5bf10*/  STL.64 [R1+0x2ae8], R4 ;  /* 0x002ae80401007387 */ /* 0x0081e80000100a00 */
[----:B0-----:R-:W3:Y:S04]  /*5bf20*/  LDL.LU.64 R4, [R1+0x88] ;  /* 0x0000880001047983 */ /* 0x001ee80000300a00 */
[----:B------:R0:W-:Y:S04]  /*5bf30*/  STL [R1+0x2ad8], R15 ;  /* 0x002ad80f01007387 */ /* 0x0001e80000100800 */
[----:B0-----:R-:W4:Y:S04]  /*5bf40*/  LDL.LU.64 R14, [R1+0x78] ;  /* 0x00007800010e7983 */ /* 0x001f280000300a00 */
[----:B------:R-:W5:Y:S01]  /*5bf50*/  LDL.LU.64 R2, [R1+0x68] ;  /* 0x0000680001027983 */ /* 0x000f620000300a00 */
[----:B------:R-:W-:-:S05]  /*5bf60*/  PRMT R22, R22, 0x7632, R22 ;  /* 0x0000763216167816 */ /* 0x000fca0000000016 */
[----:B------:R-:W-:Y:S04]  /*5bf70*/  STG.E.U16 [R28.64], R22 ;  /* 0x000000161c007986 */ /* 0x000fe8000c101506 */
[----:B-----5:R0:W-:Y:S04]  /*5bf80*/  STL.64 [R1+0x2ad0], R2 ;  /* 0x002ad00201007387 */ /* 0x0201e80000100a00 */
[----:B0-----:R-:W5:Y:S04]  /*5bf90*/  LDL.LU.64 R2, [R1+0x70] ;  /* 0x0000700001027983 */ /* 0x001f680000300a00 */
[----:B------:R-:W2:Y:S04]  /*5bfa0*/  LDL.LU R22, [R1+0xc] ;  /* 0x00000c0001167983 */ /* 0x000ea80000300800 */
[----:B------:R-:W2:Y:S04]  /*5bfb0*/  LDL.LU.64 R28, [R1+0x48] ;  /* 0x00004800011c7983 */ /* 0x000ea80000300a00 */
[----:B--2---:R0:W-:Y:S04]  /*5bfc0*/  STL.64 [R1+0x2ab0], R28 ;  /* 0x002ab01c01007387 */ /* 0x0041e80000100a00 */
[----:B0-----:R-:W2:Y:S01]  /*5bfd0*/  LDL.LU.64 R28, [R1+0x50] ;  /* 0x00005000011c7983 */ /* 0x001ea20000300a00 */
[----:B------:R-:W-:-:S03]  /*5bfe0*/  PRMT R26, R26, 0x7632, R26 ;  /* 0x000076321a1a7816 */ /* 0x000fc6000000001a */
[----:B--2---:R0:W-:Y:S04]  /*5bff0*/  STL.64 [R1+0x2ab8], R28 ;  /* 0x002ab81c01007387 */ /* 0x0041e80000100a00 */
[----:B0-----:R-:W2:Y:S04]  /*5c000*/  LDL.LU.64 R28, [R1+0x58] ;  /* 0x00005800011c7983 */ /* 0x001ea80000300a00 */
[----:B------:R-:W-:Y:S04]  /*5c010*/  STG.E.U16 [R12.64], R26 ;  /* 0x0000001a0c007986 */ /* 0x000fe8000c101506 */
[----:B--2---:R0:W-:Y:S04]  /*5c020*/  STL.64 [R1+0x2ac0], R28 ;  /* 0x002ac01c01007387 */ /* 0x0041e80000100a00 */
[----:B0-----:R-:W2:Y:S04]  /*5c030*/  LDL.LU.64 R28, [R1+0x60] ;  /* 0x00006000011c7983 */ /* 0x001ea80000300a00 */
[----:B------:R-:W2:Y:S04]  /*5c040*/  LDL.LU R26, [R1+0x1c] ;  /* 0x00001c00011a7983 */ /* 0x000ea80000300800 */
        /* <DEDUP_REMOVED lines=8> */
[----:B------:R-:W3:Y:S04]  /*5c0d0*/  LDL.LU.64 R20, [R1+0x20] ;  /* 0x0000200001147983 */ /* 0x000ee80000300a00 */
[----:B--2---:R0:W-:Y:S04]  /*5c0e0*/  STG.E.U16 [R6.64], R26 ;  /* 0x0000001a06007986 */ /* 0x0041e8000c101506 */
[----:B0-----:R-:W3:Y:S04]  /*5c0f0*/  LDL.LU.64 R6, [R1+0x2af0] ;  /* 0x002af00001067983 */ /* 0x001ee80000300a00 */
[----:B---3--:R0:W-:Y:S04]  /*5c100*/  STG.E.U16 [R4.64], R7 ;  /* 0x0000000704007986 */ /* 0x0081e8000c101506 */
[----:B0-----:R-:W2:Y:S04]  /*5c110*/  LDL.LU.64 R4, [R1+0x2ae8] ;  /* 0x002ae80001047983 */ /* 0x001ea80000300a00 */
[----:B--2---:R0:W-:Y:S04]  /*5c120*/  STG.E.U16 [R4.64], R22 ;  /* 0x0000001604007986 */ /* 0x0041e8000c101506 */
[----:B----4-:R1:W-:Y:S04]  /*5c130*/  STG.E.U16 [R14.64], R11 ;  /* 0x0000000b0e007986 */ /* 0x0103e8000c101506 */
[----:B0-----:R-:W2:Y:S04]  /*5c140*/  LDL.LU.64 R4, [R1+0x2ae0] ;  /* 0x002ae00001047983 */ /* 0x001ea80000300a00 */
[----:B-1----:R-:W5:Y:S04]  /*5c150*/  LDL.LU R15, [R1+0x2ad8] ;  /* 0x002ad800010f7983 */ /* 0x002f680000300800 */
[----:B-----5:R0:W-:Y:S04]  /*5c160*/  STG.E.U16 [R2.64], R15 ;  /* 0x0000000f02007986 */ /* 0x0201e8000c101506 */
[----:B0-----:R-:W3:Y:S01]  /*5c170*/  LDL.LU.64 R2, [R1+0x2ad0] ;  /* 0x002ad00001027983 */ /* 0x001ee20000300a00 */
[----:B--2---:R-:W-:-:S03]  /*5c180*/  PRMT R4, R15, 0x7632, R4 ;  /* 0x000076320f047816 */ /* 0x004fc60000000004 */
[----:B------:R-:W2:Y:S04]  /*5c190*/  LDL.LU.64 R14, [R1+0x28] ;  /* 0x00002800010e7983 */ /* 0x000ea80000300a00 */
[----:B---3--:R0:W-:Y:S04]  /*5c1a0*/  STG.E.U16 [R2.64], R19 ;  /* 0x0000001302007986 */ /* 0x0081e8000c101506 */
[----:B------:R1:W-:Y:S04]  /*5c1b0*/  STG.E.U16 [R28.64], R23 ;  /* 0x000000171c007986 */ /* 0x0003e8000c101506 */
[----:B0-----:R-:W3:Y:S04]  /*5c1c0*/  LDL.LU.64 R2, [R1+0x2ac8] ;  /* 0x002ac80001027983 */ /* 0x001ee80000300a00 */
[----:B-1----:R-:W4:Y:S01]  /*5c1d0*/  LDL.LU.64 R28, [R1+0x2ac0] ;  /* 0x002ac000011c7983 */ /* 0x002f220000300a00 */
[----:B------:R-:W-:-:S02]  /*5c1e0*/  PRMT R6, R22, 0x7632, R6 ;  /* 0x0000763216067816 */ /* 0x000fc40000000006 */
[----:B---3--:R-:W-:Y:S02]  /*5c1f0*/  PRMT R3, R23, 0x7632, R3 ;  /* 0x0000763217037816 */ /* 0x008fe40000000003 */
[----:B------:R-:W3:Y:S04]  /*5c200*/  LDL.LU.64 R22, [R1+0x30] ;  /* 0x0000300001167983 */ /* 0x000ee80000300a00 */
[----:B----4-:R0:W-:Y:S04]  /*5c210*/  STG.E.U16 [R28.64], R27 ;  /* 0x0000001b1c007986 */ /* 0x0101e8000c101506 */
[----:B0-----:R-:W4:Y:S01]  /*5c220*/  LDL.LU.64 R28, [R1+0x2ab8] ;  /* 0x002ab800011c7983 */ /* 0x001f220000300a00 */
[----:B------:R-:W-:-:S02]  /*5c230*/  PRMT R9, R26, 0x7632, R9 ;  /* 0x000076321a097816 */ /* 0x000fc40000000009 */
[----:B------:R-:W-:Y:S02]  /*5c240*/  PRMT R2, R27, 0x7632, R2 ;  /* 0x000076321b027816 */ /* 0x000fe40000000002 */
[----:B------:R-:W5:Y:S04]  /*5c250*/  LDL.LU.64 R26, [R1+0x38] ;  /* 0x00003800011a7983 */ /* 0x000f680000300a00 */
[----:B----4-:R0:W-:Y:S04]  /*5c260*/  STG.E.U16 [R28.64], R9 ;  /* 0x000000091c007986 */ /* 0x0101e8000c101506 */
[----:B0-----:R-:W4:Y:S01]  /*5c270*/  LDL.LU.64 R28, [R1+0x2ab0] ;  /* 0x002ab000011c7983 */ /* 0x001f220000300a00 */
[----:B------:R-:W-:-:S05]  /*5c280*/  PRMT R8, R7, 0x7632, R8 ;  /* 0x0000763207087816 */ /* 0x000fca0000000008 */
[----:B----4-:R0:W-:Y:S04]  /*5c290*/  STG.E.U16 [R28.64], R8 ;  /* 0x000000081c007986 */ /* 0x0101e8000c101506 */
[----:B0-----:R-:W4:Y:S04]  /*5c2a0*/  LDL.LU.64 R28, [R1+0x2aa8] ;  /* 0x002aa800011c7983 */ /* 0x001f280000300a00 */
[----:B------:R-:W2:Y:S01]  /*5c2b0*/  LDL.LU.64 R8, [R1+0x40] ;  /* 0x0000400001087983 */ /* 0x000ea20000300a00 */
[----:B------:R-:W-:Y:S02]  /*5c2c0*/  PRMT R5, R11, 0x7632, R5 ;  /* 0x000076320b057816 */ /* 0x000fe40000000005 */
[----:B------:R-:W-:-:S02]  /*5c2d0*/  FSEL R11, R18, -INF , P1 ;  /* 0xff800000120b7808 */ /* 0x000fc40000800000 */
[----:B------:R-:W-:Y:S02]  /*5c2e0*/  PRMT R0, R19, 0x7632, R0 ;  /* 0x0000763213007816 */ /* 0x000fe40000000000 */
[----:B------:R-:W-:Y:S02]  /*5c2f0*/  FSEL R7, R25, -INF , P5 ;  /* 0xff80000019077808 */ /* 0x000fe40002800000 */
[----:B------:R-:W-:Y:S02]  /*5c300*/  FSEL R10, R10, -INF , P4 ;  /* 0xff8000000a0a7808 */ /* 0x000fe40002000000 */
[----:B------:R-:W-:Y:S01]  /*5c310*/  FSEL R12, R12, -INF , P2 ;  /* 0xff8000000c0c7808 */ /* 0x000fe20001000000 */
[----:B--2---:R-:W-:Y:S04]  /*5c320*/  STG.E.U16 [R8.64], R6 ;  /* 0x0000000608007986 */ /* 0x004fe8000c101506 */
[----:B-----5:R-:W-:Y:S04]  /*5c330*/  STG.E.U16 [R26.64], R5 ;  /* 0x000000051a007986 */ /* 0x020fe8000c101506 */
[----:B---3--:R0:W-:Y:S04]  /*5c340*/  STG.E.U16 [R22.64], R4 ;  /* 0x0000000416007986 */ /* 0x0081e8000c101506 */
[----:B------:R1:W-:Y:S04]  /*5c350*/  STG.E.U16 [R14.64], R0 ;  /* 0x000000000e007986 */ /* 0x0003e8000c101506 */
[----:B------:R1:W-:Y:S01]  /*5c360*/  STG.E.U16 [R20.64], R3 ;  /* 0x0000000314007986 */ /* 0x0003e2000c101506 */
[----:B0-----:R-:W-:-:S03]  /*5c370*/  FFMA R4, R11, 0.69314718246459960938, R16 ;  /* 0x3f3172180b047823 */ /* 0x001fc60000000010 */
[----:B------:R-:W0:Y:S04]  /*5c380*/  S2R R16, SR_TID.X ;  /* 0x0000000000107919 */ /* 0x000e280000002100 */
[----:B----4-:R1:W-:Y:S01]  /*5c390*/  STG.E.U16 [R28.64], R2 ;  /* 0x000000021c007986 */ /* 0x0103e2000c101506 */
[----:B------:R-:W-:Y:S02]  /*5c3a0*/  FFMA R6, R7, 0.69314718246459960938, R13 ;  /* 0x3f31721807067823 */ /* 0x000fe4000000000d */
[----:B------:R-:W-:Y:S02]  /*5c3b0*/  FFMA R5, R10, 0.69314718246459960938, R17 ;  /* 0x3f3172180a057823 */ /* 0x000fe40000000011 */
[----:B------:R-:W-:Y:S01]  /*5c3c0*/  FFMA R7, R12, 0.69314718246459960938, R24 ;  /* 0x3f3172180c077823 */ /* 0x000fe20000000018 */
[----:B0-----:R-:W-:Y:S01]  /*5c3d0*/  LOP3.LUT R16, R16, 0x1c, RZ, 0xc0, !PT ;  /* 0x0000001c10107812 */ /* 0x001fe200078ec0ff */
[----:B------:R-:W-:Y:S06]  /*5c3e0*/  BAR.SYNC.DEFER_BLOCKING 0x0 ;  /* 0x0000000000007b1d */ /* 0x000fec0000010000 */
[----:B------:R1:W-:Y:S04]  /*5c3f0*/  STS.128 [R16.X4], R4 ;  /* 0x0000000410007388 */ /* 0x0003e80000004c00 */
[----:B------:R-:W-:Y:S06]  /*5c400*/  BAR.SYNC.DEFER_BLOCKING 0x0 ;  /* 0x0000000000007b1d */ /* 0x000fec0000010000 */
[----:B------:R-:W-:Y:S05]  /*5c410*/  @P0 EXIT ;  /* 0x000000000000094d */ /* 0x000fea0003800000 */
[----:B-1----:R-:W0:Y:S04]  /*5c420*/  S2R R20, SR_TID.X ;  /* 0x0000000000147919 */ /* 0x002e280000002100 */
[----:B------:R-:W1:Y:S04]  /*5c430*/  S2R R16, SR_CTAID.X ;  /* 0x0000000000107919 */ /* 0x000e680000002500 */
[----:B------:R-:W2:Y:S01]  /*5c440*/  S2R R13, SR_TID.X ;  /* 0x00000000000d7919 */ /* 0x000ea20000002100 */
[C---:B0-----:R-:W-:Y:S01]  /*5c450*/  IMAD.SHL.U32 R24, R20.reuse, 0x10, RZ ;  /* 0x0000001014187824 */ /* 0x041fe200078e00ff */
[----:B------:R-:W-:-:S02]  /*5c460*/  LOP3.LUT R20, R20, 0x18, RZ, 0xc0, !PT ;  /* 0x0000001814147812 */ /* 0x000fc400078ec0ff */
[----:B-1----:R-:W-:Y:S02]  /*5c470*/  SHF.L.U32 R16, R16, 0x5, RZ ;  /* 0x0000000510107819 */ /* 0x002fe400000006ff */
[----:B------:R-:W-:Y:S02]  /*5c480*/  LOP3.LUT R24, R24, 0x70, RZ, 0xc0, !PT ;  /* 0x0000007018187812 */ /* 0x000fe400078ec0ff */
[----:B--2---:R-:W-:Y:S02]  /*5c490*/  LOP3.LUT R16, R16, 0x1f, R13, 0xf8, !PT ;  /* 0x0000001f10107812 */ /* 0x004fe400078ef80d */
[----:B------:R-:W-:Y:S02]  /*5c4a0*/  LEA.HI R24, R20, R24, RZ, 0x1f ;  /* 0x0000001814187211 */ /* 0x000fe400078ff8ff */
[----:B------:R-:W0:Y:S01]  /*5c4b0*/  S2R R20, SR_CTAID.Y ;  /* 0x0000000000147919 */ /* 0x000e220000002600 */
[C---:B------:R-:W-:Y:S01]  /*5c4c0*/  SHF.L.U32 R3, R16.reuse, 0x2, RZ ;  /* 0x0000000210037819 */ /* 0x040fe200000006ff */
[----:B------:R-:W-:-:S02]  /*5c4d0*/  IMAD.HI R5, R16, 0x4, RZ ;  /* 0x0000000410057827 */ /* 0x000fc400078e02ff */
[----:B------:R-:W1:Y:S02]  /*5c4e0*/  LDS R7, [R24] ;  /* 0x0000000018077984 */ /* 0x000e640000000800 */
[----:B0-----:R-:W-:-:S05]  /*5c4f0*/  IMAD R0, R20, c[0x0][0x1cc], RZ ;  /* 0x0000730014007a24 */ /* 0x001fca00078e02ff */
[C---:B------:R-:W-:Y:S01]  /*5c500*/  SHF.L.U32 R2, R0.reuse, 0x2, RZ ;  /* 0x0000000200027819 */ /* 0x040fe200000006ff */
[----:B------:R-:W-:-:S03]  /*5c510*/  IMAD.HI R0, R0, 0x4, RZ ;  /* 0x0000000400007827 */ /* 0x000fc600078e02ff */
[----:B------:R-:W-:-:S04]  /*5c520*/  IADD3 R2, P0, P1, R3, c[0x0][0x180], R2 ;  /* 0x0000600003027a10 */ /* 0x000fc8000791e002 */
[----:B------:R-:W-:-:S05]  /*5c530*/  IADD3.X R3, R5, c[0x0][0x184], R0, P0, P1 ;  /* 0x0000610005037a10 */ /* 0x000fca00007e2400 */
[----:B-1----:R-:W-:Y:S01]  /*5c540*/  STG.E [R2.64], R7 ;  /* 0x0000000702007986 */ /* 0x002fe2000c101906 */
[----:B------:R-:W-:Y:S05]  /*5c550*/  EXIT ;  /* 0x000000000000794d */ /* 0x000fea0003800000 */
.L_x_2:
[----:B------:R-:W-:-:S00]  /*5c560*/  BRA `(.L_x_2) ;  /* 0xfffffff000007947 */ /* 0x000fc0000383ffff */
[----:B------:R-:W-:-:S00]  /*5c570*/  NOP ;  /* 0x0000000000007918 */ /* 0x000fc00000000000 */
        /* <DEDUP_REMOVED lines=8> */
.L_x_3:


//--------------------- .nv.global.init           --------------------------
	.section	.nv.global.init,"aw",@progbits
.nv.global.init:
	.type		_$_str,@object
	.size		_$_str,(.L_0 - _$_str)
_$_str:
        /*0000*/ 	.byte	0x5f, 0x5f, 0x43, 0x55, 0x44, 0x41, 0x5f, 0x46, 0x54, 0x5a, 0x00
.L_0:


//--------------------- .nv.shared.attn_fwd       --------------------------
	.section	.nv.shared.attn_fwd,"aw",@nobits
	.sectionflags	@""
	.align	16
